	.target	sm_90a

	.elftype	@"ET_EXEC"


//--------------------- .note.nv.tkinfo           --------------------------
	.section	.note.nv.tkinfo,"",@"SHT_NOTE"
	.sectionflags	@"SHF_NOTE_NV_TKINFO"
	.tkinfo
        /*0018*/ 	.word	0x00000002
        /*0030*/ 	.string	""
        /*0030*/ 	.string	"ptxas"
        /*0030*/ 	.string	"Cuda compilation tools, release 13.0, V13.0.88"
        /*0030*/ 	.string	"Build cuda_13.0.r13.0/compiler.36424714_0"
        /*0030*/ 	.string	"-v  -suppress-debug-info  -lineinfo  -arch sm_90a "



//--------------------- .note.nv.cuinfo           --------------------------
	.section	.note.nv.cuinfo,"",@"SHT_NOTE"
	.sectionflags	@"SHF_NOTE_NV_CUINFO"
        /*0018*/ 	.short	0x0002
        /*001a*/ 	.short	0x005a
        /*001c*/ 	.short	0x0082
	.zero		2


//--------------------- .nv.info                  --------------------------
	.section	.nv.info,"",@"SHT_CUDA_INFO"
	.align	4


	//----- nvinfo : EIATTR_REGCOUNT
	.align		4
        /*0000*/ 	.byte	0x04, 0x2f
        /*0002*/ 	.short	(.L_1 - .L_0)
	.align		4
.L_0:
        /*0004*/ 	.word	index@(matmul_kernel)
        /*0008*/ 	.word	0x000000ff


	//----- nvinfo : EIATTR_FRAME_SIZE
	.align		4
.L_1:
        /*000c*/ 	.byte	0x04, 0x11
        /*000e*/ 	.short	(.L_3 - .L_2)
	.align		4
.L_2:
        /*0010*/ 	.word	index@(matmul_kernel)
        /*0014*/ 	.word	0x00002b08


	//----- nvinfo : EIATTR_MIN_STACK_SIZE
	.align		4
.L_3:
        /*0018*/ 	.byte	0x04, 0x12
        /*001a*/ 	.short	(.L_5 - .L_4)
	.align		4
.L_4:
        /*001c*/ 	.word	index@(matmul_kernel)
        /*0020*/ 	.word	0x00002b08
.L_5:


//--------------------- .nv.compat                --------------------------
	.section	.nv.compat,"",@"SHT_CUDA_COMPAT_INFO"
	.align	4
        /*0000*/ 	.byte	0x02, 0x09, 0x01, 0x00, 0x02, 0x02, 0x04, 0x00, 0x02, 0x05, 0x05, 0x00, 0x03, 0x07, 0x01, 0x01
        /*0010*/ 	.byte	0x02, 0x03, 0x00, 0x00, 0x02, 0x06, 0x01, 0x00, 0x04, 0x0b, 0x08, 0x00, 0x00, 0x00, 0x00, 0x00
        /*0020*/ 	.byte	0x00, 0x00, 0x00, 0x00


//--------------------- .nv.info.matmul_kernel    --------------------------
	.section	.nv.info.matmul_kernel,"",@"SHT_CUDA_INFO"
	.sectionflags	@""
	.align	4


	//----- nvinfo : EIATTR_CUDA_API_VERSION
	.align		4
        /*0000*/ 	.byte	0x04, 0x37
        /*0002*/ 	.short	(.L_7 - .L_6)
.L_6:
        /*0004*/ 	.word	0x00000082


	//----- nvinfo : EIATTR_KPARAM_INFO
	.align		4
.L_7:
        /*0008*/ 	.byte	0x04, 0x17
        /*000a*/ 	.short	(.L_9 - .L_8)
.L_8:
        /*000c*/ 	.word	0x00000000
        /*0010*/ 	.short	0x000d
        /*0012*/ 	.short	0x0048
        /*0014*/ 	.byte	0x00, 0xf4, 0x21, 0x00


	//----- nvinfo : EIATTR_KPARAM_INFO
	.align		4
.L_9:
        /*0018*/ 	.byte	0x04, 0x17
        /*001a*/ 	.short	(.L_11 - .L_10)
.L_10:
        /*001c*/ 	.word	0x00000000
        /*0020*/ 	.short	0x000c
        /*0022*/ 	.short	0x0040
        /*0024*/ 	.byte	0x00, 0xf4, 0x21, 0x00


	//----- nvinfo : EIATTR_KPARAM_INFO
	.align		4
.L_11:
        /*0028*/ 	.byte	0x04, 0x17
        /*002a*/ 	.short	(.L_13 - .L_12)
.L_12:
        /*002c*/ 	.word	0x00000000
        /*0030*/ 	.short	0x000b
        /*0032*/ 	.short	0x0038
        /*0034*/ 	.byte	0x00, 0xf0, 0x11, 0x00


	//----- nvinfo : EIATTR_KPARAM_INFO
	.align		4
.L_13:
        /*0038*/ 	.byte	0x04, 0x17
        /*003a*/ 	.short	(.L_15 - .L_14)
.L_14:
        /*003c*/ 	.word	0x00000000
        /*0040*/ 	.short	0x000a
        /*0042*/ 	.short	0x0034
        /*0044*/ 	.byte	0x00, 0xf0, 0x11, 0x00


	//----- nvinfo : EIATTR_KPARAM_INFO
	.align		4
.L_15:
        /*0048*/ 	.byte	0x04, 0x17
        /*004a*/ 	.short	(.L_17 - .L_16)
.L_16:
        /*004c*/ 	.word	0x00000000
        /*0050*/ 	.short	0x0009
        /*0052*/ 	.short	0x0030
        /*0054*/ 	.byte	0x00, 0xf0, 0x11, 0x00


	//----- nvinfo : EIATTR_KPARAM_INFO
	.align		4
.L_17:
        /*0058*/ 	.byte	0x04, 0x17
        /*005a*/ 	.short	(.L_19 - .L_18)
.L_18:
        /*005c*/ 	.word	0x00000000
        /*0060*/ 	.short	0x0008
        /*0062*/ 	.short	0x002c
        /*0064*/ 	.byte	0x00, 0xf0, 0x11, 0x00


	//----- nvinfo : EIATTR_KPARAM_INFO
	.align		4
.L_19:
        /*0068*/ 	.byte	0x04, 0x17
        /*006a*/ 	.short	(.L_21 - .L_20)
.L_20:
        /*006c*/ 	.word	0x00000000
        /*0070*/ 	.short	0x0007
        /*0072*/ 	.short	0x0028
        /*0074*/ 	.byte	0x00, 0xf0, 0x11, 0x00


	//----- nvinfo : EIATTR_KPARAM_INFO
	.align		4
.L_21:
        /*0078*/ 	.byte	0x04, 0x17
        /*007a*/ 	.short	(.L_23 - .L_22)
.L_22:
        /*007c*/ 	.word	0x00000000
        /*0080*/ 	.short	0x0006
        /*0082*/ 	.short	0x0024
        /*0084*/ 	.byte	0x00, 0xf0, 0x11, 0x00


	//----- nvinfo : EIATTR_KPARAM_INFO
	.align		4
.L_23:
        /*0088*/ 	.byte	0x04, 0x17
        /*008a*/ 	.short	(.L_25 - .L_24)
.L_24:
        /*008c*/ 	.word	0x00000000
        /*0090*/ 	.short	0x0005
        /*0092*/ 	.short	0x0020
        /*0094*/ 	.byte	0x00, 0xf0, 0x11, 0x00


	//----- nvinfo : EIATTR_KPARAM_INFO
	.align		4
.L_25:
        /*0098*/ 	.byte	0x04, 0x17
        /*009a*/ 	.short	(.L_27 - .L_26)
.L_26:
        /*009c*/ 	.word	0x00000000
        /*00a0*/ 	.short	0x0004
        /*00a2*/ 	.short	0x001c
        /*00a4*/ 	.byte	0x00, 0xf0, 0x11, 0x00


	//----- nvinfo : EIATTR_KPARAM_INFO
	.align		4
.L_27:
        /*00a8*/ 	.byte	0x04, 0x17
        /*00aa*/ 	.short	(.L_29 - .L_28)
.L_28:
        /*00ac*/ 	.word	0x00000000
        /*00b0*/ 	.short	0x0003
        /*00b2*/ 	.short	0x0018
        /*00b4*/ 	.byte	0x00, 0xf0, 0x11, 0x00


	//----- nvinfo : EIATTR_KPARAM_INFO
	.align		4
.L_29:
        /*00b8*/ 	.byte	0x04, 0x17
        /*00ba*/ 	.short	(.L_31 - .L_30)
.L_30:
        /*00bc*/ 	.word	0x00000000
        /*00c0*/ 	.short	0x0002
        /*00c2*/ 	.short	0x0010
        /*00c4*/ 	.byte	0x00, 0xf4, 0x21, 0x00


	//----- nvinfo : EIATTR_KPARAM_INFO
	.align		4
.L_31:
        /*00c8*/ 	.byte	0x04, 0x17
        /*00ca*/ 	.short	(.L_33 - .L_32)
.L_32:
        /*00cc*/ 	.word	0x00000000
        /*00d0*/ 	.short	0x0001
        /*00d2*/ 	.short	0x0008
        /*00d4*/ 	.byte	0x00, 0xf4, 0x21, 0x00


	//----- nvinfo : EIATTR_KPARAM_INFO
	.align		4
.L_33:
        /*00d8*/ 	.byte	0x04, 0x17
        /*00da*/ 	.short	(.L_35 - .L_34)
.L_34:
        /*00dc*/ 	.word	0x00000000
        /*00e0*/ 	.short	0x0000
        /*00e2*/ 	.short	0x0000
        /*00e4*/ 	.byte	0x00, 0xf4, 0x21, 0x00


	//----- nvinfo : EIATTR_EXPLICIT_CLUSTER
	.align		4
.L_35:
        /*00e8*/ 	.byte	0x01, 0x3e
	.zero		2


	//----- nvinfo : EIATTR_CTA_PER_CLUSTER
	.align		4
        /*00ec*/ 	.byte	0x04, 0x3d
        /*00ee*/ 	.short	(.L_37 - .L_36)
.L_36:
        /*00f0*/ 	.word	0x00000004
        /*00f4*/ 	.word	0x00000001
        /*00f8*/ 	.word	0x00000001


	//----- nvinfo : EIATTR_SPARSE_MMA_MASK
	.align		4
.L_37:
        /*00fc*/ 	.byte	0x03, 0x50
        /*00fe*/ 	.short	0x0000


	//----- nvinfo : EIATTR_MAXREG_COUNT
	.align		4
        /*0100*/ 	.byte	0x03, 0x1b
        /*0102*/ 	.short	0x00ff


	//----- nvinfo : EIATTR_NUM_BARRIERS
	.align		4
        /*0104*/ 	.byte	0x02, 0x4c
        /*0106*/ 	.byte	0x01
	.zero		1


	//----- nvinfo : EIATTR_ANNOTATIONS
	.align		4
        /*0108*/ 	.byte	0x04, 0x55
        /*010a*/ 	.short	(.L_39 - .L_38)


	//   ....[0]....
.L_38:
        /*010c*/ 	.word	0x00000001
        /*0110*/ 	.byte	0x20, 0x06, 0x00, 0x00, 0x01, 0x00, 0x00, 0x00, 0x80, 0x07, 0x00, 0x00, 0x01, 0x00, 0x00, 0x00
        /* <DEDUP_REMOVED lines=2938> */
        /*b8c0*/ 	.byte	0xe0, 0x03, 0x04, 0x00, 0x01, 0x00, 0x00, 0x00, 0x00, 0x04, 0x04, 0x00


	//----- nvinfo : EIATTR_MERCURY_ISA_VERSION
	.align		4
.L_39:
        /*b8cc*/ 	.byte	0x03, 0x5f
        /*b8ce*/ 	.short	0x0101


	//----- nvinfo : EIATTR_EXIT_INSTR_OFFSETS
	.align		4
        /*b8d0*/ 	.byte	0x04, 0x1c
        /*b8d2*/ 	.short	(.L_41 - .L_40)


	//   ....[0]....
.L_40:
        /*b8d4*/ 	.word	0x000867b0


	//   ....[1]....
        /*b8d8*/ 	.word	0x000867d0


	//----- nvinfo : EIATTR_REQNTID
	.align		4
.L_41:
        /*b8dc*/ 	.byte	0x04, 0x10
        /*b8de*/ 	.short	(.L_43 - .L_42)
.L_42:
        /*b8e0*/ 	.word	0x00000080
        /*b8e4*/ 	.word	0x00000001
        /*b8e8*/ 	.word	0x00000001


	//----- nvinfo : EIATTR_CBANK_PARAM_SIZE
	.align		4
.L_43:
        /*b8ec*/ 	.byte	0x03, 0x19
        /*b8ee*/ 	.short	0x0050


	//----- nvinfo : EIATTR_PARAM_CBANK
	.align		4
        /*b8f0*/ 	.byte	0x04, 0x0a
        /*b8f2*/ 	.short	(.L_45 - .L_44)
	.align		4
.L_44:
        /*b8f4*/ 	.word	index@(.nv.constant0.matmul_kernel)
        /*b8f8*/ 	.short	0x0210
        /*b8fa*/ 	.short	0x0050


	//----- nvinfo : EIATTR_SW_WAR
	.align		4
.L_45:
        /*b8fc*/ 	.byte	0x04, 0x36
        /*b8fe*/ 	.short	(.L_47 - .L_46)
.L_46:
        /*b900*/ 	.word	0x00000008
.L_47:


//--------------------- .nv.callgraph             --------------------------
	.section	.nv.callgraph,"",@"SHT_CUDA_CALLGRAPH"
	.align	4
	.sectionentsize	8
	.align		4
        /*0000*/ 	.word	0x00000000
	.align		4
        /*0004*/ 	.word	0xffffffff
	.align		4
        /*0008*/ 	.word	0x00000000
	.align		4
        /*000c*/ 	.word	0xfffffffe
	.align		4
        /*0010*/ 	.word	0x00000000
	.align		4
        /*0014*/ 	.word	0xfffffffd
	.align		4
        /*0018*/ 	.word	0x00000000
	.align		4
        /*001c*/ 	.word	0xfffffffc


//--------------------- .text.matmul_kernel       --------------------------
	.section	.text.matmul_kernel,"ax",@progbits
	.align	128
        .global         matmul_kernel
        .type           matmul_kernel,@function
        .size           matmul_kernel,(.L_x_3 - matmul_kernel)
        .other          matmul_kernel,@"STO_CUDA_ENTRY STV_DEFAULT"
matmul_kernel:
.text.matmul_kernel:
[----:B------:R-:W1:Y:S08]  /*0000*/  LDC R1, c[0x0][0x28] ;  /* 0x00000a00ff017b82 */ /* 0x000e700000000800 */
[----:B------:R-:W2:Y:S01]  /*0010*/  LDC.64 R234, c[0x0][0x228] ;  /* 0x00008a00ffea7b82 */ /* 0x000ea20000000a00 */
[----:B------:R-:W-:Y:S01]  /*0020*/  MOV R252, 0x400 ;  /* 0x0000040000fc7802 */ /* 0x000fe20000000f00 */
[----:B-1----:R-:W-:-:S06]  /*0030*/  VIADD R1, R1, 0xffffd4f8 ;  /* 0xffffd4f801017836 */ /* 0x002fcc0000000000 */
[----:B------:R-:W1:Y:S01]  /*0040*/  LDC R5, c[0x0][0x150] ;  /* 0x00005400ff057b82 */ /* 0x000e620000000800 */
[----:B--2---:R-:W-:Y:S01]  /*0050*/  VIADD R0, R235, 0x1ff ;  /* 0x000001ffeb007836 */ /* 0x004fe20000000000 */
[----:B------:R-:W-:Y:S02]  /*0060*/  IABS R247, R235 ;  /* 0x000000eb00f77213 */ /* 0x000fe40000000000 */
[----:B------:R-:W-:Y:S02]  /*0070*/  IABS R232, R234 ;  /* 0x000000ea00e87213 */ /* 0x000fe40000000000 */
[----:B------:R-:W-:-:S04]  /*0080*/  SHF.R.S32.HI R3, RZ, 0x1f, R0 ;  /* 0x0000001fff037819 */ /* 0x000fc80000011400 */
[----:B------:R-:W-:-:S04]  /*0090*/  LEA.HI R3, R3, R0, RZ, 0x9 ;  /* 0x0000000003037211 */ /* 0x000fc800078f48ff */
[----:B------:R-:W-:-:S05]  /*00a0*/  SHF.R.S32.HI R3, RZ, 0x9, R3 ;  /* 0x00000009ff037819 */ /* 0x000fca0000011403 */
[----:B------:R-:W-:Y:S02]  /*00b0*/  IMAD.SHL.U32 R4, R3, 0x8, RZ ;  /* 0x0000000803047824 */ /* 0x000fe400078e00ff */
[----:B------:R-:W2:Y:S03]  /*00c0*/  S2R R3, SR_CTAID.X ;  /* 0x0000000000037919 */ /* 0x000ea60000002500 */
[----:B------:R-:W-:-:S04]  /*00d0*/  IABS R7, R4 ;  /* 0x0000000400077213 */ /* 0x000fc80000000000 */
[----:B------:R-:W3:Y:S08]  /*00e0*/  I2F.RP R0, R7 ;  /* 0x0000000700007306 */ /* 0x000ef00000209400 */
[----:B---3--:R-:W3:Y:S01]  /*00f0*/  MUFU.RCP R0, R0 ;  /* 0x0000000000007308 */ /* 0x008ee20000001000 */
[----:B--2---:R-:W-:-:S05]  /*0100*/  I2FP.F32.U32 R6, R3 ;  /* 0x0000000300067245 */ /* 0x004fca0000201000 */
[----:B-1----:R-:W-:Y:S01]  /*0110*/  FMUL R5, R5, R6 ;  /* 0x0000000605057220 */ /* 0x002fe20000400000 */
[----:B---3--:R-:W-:-:S04]  /*0120*/  VIADD R2, R0, 0xffffffe ;  /* 0x0ffffffe00027836 */ /* 0x008fc80000000000 */
[----:B------:R1:W2:Y:S08]  /*0130*/  F2I.FTZ.U32.TRUNC.NTZ R3, R2 ;  /* 0x0000000200037305 */ /* 0x0002b0000021f000 */
[----:B------:R-:W3:Y:S01]  /*0140*/  F2I.U32.TRUNC.NTZ R5, R5 ;  /* 0x0000000500057305 */ /* 0x000ee2000020f000 */
[----:B-1----:R-:W-:Y:S02]  /*0150*/  IMAD.MOV.U32 R2, RZ, RZ, RZ ;  /* 0x000000ffff027224 */ /* 0x002fe400078e00ff */
[----:B--2---:R-:W-:-:S04]  /*0160*/  IMAD.MOV R6, RZ, RZ, -R3 ;  /* 0x000000ffff067224 */ /* 0x004fc800078e0a03 */
[----:B------:R-:W-:Y:S01]  /*0170*/  IMAD R9, R6, R7, RZ ;  /* 0x0000000706097224 */ /* 0x000fe200078e02ff */
[----:B------:R-:W-:-:S03]  /*0180*/  IABS R6, R4 ;  /* 0x0000000400067213 */ /* 0x000fc60000000000 */
[----:B------:R-:W-:Y:S01]  /*0190*/  IMAD.HI.U32 R3, R3, R9, R2 ;  /* 0x0000000903037227 */ /* 0x000fe200078e0002 */
[----:B---3--:R-:W-:-:S03]  /*01a0*/  IABS R0, R5 ;  /* 0x0000000500007213 */ /* 0x008fc60000000000 */
[----:B------:R-:W-:Y:S02]  /*01b0*/  IMAD.MOV R2, RZ, RZ, -R6 ;  /* 0x000000ffff027224 */ /* 0x000fe400078e0a06 */
[----:B------:R-:W-:-:S04]  /*01c0*/  IMAD.HI.U32 R3, R3, R0, RZ ;  /* 0x0000000003037227 */ /* 0x000fc800078e00ff */
[----:B------:R-:W-:-:S05]  /*01d0*/  IMAD R0, R3, R2, R0 ;  /* 0x0000000203007224 */ /* 0x000fca00078e0200 */
[----:B------:R-:W-:-:S13]  /*01e0*/  ISETP.GT.U32.AND P1, PT, R7, R0, PT ;  /* 0x000000000700720c */ /* 0x000fda0003f24070 */
[-C--:B------:R-:W-:Y:S01]  /*01f0*/  @!P1 IADD3 R0, R0, -R7.reuse, RZ ;  /* 0x8000000700009210 */ /* 0x080fe20007ffe0ff */
[----:B------:R-:W-:Y:S01]  /*0200*/  @!P1 VIADD R3, R3, 0x1 ;  /* 0x0000000103039836 */ /* 0x000fe20000000000 */
[----:B------:R-:W-:Y:S02]  /*0210*/  ISETP.NE.AND P1, PT, R4, RZ, PT ;  /* 0x000000ff0400720c */ /* 0x000fe40003f25270 */
[----:B------:R-:W-:Y:S02]  /*0220*/  ISETP.GE.U32.AND P0, PT, R0, R7, PT ;  /* 0x000000070000720c */ /* 0x000fe40003f06070 */
[----:B------:R-:W-:-:S04]  /*0230*/  LOP3.LUT R0, R5, R4, RZ, 0x3c, !PT ;  /* 0x0000000405007212 */ /* 0x000fc800078e3cff */
[----:B------:R-:W-:Y:S01]  /*0240*/  ISETP.GE.AND P2, PT, R0, RZ, PT ;  /* 0x000000ff0000720c */ /* 0x000fe20003f46270 */
[----:B------:R-:W-:-:S06]  /*0250*/  VIADD R0, R234, 0x1ff ;  /* 0x000001ffea007836 */ /* 0x000fcc0000000000 */
[----:B------:R-:W-:-:S04]  /*0260*/  @P0 VIADD R3, R3, 0x1 ;  /* 0x0000000103030836 */ /* 0x000fc80000000000 */
[----:B------:R-:W-:Y:S01]  /*0270*/  IMAD.MOV.U32 R2, RZ, RZ, R3 ;  /* 0x000000ffff027224 */ /* 0x000fe200078e0003 */
[----:B------:R-:W-:-:S03]  /*0280*/  SHF.R.S32.HI R3, RZ, 0x1f, R0 ;  /* 0x0000001fff037819 */ /* 0x000fc60000011400 */
[----:B------:R-:W-:Y:S01]  /*0290*/  @!P2 IMAD.MOV R2, RZ, RZ, -R2 ;  /* 0x000000ffff02a224 */ /* 0x000fe200078e0a02 */
[----:B------:R-:W-:Y:S02]  /*02a0*/  @!P1 LOP3.LUT R2, RZ, R4, RZ, 0x33, !PT ;  /* 0x00000004ff029212 */ /* 0x000fe400078e33ff */
[----:B------:R-:W-:-:S03]  /*02b0*/  LEA.HI R3, R3, R0, RZ, 0x9 ;  /* 0x0000000003037211 */ /* 0x000fc600078f48ff */
[C---:B------:R-:W-:Y:S01]  /*02c0*/  IMAD.SHL.U32 R8, R2.reuse, 0x8, RZ ;  /* 0x0000000802087824 */ /* 0x040fe200078e00ff */
[----:B------:R-:W-:-:S04]  /*02d0*/  IADD3 R2, -R2, RZ, RZ ;  /* 0x000000ff02027210 */ /* 0x000fc80007ffe1ff */
[----:B------:R-:W-:Y:S01]  /*02e0*/  LEA.HI.SX32 R3, R3, -R8, 0x17 ;  /* 0x8000000803037211 */ /* 0x000fe200078fbaff */
[----:B------:R-:W-:Y:S02]  /*02f0*/  IMAD R10, R4, R2, R5 ;  /* 0x00000002040a7224 */ /* 0x000fe400078e0205 */
[----:B------:R-:W-:Y:S01]  /*0300*/  IMAD.MOV.U32 R2, RZ, RZ, RZ ;  /* 0x000000ffff027224 */ /* 0x000fe200078e00ff */
[----:B------:R-:W-:Y:S02]  /*0310*/  VIMNMX R9, R3, 0x8, PT ;  /* 0x0000000803097848 */ /* 0x000fe40003fe0100 */
[----:B------:R-:W-:Y:S02]  /*0320*/  IABS R4, R10 ;  /* 0x0000000a00047213 */ /* 0x000fe40000000000 */
[----:B------:R-:W-:-:S04]  /*0330*/  IABS R7, R9 ;  /* 0x0000000900077213 */ /* 0x000fc80000000000 */
[----:B------:R-:W1:Y:S08]  /*0340*/  I2F.RP R0, R7 ;  /* 0x0000000700007306 */ /* 0x000e700000209400 */
[----:B-1----:R-:W1:Y:S02]  /*0350*/  MUFU.RCP R0, R0 ;  /* 0x0000000000007308 */ /* 0x002e640000001000 */
[----:B-1----:R-:W-:-:S06]  /*0360*/  VIADD R3, R0, 0xffffffe ;  /* 0x0ffffffe00037836 */ /* 0x002fcc0000000000 */
[----:B------:R-:W1:Y:S02]  /*0370*/  F2I.FTZ.U32.TRUNC.NTZ R3, R3 ;  /* 0x0000000300037305 */ /* 0x000e64000021f000 */
[----:B-1----:R-:W-:-:S04]  /*0380*/  IMAD.MOV R6, RZ, RZ, -R3 ;  /* 0x000000ffff067224 */ /* 0x002fc800078e0a03 */
[----:B------:R-:W-:Y:S01]  /*0390*/  IMAD R5, R6, R7, RZ ;  /* 0x0000000706057224 */ /* 0x000fe200078e02ff */
[----:B------:R-:W-:-:S03]  /*03a0*/  IABS R6, R9 ;  /* 0x0000000900067213 */ /* 0x000fc60000000000 */
[----:B------:R-:W-:-:S04]  /*03b0*/  IMAD.HI.U32 R2, R3, R5, R2 ;  /* 0x0000000503027227 */ /* 0x000fc800078e0002 */
[----:B------:R-:W-:Y:S02]  /*03c0*/  IMAD.MOV.U32 R3, RZ, RZ, R4 ;  /* 0x000000ffff037224 */ /* 0x000fe400078e0004 */
[----:B------:R-:W-:Y:S02]  /*03d0*/  IMAD.MOV R0, RZ, RZ, -R6 ;  /* 0x000000ffff007224 */ /* 0x000fe400078e0a06 */
[----:B------:R-:W-:Y:S01]  /*03e0*/  IMAD.HI.U32 R2, R2, R3, RZ ;  /* 0x0000000302027227 */ /* 0x000fe200078e00ff */
[----:B------:R-:W1:Y:S03]  /*03f0*/  I2F.RP R6, R247 ;  /* 0x000000f700067306 */ /* 0x000e660000209400 */
[----:B------:R-:W-:-:S05]  /*0400*/  IMAD R0, R2, R0, R3 ;  /* 0x0000000002007224 */ /* 0x000fca00078e0203 */
[----:B------:R-:W2:Y:S01]  /*0410*/  I2F.RP R3, R232 ;  /* 0x000000e800037306 */ /* 0x000ea20000209400 */
[----:B------:R-:W-:-:S07]  /*0420*/  ISETP.GT.U32.AND P1, PT, R7, R0, PT ;  /* 0x000000000700720c */ /* 0x000fce0003f24070 */
[----:B-1----:R-:W1:Y:S06]  /*0430*/  MUFU.RCP R6, R6 ;  /* 0x0000000600067308 */ /* 0x002e6c0000001000 */
[----:B------:R-:W-:Y:S02]  /*0440*/  @!P1 IMAD.IADD R0, R0, 0x1, -R7 ;  /* 0x0000000100009824 */ /* 0x000fe400078e0a07 */
[----:B--2---:R-:W2:Y:S01]  /*0450*/  MUFU.RCP R3, R3 ;  /* 0x0000000300037308 */ /* 0x004ea20000001000 */
[----:B------:R-:W-:Y:S01]  /*0460*/  @!P1 VIADD R2, R2, 0x1 ;  /* 0x0000000102029836 */ /* 0x000fe20000000000 */
[----:B------:R-:W-:-:S02]  /*0470*/  ISETP.NE.AND P1, PT, R9, RZ, PT ;  /* 0x000000ff0900720c */ /* 0x000fc40003f25270 */
[----:B------:R-:W-:Y:S02]  /*0480*/  ISETP.GE.U32.AND P0, PT, R0, R7, PT ;  /* 0x000000070000720c */ /* 0x000fe40003f06070 */
[----:B------:R-:W3:Y:S01]  /*0490*/  S2R R7, SR_CgaCtaId ;  /* 0x0000000000077919 */ /* 0x000ee20000008800 */
[----:B------:R-:W-:Y:S01]  /*04a0*/  LOP3.LUT R0, R10, R9, RZ, 0x3c, !PT ;  /* 0x000000090a007212 */ /* 0x000fe200078e3cff */
[----:B-1----:R-:W-:-:S03]  /*04b0*/  VIADD R4, R6, 0xffffffe ;  /* 0x0ffffffe06047836 */ /* 0x002fc60000000000 */
[----:B------:R-:W-:Y:S01]  /*04c0*/  ISETP.GE.AND P2, PT, R0, RZ, PT ;  /* 0x000000ff0000720c */ /* 0x000fe20003f46270 */
[----:B------:R1:W4:Y:S05]  /*04d0*/  F2I.FTZ.U32.TRUNC.NTZ R5, R4 ;  /* 0x0000000400057305 */ /* 0x00032a000021f000 */
[----:B------:R-:W-:Y:S01]  /*04e0*/  @P0 IADD3 R2, R2, 0x1, RZ ;  /* 0x0000000102020810 */ /* 0x000fe20007ffe0ff */
[----:B--2---:R-:W-:-:S04]  /*04f0*/  VIADD R3, R3, 0xffffffe ;  /* 0x0ffffffe03037836 */ /* 0x004fc80000000000 */
[----:B------:R-:W-:Y:S02]  /*0500*/  IMAD.MOV.U32 R6, RZ, RZ, R2 ;  /* 0x000000ffff067224 */ /* 0x000fe400078e0002 */
[----:B------:R-:W2:Y:S01]  /*0510*/  F2I.FTZ.U32.TRUNC.NTZ R3, R3 ;  /* 0x0000000300037305 */ /* 0x000ea2000021f000 */
[----:B-1----:R-:W-:Y:S02]  /*0520*/  IMAD.MOV.U32 R4, RZ, RZ, RZ ;  /* 0x000000ffff047224 */ /* 0x002fe400078e00ff */
[----:B------:R-:W-:Y:S01]  /*0530*/  @!P2 IMAD.MOV R6, RZ, RZ, -R6 ;  /* 0x000000ffff06a224 */ /* 0x000fe200078e0a06 */
[----:B------:R-:W-:Y:S01]  /*0540*/  @!P1 LOP3.LUT R6, RZ, R9, RZ, 0x33, !PT ;  /* 0x00000009ff069212 */ /* 0x000fe200078e33ff */
[----:B----4-:R-:W-:-:S04]  /*0550*/  IMAD.MOV R2, RZ, RZ, -R5 ;  /* 0x000000ffff027224 */ /* 0x010fc800078e0a05 */
[----:B------:R-:W-:Y:S01]  /*0560*/  IMAD.MOV R0, RZ, RZ, -R6 ;  /* 0x000000ffff007224 */ /* 0x000fe200078e0a06 */
[----:B------:R-:W-:Y:S01]  /*0570*/  SHF.L.U32 R6, R6, 0x9, RZ ;  /* 0x0000000906067819 */ /* 0x000fe200000006ff */
[----:B------:R-:W-:Y:S02]  /*0580*/  IMAD R245, R2, R247, RZ ;  /* 0x000000f702f57224 */ /* 0x000fe400078e02ff */
[----:B------:R-:W-:Y:S01]  /*0590*/  IMAD R0, R9, R0, R10 ;  /* 0x0000000009007224 */ /* 0x000fe200078e020a */
[C---:B------:R-:W-:Y:S01]  /*05a0*/  IADD3 R9, R6.reuse, 0x3, RZ ;  /* 0x0000000306097810 */ /* 0x040fe20007ffe0ff */
[C---:B---3--:R-:W-:Y:S01]  /*05b0*/  IMAD.SHL.U32 R2, R7.reuse, 0x80, RZ ;  /* 0x0000008007027824 */ /* 0x048fe200078e00ff */
[----:B------:R-:W-:Y:S01]  /*05c0*/  LEA R252, R7, R252, 0x18 ;  /* 0x000000fc07fc7211 */ /* 0x000fe200078ec0ff */
[----:B------:R-:W-:Y:S02]  /*05d0*/  VIADD R11, R6, 0x2 ;  /* 0x00000002060b7836 */ /* 0x000fe40000000000 */
[----:B--2---:R-:W-:Y:S01]  /*05e0*/  IMAD.MOV R229, RZ, RZ, -R3 ;  /* 0x000000ffffe57224 */ /* 0x004fe200078e0a03 */
[----:B------:R-:W-:Y:S01]  /*05f0*/  LOP3.LUT R227, R2, 0x180, RZ, 0xc0, !PT ;  /* 0x0000018002e37812 */ /* 0x000fe200078ec0ff */
[----:B------:R-:W-:Y:S01]  /*0600*/  IMAD.HI.U32 R245, R5, R245, R4 ;  /* 0x000000f505f57227 */ /* 0x000fe200078e0004 */
[----:B------:R-:W-:Y:S01]  /*0610*/  IABS R250, R11 ;  /* 0x0000000b00fa7213 */ /* 0x000fe20000000000 */
[----:B------:R-:W-:Y:S02]  /*0620*/  STL [R1+0x2930], R252 ;  /* 0x002930fc01007387 */ /* 0x000fe40000100800 */
[----:B------:R-:W-:Y:S01]  /*0630*/  IMAD.IADD R0, R8, 0x1, R0 ;  /* 0x0000000108007824 */ /* 0x000fe200078e0200 */
[----:B------:R-:W-:Y:S01]  /*0640*/  IABS R8, R6 ;  /* 0x0000000600087213 */ /* 0x000fe20000000000 */
[----:B------:R-:W-:-:S02]  /*0650*/  VIADD R12, R6, 0x1 ;  /* 0x00000001060c7836 */ /* 0x000fc40000000000 */
[----:B------:R-:W-:Y:S02]  /*0660*/  IMAD.MOV.U32 R2, RZ, RZ, RZ ;  /* 0x000000ffff027224 */ /* 0x000fe400078e00ff */
[----:B------:R-:W-:Y:S01]  /*0670*/  IMAD R229, R229, R232, RZ ;  /* 0x000000e8e5e57224 */ /* 0x000fe200078e02ff */
[----:B------:R-:W-:Y:S01]  /*0680*/  IABS R10, R12 ;  /* 0x0000000c000a7213 */ /* 0x000fe20000000000 */
[----:B------:R-:W-:-:S04]  /*0690*/  IMAD.HI.U32 R4, R245, R8, RZ ;  /* 0x00000008f5047227 */ /* 0x000fc800078e00ff */
[----:B------:R-:W-:-:S04]  /*06a0*/  IMAD.HI.U32 R229, R3, R229, R2 ;  /* 0x000000e503e57227 */ /* 0x000fc800078e0002 */
[----:B------:R-:W-:-:S04]  /*06b0*/  IMAD.HI.U32 R2, R245, R250, RZ ;  /* 0x000000faf5027227 */ /* 0x000fc800078e00ff */
[----:B------:R-:W-:Y:S02]  /*06c0*/  IMAD R227, R0, 0x200, R227 ;  /* 0x0000020000e37824 */ /* 0x000fe400078e02e3 */
[----:B------:R-:W-:Y:S02]  /*06d0*/  IMAD.MOV R4, RZ, RZ, -R4 ;  /* 0x000000ffff047224 */ /* 0x000fe400078e0a04 */
[----:B------:R-:W-:Y:S02]  /*06e0*/  VIADD R5, R6, 0x4 ;  /* 0x0000000406057836 */ /* 0x000fe40000000000 */
[----:B------:R-:W-:-:S03]  /*06f0*/  IMAD.HI.U32 R0, R245, R10, RZ ;  /* 0x0000000af5007227 */ /* 0x000fc600078e00ff */
[----:B------:R-:W-:Y:S01]  /*0700*/  IABS R248, R5 ;  /* 0x0000000500f87213 */ /* 0x000fe20000000000 */
[----:B------:R-:W-:Y:S02]  /*0710*/  IMAD.MOV R2, RZ, RZ, -R2 ;  /* 0x000000ffff027224 */ /* 0x000fe400078e0a02 */
[C---:B------:R-:W-:Y:S02]  /*0720*/  VIADD R3, R6.reuse, 0x5 ;  /* 0x0000000506037836 */ /* 0x040fe40000000000 */
[C---:B------:R-:W-:Y:S01]  /*0730*/  IMAD R7, R247.reuse, R4, R8 ;  /* 0x00000004f7077224 */ /* 0x040fe200078e0208 */
[----:B------:R-:W-:Y:S01]  /*0740*/  IABS R4, R9 ;  /* 0x0000000900047213 */ /* 0x000fe20000000000 */
[----:B------:R-:W-:Y:S01]  /*0750*/  IMAD.MOV R0, RZ, RZ, -R0 ;  /* 0x000000ffff007224 */ /* 0x000fe200078e0a00 */
[----:B------:R-:W-:Y:S01]  /*0760*/  IABS R246, R3 ;  /* 0x0000000300f67213 */ /* 0x000fe20000000000 */
[----:B------:R-:W-:Y:S01]  /*0770*/  IMAD R250, R247, R2, R250 ;  /* 0x00000002f7fa7224 */ /* 0x000fe200078e02fa */
[----:B------:R-:W-:Y:S01]  /*0780*/  STL [R1+0x2a8c], R7 ;  /* 0x002a8c0701007387 */ /* 0x000fe20000100800 */
[----:B------:R-:W-:-:S02]  /*0790*/  VIADD R5, R6, 0x6 ;  /* 0x0000000606057836 */ /* 0x000fc40000000000 */
[----:B------:R-:W-:Y:S01]  /*07a0*/  VIADD R3, R6, 0x7 ;  /* 0x0000000706037836 */ /* 0x000fe20000000000 */
[----:B------:R-:W-:Y:S01]  /*07b0*/  STL [R1+0x2a94], R250 ;  /* 0x002a94fa01007387 */ /* 0x000fe20000100800 */
[----:B------:R-:W-:Y:S01]  /*07c0*/  IMAD R251, R247, R0, R10 ;  /* 0x00000000f7fb7224 */ /* 0x000fe200078e020a */
[----:B------:R-:W-:Y:S01]  /*07d0*/  IABS R8, R5 ;  /* 0x0000000500087213 */ /* 0x000fe20000000000 */
[C---:B------:R-:W-:Y:S01]  /*07e0*/  IMAD.HI.U32 R0, R245.reuse, R4, RZ ;  /* 0x00000004f5007227 */ /* 0x040fe200078e00ff */
[----:B------:R-:W-:Y:S03]  /*07f0*/  STL [R1+0x44c], R5 ;  /* 0x00044c0501007387 */ /* 0x000fe60000100800 */
[C---:B------:R-:W-:Y:S01]  /*0800*/  IMAD.HI.U32 R2, R245.reuse, R248, RZ ;  /* 0x000000f8f5027227 */ /* 0x040fe200078e00ff */
[----:B------:R1:W-:Y:S03]  /*0810*/  STL [R1+0x448], R3 ;  /* 0x0004480301007387 */ /* 0x0003e60000100800 */
[----:B------:R-:W-:Y:S01]  /*0820*/  IMAD.MOV R249, RZ, RZ, -R0 ;  /* 0x000000fffff97224 */ /* 0x000fe200078e0a00 */
[----:B------:R-:W-:Y:S01]  /*0830*/  IADD3 R2, -R2, RZ, RZ ;  /* 0x000000ff02027210 */ /* 0x000fe20007ffe1ff */
[----:B------:R-:W-:-:S04]  /*0840*/  IMAD.HI.U32 R0, R245, R246, RZ ;  /* 0x000000f6f5007227 */ /* 0x000fc800078e00ff */
[C---:B------:R-:W-:Y:S01]  /*0850*/  IMAD R249, R247.reuse, R249, R4 ;  /* 0x000000f9f7f97224 */ /* 0x040fe200078e0204 */
[----:B-1----:R-:W-:Y:S01]  /*0860*/  IABS R3, R3 ;  /* 0x0000000300037213 */ /* 0x002fe20000000000 */
[----:B------:R-:W-:Y:S02]  /*0870*/  IMAD R248, R247, R2, R248 ;  /* 0x00000002f7f87224 */ /* 0x000fe400078e02f8 */
[----:B------:R-:W-:-:S04]  /*0880*/  IMAD.HI.U32 R2, R245, R8, RZ ;  /* 0x00000008f5027227 */ /* 0x000fc800078e00ff */
[----:B------:R-:W-:Y:S02]  /*0890*/  IMAD.MOV.U32 R4, RZ, RZ, R3 ;  /* 0x000000ffff047224 */ /* 0x000fe400078e0003 */
[----:B------:R-:W-:Y:S02]  /*08a0*/  IMAD.MOV R3, RZ, RZ, -R0 ;  /* 0x000000ffff037224 */ /* 0x000fe400078e0a00 */
[----:B------:R-:W-:Y:S02]  /*08b0*/  VIADD R7, R6, 0x8 ;  /* 0x0000000806077836 */ /* 0x000fe40000000000 */
[----:B------:R-:W-:-:S03]  /*08c0*/  IMAD.HI.U32 R0, R245, R4, RZ ;  /* 0x00000004f5007227 */ /* 0x000fc600078e00ff */
[----:B------:R-:W-:Y:S01]  /*08d0*/  STL [R1+0x444], R7 ;  /* 0x0004440701007387 */ /* 0x000fe20000100800 */
[----:B------:R-:W-:Y:S02]  /*08e0*/  VIADD R5, R6, 0x9 ;  /* 0x0000000906057836 */ /* 0x000fe40000000000 */
[----:B------:R-:W-:Y:S02]  /*08f0*/  IMAD.MOV R2, RZ, RZ, -R2 ;  /* 0x000000ffff027224 */ /* 0x000fe400078e0a02 */
[C---:B------:R-:W-:Y:S01]  /*0900*/  IMAD R246, R247.reuse, R3, R246 ;  /* 0x00000003f7f67224 */ /* 0x040fe200078e02f6 */
[----:B------:R-:W-:Y:S01]  /*0910*/  IABS R3, R7 ;  /* 0x0000000700037213 */ /* 0x000fe20000000000 */
[----:B------:R-:W-:Y:S01]  /*0920*/  IMAD.MOV R0, RZ, RZ, -R0 ;  /* 0x000000ffff007224 */ /* 0x000fe200078e0a00 */
[----:B------:R1:W-:Y:S01]  /*0930*/  STL [R1+0x440], R5 ;  /* 0x0004400501007387 */ /* 0x0003e20000100800 */
[----:B------:R-:W-:Y:S01]  /*0940*/  IABS R10, R5 ;  /* 0x00000005000a7213 */ /* 0x000fe20000000000 */
[C---:B------:R-:W-:Y:S01]  /*0950*/  IMAD R2, R247.reuse, R2, R8 ;  /* 0x00000002f7027224 */ /* 0x040fe200078e0208 */
[----:B------:R-:W-:Y:S01]  /*0960*/  MOV R8, R3 ;  /* 0x0000000300087202 */ /* 0x000fe20000000f00 */
[----:B------:R-:W-:-:S02]  /*0970*/  IMAD R0, R247, R0, R4 ;  /* 0x00000000f7007224 */ /* 0x000fc400078e0204 */
[C---:B------:R-:W-:Y:S01]  /*0980*/  VIADD R3, R6.reuse, 0xb ;  /* 0x0000000b06037836 */ /* 0x040fe20000000000 */
[----:B------:R2:W-:Y:S01]  /*0990*/  STL [R1+0x418], R2 ;  /* 0x0004180201007387 */ /* 0x0005e20000100800 */
[C---:B------:R-:W-:Y:S02]  /*09a0*/  VIADD R9, R6.reuse, 0xd ;  /* 0x0000000d06097836 */ /* 0x040fe40000000000 */
[----:B-1----:R-:W-:Y:S01]  /*09b0*/  VIADD R5, R6, 0xa ;  /* 0x0000000a06057836 */ /* 0x002fe20000000000 */
[----:B------:R-:W-:-:S04]  /*09c0*/  IABS R12, R3 ;  /* 0x00000003000c7213 */ /* 0x000fc80000000000 */
[----:B------:R1:W-:Y:S01]  /*09d0*/  STL [R1+0x43c], R5 ;  /* 0x00043c0501007387 */ /* 0x0003e20000100800 */
[----:B------:R-:W-:Y:S01]  /*09e0*/  IABS R4, R5 ;  /* 0x0000000500047213 */ /* 0x000fe20000000000 */
[C---:B--2---:R-:W-:Y:S02]  /*09f0*/  IMAD.HI.U32 R2, R245.reuse, R10, RZ ;  /* 0x0000000af5027227 */ /* 0x044fe400078e00ff */
[----:B------:R2:W-:Y:S02]  /*0a00*/  STL [R1+0x414], R0 ;  /* 0x0004140001007387 */ /* 0x0005e40000100800 */
[----:B------:R-:W-:Y:S02]  /*0a10*/  IMAD.MOV R2, RZ, RZ, -R2 ;  /* 0x000000ffff027224 */ /* 0x000fe400078e0a02 */
[----:B------:R3:W-:Y:S01]  /*0a20*/  STL [R1+0x438], R3 ;  /* 0x0004380301007387 */ /* 0x0007e20000100800 */
[----:B-1----:R-:W-:Y:S02]  /*0a30*/  VIADD R5, R6, 0xc ;  /* 0x0000000c06057836 */ /* 0x002fe40000000000 */
[----:B--2---:R-:W-:-:S03]  /*0a40*/  IMAD.HI.U32 R0, R245, R8, RZ ;  /* 0x00000008f5007227 */ /* 0x004fc600078e00ff */
[----:B------:R1:W-:Y:S01]  /*0a50*/  STL [R1+0x1eb4], R5 ;  /* 0x001eb40501007387 */ /* 0x0003e20000100800 */
[----:B---3--:R-:W-:Y:S02]  /*0a60*/  IMAD.MOV R3, RZ, RZ, -R0 ;  /* 0x000000ffff037224 */ /* 0x008fe400078e0a00 */
[----:B------:R-:W-:-:S04]  /*0a70*/  IMAD.HI.U32 R0, R245, R4, RZ ;  /* 0x00000004f5007227 */ /* 0x000fc800078e00ff */
[C---:B------:R-:W-:Y:S01]  /*0a80*/  IMAD R7, R247.reuse, R3, R8 ;  /* 0x00000003f7077224 */ /* 0x040fe200078e0208 */
[----:B-1----:R-:W-:Y:S01]  /*0a90*/  IABS R5, R5 ;  /* 0x0000000500057213 */ /* 0x002fe20000000000 */
[----:B------:R-:W-:Y:S02]  /*0aa0*/  IMAD R3, R247, R2, R10 ;  /* 0x00000002f7037224 */ /* 0x000fe400078e020a */
[----:B------:R-:W-:Y:S01]  /*0ab0*/  IMAD.HI.U32 R2, R245, R12, RZ ;  /* 0x0000000cf5027227 */ /* 0x000fe200078e00ff */
[----:B------:R1:W-:Y:S03]  /*0ac0*/  STL [R1+0x410], R7 ;  /* 0x0004100701007387 */ /* 0x0003e60000100800 */
[----:B------:R-:W-:Y:S01]  /*0ad0*/  IMAD.MOV.U32 R8, RZ, RZ, R5 ;  /* 0x000000ffff087224 */ /* 0x000fe200078e0005 */
[----:B------:R2:W-:Y:S01]  /*0ae0*/  STL [R1+0x40c], R3 ;  /* 0x00040c0301007387 */ /* 0x0005e20000100800 */
[----:B------:R-:W-:-:S02]  /*0af0*/  VIADD R5, R6, 0xf ;  /* 0x0000000f06057836 */ /* 0x000fc40000000000 */
[----:B------:R-:W-:Y:S01]  /*0b00*/  IMAD.MOV R2, RZ, RZ, -R2 ;  /* 0x000000ffff027224 */ /* 0x000fe200078e0a02 */
[----:B------:R-:W-:Y:S01]  /*0b10*/  STL [R1+0x1ebc], R9 ;  /* 0x001ebc0901007387 */ /* 0x000fe20000100800 */
[C---:B-1----:R-:W-:Y:S02]  /*0b20*/  IADD3 R7, R6.reuse, 0xe, RZ ;  /* 0x0000000e06077810 */ /* 0x042fe40007ffe0ff */
[----:B------:R-:W-:Y:S02]  /*0b30*/  IMAD R216, R247, R2, R12 ;  /* 0x00000002f7d87224 */ /* 0x000fe400078e020c */
[----:B--2---:R-:W-:Y:S01]  /*0b40*/  IMAD.MOV R3, RZ, RZ, -R0 ;  /* 0x000000ffff037224 */ /* 0x004fe200078e0a00 */
[----:B------:R-:W-:Y:S01]  /*0b50*/  IABS R10, R7 ;  /* 0x00000007000a7213 */ /* 0x000fe20000000000 */
[----:B------:R-:W-:Y:S01]  /*0b60*/  IMAD.HI.U32 R0, R245, R8, RZ ;  /* 0x00000008f5007227 */ /* 0x000fe200078e00ff */
[----:B------:R-:W-:Y:S03]  /*0b70*/  STL [R1+0x1eb8], R7 ;  /* 0x001eb80701007387 */ /* 0x000fe60000100800 */
[----:B------:R-:W-:Y:S01]  /*0b80*/  IMAD.MOV R0, RZ, RZ, -R0 ;  /* 0x000000ffff007224 */ /* 0x000fe200078e0a00 */
[----:B------:R1:W-:Y:S01]  /*0b90*/  STL [R1+0x1ec0], R5 ;  /* 0x001ec00501007387 */ /* 0x0003e20000100800 */
[C---:B------:R-:W-:Y:S01]  /*0ba0*/  IMAD R209, R247.reuse, R3, R4 ;  /* 0x00000003f7d17224 */ /* 0x040fe200078e0204 */
[----:B------:R-:W-:Y:S01]  /*0bb0*/  IABS R4, R9 ;  /* 0x0000000900047213 */ /* 0x000fe20000000000 */
[----:B------:R-:W-:Y:S01]  /*0bc0*/  IMAD R0, R247, R0, R8 ;  /* 0x00000000f7007224 */ /* 0x000fe200078e0208 */
[----:B------:R-:W-:Y:S01]  /*0bd0*/  IABS R8, R5 ;  /* 0x0000000500087213 */ /* 0x000fe20000000000 */
[----:B------:R-:W-:-:S02]  /*0be0*/  VIADD R3, R6, 0x10 ;  /* 0x0000001006037836 */ /* 0x000fc40000000000 */
[C---:B------:R-:W-:Y:S01]  /*0bf0*/  IMAD.HI.U32 R2, R245.reuse, R10, RZ ;  /* 0x0000000af5027227 */ /* 0x040fe200078e00ff */
[----:B------:R2:W-:Y:S02]  /*0c00*/  STL [R1+0x400], R0 ;  /* 0x0004000001007387 */ /* 0x0005e40000100800 */
[----:B------:R-:W-:Y:S01]  /*0c10*/  IABS R12, R3 ;  /* 0x00000003000c7213 */ /* 0x000fe20000000000 */
[C---:B-1----:R-:W-:Y:S01]  /*0c20*/  VIADD R5, R6.reuse, 0x11 ;  /* 0x0000001106057836 */ /* 0x042fe20000000000 */
[----:B------:R1:W-:Y:S01]  /*0c30*/  STL [R1+0x1ec4], R3 ;  /* 0x001ec40301007387 */ /* 0x0003e20000100800 */
[----:B------:R-:W-:Y:S02]  /*0c40*/  IMAD.MOV R2, RZ, RZ, -R2 ;  /* 0x000000ffff027224 */ /* 0x000fe400078e0a02 */
[----:B------:R-:W-:Y:S01]  /*0c50*/  VIADD R9, R6, 0x12 ;  /* 0x0000001206097836 */ /* 0x000fe20000000000 */
[----:B------:R3:W-:Y:S01]  /*0c60*/  STL [R1+0x1ecc], R5 ;  /* 0x001ecc0501007387 */ /* 0x0007e20000100800 */
[----:B--2---:R-:W-:-:S04]  /*0c70*/  IMAD.HI.U32 R0, R245, R4, RZ ;  /* 0x00000004f5007227 */ /* 0x004fc800078e00ff */
[----:B-1----:R-:W-:Y:S02]  /*0c80*/  IMAD.MOV R3, RZ, RZ, -R0 ;  /* 0x000000ffff037224 */ /* 0x002fe400078e0a00 */
[----:B------:R-:W-:Y:S01]  /*0c90*/  IMAD.HI.U32 R0, R245, R8, RZ ;  /* 0x00000008f5007227 */ /* 0x000fe200078e00ff */
[----:B---3--:R-:W-:-:S03]  /*0ca0*/  IABS R5, R5 ;  /* 0x0000000500057213 */ /* 0x008fc60000000000 */
[C---:B------:R-:W-:Y:S02]  /*0cb0*/  IMAD R7, R247.reuse, R3, R4 ;  /* 0x00000003f7077224 */ /* 0x040fe400078e0204 */
[----:B------:R-:W-:Y:S01]  /*0cc0*/  IMAD R3, R247, R2, R10 ;  /* 0x00000002f7037224 */ /* 0x000fe200078e020a */
[----:B------:R-:W-:Y:S01]  /*0cd0*/  MOV R4, R5 ;  /* 0x0000000500047202 */ /* 0x000fe20000000f00 */
[----:B------:R-:W-:Y:S01]  /*0ce0*/  VIADD R5, R6, 0x14 ;  /* 0x0000001406057836 */ /* 0x000fe20000000000 */
[----:B------:R1:W-:Y:S01]  /*0cf0*/  STL [R1+0x3fc], R7 ;  /* 0x0003fc0701007387 */ /* 0x0003e20000100800 */
[----:B------:R-:W-:-:S03]  /*0d00*/  IMAD.HI.U32 R2, R245, R12, RZ ;  /* 0x0000000cf5027227 */ /* 0x000fc600078e00ff */
[----:B------:R2:W-:Y:S01]  /*0d10*/  STL [R1+0x3f8], R3 ;  /* 0x0003f80301007387 */ /* 0x0005e20000100800 */
[----:B------:R-:W-:-:S03]  /*0d20*/  IMAD.MOV R2, RZ, RZ, -R2 ;  /* 0x000000ffff027224 */ /* 0x000fc600078e0a02 */
[----:B------:R-:W-:Y:S01]  /*0d30*/  STL [R1+0x1ec8], R9 ;  /* 0x001ec80901007387 */ /* 0x000fe20000100800 */
[----:B------:R-:W-:Y:S02]  /*0d40*/  IMAD R205, R247, R2, R12 ;  /* 0x00000002f7cd7224 */ /* 0x000fe400078e020c */
[----:B-1----:R-:W-:Y:S02]  /*0d50*/  VIADD R7, R6, 0x13 ;  /* 0x0000001306077836 */ /* 0x002fe40000000000 */
[----:B--2---:R-:W-:Y:S02]  /*0d60*/  IMAD.MOV R3, RZ, RZ, -R0 ;  /* 0x000000ffff037224 */ /* 0x004fe400078e0a00 */
[----:B------:R-:W-:Y:S01]  /*0d70*/  IMAD.HI.U32 R0, R245, R4, RZ ;  /* 0x00000004f5007227 */ /* 0x000fe200078e00ff */
[----:B------:R-:W-:Y:S01]  /*0d80*/  STL [R1+0x1ed0], R7 ;  /* 0x001ed00701007387 */ /* 0x000fe20000100800 */
[----:B------:R-:W-:Y:S02]  /*0d90*/  IABS R10, R7 ;  /* 0x00000007000a7213 */ /* 0x000fe40000000000 */
[----:B------:R-:W-:Y:S01]  /*0da0*/  IMAD R3, R247, R3, R8 ;  /* 0x00000003f7037224 */ /* 0x000fe200078e0208 */
[----:B------:R-:W-:Y:S01]  /*0db0*/  IABS R8, R9 ;  /* 0x0000000900087213 */ /* 0x000fe20000000000 */
[----:B------:R-:W-:-:S02]  /*0dc0*/  IMAD.MOV R0, RZ, RZ, -R0 ;  /* 0x000000ffff007224 */ /* 0x000fc400078e0a00 */
[----:B------:R-:W-:Y:S01]  /*0dd0*/  IMAD.HI.U32 R2, R245, R10, RZ ;  /* 0x0000000af5027227 */ /* 0x000fe200078e00ff */
[----:B------:R1:W-:Y:S03]  /*0de0*/  STL [R1+0x3f4], R3 ;  /* 0x0003f40301007387 */ /* 0x0003e60000100800 */
[----:B------:R-:W-:Y:S01]  /*0df0*/  IMAD R206, R247, R0, R4 ;  /* 0x00000000f7ce7224 */ /* 0x000fe200078e0204 */
[----:B------:R2:W-:Y:S01]  /*0e00*/  STL [R1+0x1ed4], R5 ;  /* 0x001ed40501007387 */ /* 0x0005e20000100800 */
[----:B------:R-:W-:Y:S01]  /*0e10*/  IABS R4, R5 ;  /* 0x0000000500047213 */ /* 0x000fe20000000000 */
[----:B------:R-:W-:-:S04]  /*0e20*/  IMAD.HI.U32 R0, R245, R8, RZ ;  /* 0x00000008f5007227 */ /* 0x000fc800078e00ff */
[C---:B-1----:R-:W-:Y:S02]  /*0e30*/  VIADD R3, R6.reuse, 0x15 ;  /* 0x0000001506037836 */ /* 0x042fe40000000000 */
[----:B------:R-:W-:Y:S01]  /*0e40*/  IMAD.MOV R2, RZ, RZ, -R2 ;  /* 0x000000ffff027224 */ /* 0x000fe200078e0a02 */
[C---:B--2---:R-:W-:Y:S02]  /*0e50*/  IADD3 R5, R6.reuse, 0x16, RZ ;  /* 0x0000001606057810 */ /* 0x044fe40007ffe0ff */
[----:B------:R1:W-:Y:S01]  /*0e60*/  STL [R1+0x1edc], R3 ;  /* 0x001edc0301007387 */ /* 0x0003e20000100800 */
[----:B------:R-:W-:Y:S01]  /*0e70*/  IABS R12, R3 ;  /* 0x00000003000c7213 */ /* 0x000fe20000000000 */
[----:B------:R-:W-:Y:S02]  /*0e80*/  VIADD R9, R6, 0x17 ;  /* 0x0000001706097836 */ /* 0x000fe40000000000 */
[----:B------:R2:W-:Y:S01]  /*0e90*/  STL [R1+0x1ed8], R5 ;  /* 0x001ed80501007387 */ /* 0x0005e20000100800 */
[----:B------:R-:W-:-:S02]  /*0ea0*/  IMAD R221, R247, R2, R10 ;  /* 0x00000002f7dd7224 */ /* 0x000fc400078e020a */
[----:B------:R-:W-:Y:S01]  /*0eb0*/  VIADD R7, R6, 0x18 ;  /* 0x0000001806077836 */ /* 0x000fe20000000000 */
[----:B------:R3:W-:Y:S01]  /*0ec0*/  STL [R1+0x1ee0], R9 ;  /* 0x001ee00901007387 */ /* 0x0007e20000100800 */
[----:B------:R-:W-:-:S03]  /*0ed0*/  IMAD.HI.U32 R2, R245, R12, RZ ;  /* 0x0000000cf5027227 */ /* 0x000fc600078e00ff */
[----:B------:R-:W-:Y:S01]  /*0ee0*/  IABS R10, R7 ;  /* 0x00000007000a7213 */ /* 0x000fe20000000000 */
[----:B-1----:R-:W-:Y:S01]  /*0ef0*/  IMAD.MOV R3, RZ, RZ, -R0 ;  /* 0x000000ffff037224 */ /* 0x002fe200078e0a00 */
[----:B--2---:R-:W-:Y:S01]  /*0f00*/  IABS R5, R5 ;  /* 0x0000000500057213 */ /* 0x004fe20000000000 */
[----:B------:R-:W-:Y:S01]  /*0f10*/  IMAD.HI.U32 R0, R245, R4, RZ ;  /* 0x00000004f5007227 */ /* 0x000fe200078e00ff */
[----:B------:R-:W-:Y:S03]  /*0f20*/  STL [R1+0x1ee4], R7 ;  /* 0x001ee40701007387 */ /* 0x000fe60000100800 */
[----:B------:R-:W-:Y:S02]  /*0f30*/  IMAD R207, R247, R3, R8 ;  /* 0x00000003f7cf7224 */ /* 0x000fe400078e0208 */
[----:B------:R-:W-:Y:S02]  /*0f40*/  IMAD.MOV.U32 R8, RZ, RZ, R5 ;  /* 0x000000ffff087224 */ /* 0x000fe400078e0005 */
[----:B------:R-:W-:-:S02]  /*0f50*/  IMAD.MOV R3, RZ, RZ, -R0 ;  /* 0x000000ffff037224 */ /* 0x000fc400078e0a00 */
[----:B------:R-:W-:-:S04]  /*0f60*/  IMAD.HI.U32 R0, R245, R8, RZ ;  /* 0x00000008f5007227 */ /* 0x000fc800078e00ff */
[C---:B------:R-:W-:Y:S01]  /*0f70*/  IMAD R222, R247.reuse, R3, R4 ;  /* 0x00000003f7de7224 */ /* 0x040fe200078e0204 */
[----:B------:R-:W-:Y:S01]  /*0f80*/  IADD3 R0, -R0, RZ, RZ ;  /* 0x000000ff00007210 */ /* 0x000fe20007ffe1ff */
[C---:B------:R-:W-:Y:S01]  /*0f90*/  VIADD R5, R6.reuse, 0x19 ;  /* 0x0000001906057836 */ /* 0x040fe20000000000 */
[----:B------:R-:W-:Y:S01]  /*0fa0*/  IABS R4, R9 ;  /* 0x0000000900047213 */ /* 0x000fe20000000000 */
[----:B------:R-:W-:Y:S01]  /*0fb0*/  IMAD.MOV R2, RZ, RZ, -R2 ;  /* 0x000000ffff027224 */ /* 0x000fe200078e0a02 */
[C---:B---3--:R-:W-:Y:S01]  /*0fc0*/  IADD3 R9, R6.reuse, 0x1c, RZ ;  /* 0x0000001c06097810 */ /* 0x048fe20007ffe0ff */
[----:B------:R-:W-:Y:S01]  /*0fd0*/  VIADD R3, R6, 0x1a ;  /* 0x0000001a06037836 */ /* 0x000fe20000000000 */
[----:B------:R1:W-:Y:S01]  /*0fe0*/  STL [R1+0x1eec], R5 ;  /* 0x001eec0501007387 */ /* 0x0003e20000100800 */
[C---:B------:R-:W-:Y:S01]  /*0ff0*/  IMAD R237, R247.reuse, R0, R8 ;  /* 0x00000000f7ed7224 */ /* 0x040fe200078e0208 */
[----:B------:R-:W-:Y:S01]  /*1000*/  IABS R8, R5 ;  /* 0x0000000500087213 */ /* 0x000fe20000000000 */
[----:B------:R-:W-:Y:S01]  /*1010*/  IMAD R223, R247, R2, R12 ;  /* 0x00000002f7df7224 */ /* 0x000fe200078e020c */
[----:B------:R2:W-:Y:S01]  /*1020*/  STL [R1+0x1ee8], R3 ;  /* 0x001ee80301007387 */ /* 0x0005e20000100800 */
[----:B------:R-:W-:Y:S01]  /*1030*/  IMAD.HI.U32 R0, R245, R4, RZ ;  /* 0x00000004f5007227 */ /* 0x000fe200078e00ff */
[----:B------:R-:W-:-:S03]  /*1040*/  IABS R12, R3 ;  /* 0x00000003000c7213 */ /* 0x000fc60000000000 */
[----:B------:R-:W-:-:S04]  /*1050*/  IMAD.HI.U32 R2, R245, R10, RZ ;  /* 0x0000000af5027227 */ /* 0x000fc800078e00ff */
[----:B-1----:R-:W-:Y:S02]  /*1060*/  VIADD R5, R6, 0x1b ;  /* 0x0000001b06057836 */ /* 0x002fe40000000000 */
[----:B--2---:R-:W-:Y:S02]  /*1070*/  IMAD.MOV R3, RZ, RZ, -R0 ;  /* 0x000000ffff037224 */ /* 0x004fe400078e0a00 */
[----:B------:R-:W-:Y:S01]  /*1080*/  IMAD.MOV R2, RZ, RZ, -R2 ;  /* 0x000000ffff027224 */ /* 0x000fe200078e0a02 */
[----:B------:R1:W-:Y:S01]  /*1090*/  STL [R1+0x1ef0], R5 ;  /* 0x001ef00501007387 */ /* 0x0003e20000100800 */
[C---:B------:R-:W-:Y:S02]  /*10a0*/  IMAD R238, R247.reuse, R3, R4 ;  /* 0x00000003f7ee7224 */ /* 0x040fe400078e0204 */
[----:B------:R-:W-:Y:S02]  /*10b0*/  IMAD R3, R247, R2, R10 ;  /* 0x00000002f7037224 */ /* 0x000fe400078e020a */
[----:B------:R-:W-:-:S03]  /*10c0*/  IMAD.HI.U32 R0, R245, R8, RZ ;  /* 0x00000008f5007227 */ /* 0x000fc600078e00ff */
[----:B------:R2:W-:Y:S01]  /*10d0*/  STL [R1+0x3d0], R3 ;  /* 0x0003d00301007387 */ /* 0x0005e20000100800 */
[----:B------:R-:W-:Y:S01]  /*10e0*/  IMAD.HI.U32 R2, R245, R12, RZ ;  /* 0x0000000cf5027227 */ /* 0x000fe200078e00ff */
[----:B-1----:R-:W-:Y:S02]  /*10f0*/  IABS R5, R5 ;  /* 0x0000000500057213 */ /* 0x002fe40000000000 */
[----:B------:R1:W-:Y:S01]  /*1100*/  STL [R1+0x1ef4], R9 ;  /* 0x001ef40901007387 */ /* 0x0003e20000100800 */
[----:B------:R-:W-:Y:S02]  /*1110*/  IMAD.MOV R2, RZ, RZ, -R2 ;  /* 0x000000ffff027224 */ /* 0x000fe400078e0a02 */
[----:B------:R-:W-:Y:S02]  /*1120*/  IMAD.MOV.U32 R4, RZ, RZ, R5 ;  /* 0x000000ffff047224 */ /* 0x000fe400078e0005 */
[----:B------:R-:W-:Y:S02]  /*1130*/  VIADD R7, R6, 0x1d ;  /* 0x0000001d06077836 */ /* 0x000fe40000000000 */
[----:B--2---:R-:W-:-:S02]  /*1140*/  IMAD.MOV R3, RZ, RZ, -R0 ;  /* 0x000000ffff037224 */ /* 0x004fc400078e0a00 */
[----:B------:R-:W-:Y:S01]  /*1150*/  IMAD.HI.U32 R0, R245, R4, RZ ;  /* 0x00000004f5007227 */ /* 0x000fe200078e00ff */
[----:B------:R-:W-:Y:S01]  /*1160*/  IABS R10, R7 ;  /* 0x00000007000a7213 */ /* 0x000fe20000000000 */
[----:B------:R-:W-:Y:S02]  /*1170*/  STL [R1+0x1efc], R7 ;  /* 0x001efc0701007387 */ /* 0x000fe40000100800 */
[----:B------:R-:W-:Y:S02]  /*1180*/  IMAD.MOV R0, RZ, RZ, -R0 ;  /* 0x000000ffff007224 */ /* 0x000fe400078e0a00 */
[C---:B------:R-:W-:Y:S01]  /*1190*/  IMAD R3, R247.reuse, R3, R8 ;  /* 0x00000003f7037224 */ /* 0x040fe200078e0208 */
[----:B------:R-:W-:Y:S01]  /*11a0*/  IABS R8, R9 ;  /* 0x0000000900087213 */ /* 0x000fe20000000000 */
[C---:B------:R-:W-:Y:S02]  /*11b0*/  IMAD R2, R247.reuse, R2, R12 ;  /* 0x00000002f7027224 */ /* 0x040fe400078e020c */
[----:B------:R-:W-:Y:S01]  /*11c0*/  VIADD R5, R6, 0x1e ;  /* 0x0000001e06057836 */ /* 0x000fe20000000000 */
[----:B------:R2:W-:Y:S01]  /*11d0*/  STL [R1+0x3cc], R3 ;  /* 0x0003cc0301007387 */ /* 0x0005e20000100800 */
[----:B------:R-:W-:-:S02]  /*11e0*/  IMAD R0, R247, R0, R4 ;  /* 0x00000000f7007224 */ /* 0x000fc400078e0204 */
[----:B-1----:R-:W-:Y:S01]  /*11f0*/  VIADD R9, R6, 0x21 ;  /* 0x0000002106097836 */ /* 0x002fe20000000000 */
[----:B------:R1:W-:Y:S01]  /*1200*/  STL [R1+0x3c8], R2 ;  /* 0x0003c80201007387 */ /* 0x0003e20000100800 */
[----:B------:R-:W-:-:S03]  /*1210*/  IABS R4, R5 ;  /* 0x0000000500047213 */ /* 0x000fc60000000000 */
[----:B------:R3:W-:Y:S01]  /*1220*/  STL [R1+0x1ef8], R5 ;  /* 0x001ef80501007387 */ /* 0x0007e20000100800 */
[----:B--2---:R-:W-:-:S03]  /*1230*/  VIADD R3, R6, 0x1f ;  /* 0x0000001f06037836 */ /* 0x004fc60000000000 */
[----:B------:R2:W-:Y:S01]  /*1240*/  STL [R1+0x3c4], R0 ;  /* 0x0003c40001007387 */ /* 0x0005e20000100800 */
[C---:B-1----:R-:W-:Y:S01]  /*1250*/  IMAD.HI.U32 R2, R245.reuse, R10, RZ ;  /* 0x0000000af5027227 */ /* 0x042fe200078e00ff */
[----:B------:R-:W-:Y:S02]  /*1260*/  IABS R12, R3 ;  /* 0x00000003000c7213 */ /* 0x000fe40000000000 */
[----:B------:R1:W-:Y:S01]  /*1270*/  STL [R1+0x1f00], R3 ;  /* 0x001f000301007387 */ /* 0x0003e20000100800 */
[----:B---3--:R-:W-:Y:S01]  /*1280*/  VIADD R5, R6, 0x20 ;  /* 0x0000002006057836 */ /* 0x008fe20000000000 */
[----:B------:R-:W-:Y:S01]  /*1290*/  IADD3 R2, -R2, RZ, RZ ;  /* 0x000000ff02027210 */ /* 0x000fe20007ffe1ff */
[----:B--2---:R-:W-:-:S03]  /*12a0*/  IMAD.HI.U32 R0, R245, R8, RZ ;  /* 0x00000008f5007227 */ /* 0x004fc600078e00ff */
[----:B------:R2:W-:Y:S01]  /*12b0*/  STL [R1+0x1f04], R5 ;  /* 0x001f040501007387 */ /* 0x0005e20000100800 */
[----:B-1----:R-:W-:Y:S02]  /*12c0*/  IMAD.MOV R3, RZ, RZ, -R0 ;  /* 0x000000ffff037224 */ /* 0x002fe400078e0a00 */
[----:B------:R-:W-:-:S04]  /*12d0*/  IMAD.HI.U32 R0, R245, R4, RZ ;  /* 0x00000004f5007227 */ /* 0x000fc800078e00ff */
[C---:B------:R-:W-:Y:S01]  /*12e0*/  IMAD R7, R247.reuse, R3, R8 ;  /* 0x00000003f7077224 */ /* 0x040fe200078e0208 */
[----:B--2---:R-:W-:Y:S01]  /*12f0*/  IABS R5, R5 ;  /* 0x0000000500057213 */ /* 0x004fe20000000000 */
[----:B------:R-:W-:Y:S02]  /*1300*/  IMAD R3, R247, R2, R10 ;  /* 0x00000002f7037224 */ /* 0x000fe400078e020a */
[----:B------:R-:W-:Y:S01]  /*1310*/  IMAD.HI.U32 R2, R245, R12, RZ ;  /* 0x0000000cf5027227 */ /* 0x000fe200078e00ff */
[----:B------:R1:W-:Y:S03]  /*1320*/  STL [R1+0x3c0], R7 ;  /* 0x0003c00701007387 */ /* 0x0003e60000100800 */
[----:B------:R-:W-:Y:S01]  /*1330*/  IMAD.MOV.U32 R8, RZ, RZ, R5 ;  /* 0x000000ffff087224 */ /* 0x000fe200078e0005 */
[----:B------:R2:W-:Y:S01]  /*1340*/  STL [R1+0x3bc], R3 ;  /* 0x0003bc0301007387 */ /* 0x0005e20000100800 */
[----:B------:R-:W-:-:S02]  /*1350*/  IMAD.MOV R2, RZ, RZ, -R2 ;  /* 0x000000ffff027224 */ /* 0x000fc400078e0a02 */
[C---:B------:R-:W-:Y:S01]  /*1360*/  VIADD R5, R6.reuse, 0x23 ;  /* 0x0000002306057836 */ /* 0x040fe20000000000 */
[----:B------:R3:W-:Y:S01]  /*1370*/  STL [R1+0x1f0c], R9 ;  /* 0x001f0c0901007387 */ /* 0x0007e20000100800 */
[----:B------:R-:W-:Y:S02]  /*1380*/  IMAD R2, R247, R2, R12 ;  /* 0x00000002f7027224 */ /* 0x000fe400078e020c */
[----:B-1----:R-:W-:Y:S02]  /*1390*/  VIADD R7, R6, 0x22 ;  /* 0x0000002206077836 */ /* 0x002fe40000000000 */
[----:B--2---:R-:W-:Y:S02]  /*13a0*/  IMAD.MOV R3, RZ, RZ, -R0 ;  /* 0x000000ffff037224 */ /* 0x004fe400078e0a00 */
[----:B------:R-:W-:Y:S01]  /*13b0*/  IMAD.HI.U32 R0, R245, R8, RZ ;  /* 0x00000008f5007227 */ /* 0x000fe200078e00ff */
[----:B------:R-:W-:Y:S01]  /*13c0*/  STL [R1+0x1f08], R7 ;  /* 0x001f080701007387 */ /* 0x000fe20000100800 */
[----:B------:R-:W-:-:S02]  /*13d0*/  IABS R10, R7 ;  /* 0x00000007000a7213 */ /* 0x000fc40000000000 */
[----:B------:R-:W-:Y:S02]  /*13e0*/  IMAD.MOV R0, RZ, RZ, -R0 ;  /* 0x000000ffff007224 */ /* 0x000fe400078e0a00 */
[C---:B------:R-:W-:Y:S01]  /*13f0*/  IMAD R3, R247.reuse, R3, R4 ;  /* 0x00000003f7037224 */ /* 0x040fe200078e0204 */
[----:B------:R-:W-:Y:S01]  /*1400*/  IABS R4, R9 ;  /* 0x0000000900047213 */ /* 0x000fe20000000000 */
[----:B------:R-:W-:Y:S01]  /*1410*/  IMAD R0, R247, R0, R8 ;  /* 0x00000000f7007224 */ /* 0x000fe200078e0208 */
[----:B------:R-:W-:Y:S01]  /*1420*/  IABS R8, R5 ;  /* 0x0000000500087213 */ /* 0x000fe20000000000 */
[C---:B---3--:R-:W-:Y:S01]  /*1430*/  VIADD R9, R6.reuse, 0x26 ;  /* 0x0000002606097836 */ /* 0x048fe20000000000 */
[----:B------:R1:W-:Y:S04]  /*1440*/  STL [R1+0x3b8], R3 ;  /* 0x0003b80301007387 */ /* 0x0003e80000100800 */
[----:B------:R2:W-:Y:S04]  /*1450*/  STL [R1+0x3b4], R2 ;  /* 0x0003b40201007387 */ /* 0x0005e80000100800 */
[----:B------:R3:W-:Y:S01]  /*1460*/  STL [R1+0x1f10], R5 ;  /* 0x001f100501007387 */ /* 0x0007e20000100800 */
[----:B-1----:R-:W-:-:S03]  /*1470*/  IADD3 R3, R6, 0x24, RZ ;  /* 0x0000002406037810 */ /* 0x002fc60007ffe0ff */
[----:B------:R1:W-:Y:S01]  /*1480*/  STL [R1+0x3b0], R0 ;  /* 0x0003b00001007387 */ /* 0x0003e20000100800 */
[C---:B--2---:R-:W-:Y:S01]  /*1490*/  IMAD.HI.U32 R2, R245.reuse, R10, RZ ;  /* 0x0000000af5027227 */ /* 0x044fe200078e00ff */
[----:B------:R-:W-:Y:S02]  /*14a0*/  IABS R12, R3 ;  /* 0x00000003000c7213 */ /* 0x000fe40000000000 */
[----:B------:R2:W-:Y:S01]  /*14b0*/  STL [R1+0x1f14], R3 ;  /* 0x001f140301007387 */ /* 0x0005e20000100800 */
[----:B---3--:R-:W-:Y:S02]  /*14c0*/  VIADD R5, R6, 0x25 ;  /* 0x0000002506057836 */ /* 0x008fe40000000000 */
[----:B------:R-:W-:Y:S02]  /*14d0*/  IMAD.MOV R2, RZ, RZ, -R2 ;  /* 0x000000ffff027224 */ /* 0x000fe400078e0a02 */
[----:B-1----:R-:W-:Y:S01]  /*14e0*/  IMAD.HI.U32 R0, R245, R4, RZ ;  /* 0x00000004f5007227 */ /* 0x002fe200078e00ff */
[----:B------:R1:W-:Y:S03]  /*14f0*/  STL [R1+0x1f1c], R5 ;  /* 0x001f1c0501007387 */ /* 0x0003e60000100800 */
[----:B--2---:R-:W-:-:S02]  /*1500*/  IMAD.MOV R3, RZ, RZ, -R0 ;  /* 0x000000ffff037224 */ /* 0x004fc400078e0a00 */
        /* <DEDUP_REMOVED lines=8> */
[----:B------:R-:W-:Y:S01]  /*1590*/  IADD3 R2, -R2, RZ, RZ ;  /* 0x000000ff02027210 */ /* 0x000fe20007ffe1ff */
[----:B------:R-:W-:-:S02]  /*15a0*/  VIADD R5, R6, 0x28 ;  /* 0x0000002806057836 */ /* 0x000fc40000000000 */
[----:B------:R3:W-:Y:S01]  /*15b0*/  STL [R1+0x1f18], R9 ;  /* 0x001f180901007387 */ /* 0x0007e20000100800 */
[----:B-1----:R-:W-:Y:S02]  /*15c0*/  VIADD R7, R6, 0x27 ;  /* 0x0000002706077836 */ /* 0x002fe40000000000 */
[----:B------:R-:W-:Y:S02]  /*15d0*/  IMAD R2, R247, R2, R12 ;  /* 0x00000002f7027224 */ /* 0x000fe400078e020c */
[----:B--2---:R-:W-:Y:S01]  /*15e0*/  IMAD.MOV R3, RZ, RZ, -R0 ;  /* 0x000000ffff037224 */ /* 0x004fe200078e0a00 */
[----:B------:R-:W-:Y:S01]  /*15f0*/  STL [R1+0x1f20], R7 ;  /* 0x001f200701007387 */ /* 0x000fe20000100800 */
[----:B------:R-:W-:Y:S01]  /*1600*/  IMAD.HI.U32 R0, R245, R4, RZ ;  /* 0x00000004f5007227 */ /* 0x000fe200078e00ff */
[----:B------:R-:W-:-:S03]  /*1610*/  IABS R10, R7 ;  /* 0x00000007000a7213 */ /* 0x000fc60000000000 */
        /* <DEDUP_REMOVED lines=9> */
[----:B-1----:R-:W-:-:S03]  /*16b0*/  VIADD R3, R6, 0x29 ;  /* 0x0000002906037836 */ /* 0x002fc60000000000 */
        /* <DEDUP_REMOVED lines=20> */
[----:B-1----:R-:W-:Y:S02]  /*1800*/  VIADD R7, R6, 0x2c ;  /* 0x0000002c06077836 */ /* 0x002fe40000000000 */
[----:B------:R-:W-:Y:S01]  /*1810*/  IMAD R224, R247, R2, R12 ;  /* 0x00000002f7e07224 */ /* 0x000fe200078e020c */
[----:B--2---:R-:W-:Y:S01]  /*1820*/  IADD3 R3, -R0, RZ, RZ ;  /* 0x000000ff00037210 */ /* 0x004fe20007ffe1ff */
        /* <DEDUP_REMOVED lines=10> */
[----:B------:R-:W-:Y:S01]  /*18d0*/  IMAD.HI.U32 R0, R245, R4, RZ ;  /* 0x00000004f5007227 */ /* 0x000fe200078e00ff */
[----:B------:R-:W-:-:S03]  /*18e0*/  IABS R8, R5 ;  /* 0x0000000500087213 */ /* 0x000fc60000000000 */
[----:B------:R-:W-:Y:S02]  /*18f0*/  IMAD.MOV R2, RZ, RZ, -R2 ;  /* 0x000000ffff027224 */ /* 0x000fe400078e0a02 */
[C---:B-1----:R-:W-:Y:S02]  /*1900*/  VIADD R3, R6.reuse, 0x2e ;  /* 0x0000002e06037836 */ /* 0x042fe40000000000 */
[C---:B------:R-:W-:Y:S02]  /*1910*/  VIADD R9, R6.reuse, 0x30 ;  /* 0x0000003006097836 */ /* 0x040fe40000000000 */
[----:B--2---:R-:W-:Y:S01]  /*1920*/  VIADD R5, R6, 0x2f ;  /* 0x0000002f06057836 */ /* 0x004fe20000000000 */
[----:B------:R1:W-:Y:S01]  /*1930*/  STL [R1+0x1f38], R3 ;  /* 0x001f380301007387 */ /* 0x0003e20000100800 */
[----:B------:R-:W-:-:S03]  /*1940*/  IABS R12, R3 ;  /* 0x00000003000c7213 */ /* 0x000fc60000000000 */
[----:B------:R2:W-:Y:S01]  /*1950*/  STL [R1+0x1f40], R5 ;  /* 0x001f400501007387 */ /* 0x0005e20000100800 */
[----:B-1----:R-:W-:Y:S01]  /*1960*/  IADD3 R3, -R0, RZ, RZ ;  /* 0x000000ff00037210 */ /* 0x002fe20007ffe1ff */
[----:B------:R-:W-:Y:S01]  /*1970*/  IMAD.HI.U32 R0, R245, R8, RZ ;  /* 0x00000008f5007227 */ /* 0x000fe200078e00ff */
[----:B--2---:R-:W-:-:S03]  /*1980*/  IABS R5, R5 ;  /* 0x0000000500057213 */ /* 0x004fc60000000000 */
[C---:B------:R-:W-:Y:S02]  /*1990*/  IMAD R7, R247.reuse, R3, R4 ;  /* 0x00000003f7077224 */ /* 0x040fe400078e0204 */
[----:B------:R-:W-:Y:S02]  /*19a0*/  IMAD R3, R247, R2, R10 ;  /* 0x00000002f7037224 */ /* 0x000fe400078e020a */
[----:B------:R-:W-:Y:S01]  /*19b0*/  IMAD.MOV.U32 R4, RZ, RZ, R5 ;  /* 0x000000ffff047224 */ /* 0x000fe200078e0005 */
[----:B------:R1:W-:Y:S01]  /*19c0*/  STL [R1+0x384], R7 ;  /* 0x0003840701007387 */ /* 0x0003e20000100800 */
[----:B------:R-:W-:Y:S01]  /*19d0*/  IMAD.HI.U32 R2, R245, R12, RZ ;  /* 0x0000000cf5027227 */ /* 0x000fe200078e00ff */
[----:B------:R-:W-:Y:S02]  /*19e0*/  IADD3 R5, R6, 0x32, RZ ;  /* 0x0000003206057810 */ /* 0x000fe40007ffe0ff */
[----:B------:R2:W-:Y:S01]  /*19f0*/  STL [R1+0x380], R3 ;  /* 0x0003800301007387 */ /* 0x0005e20000100800 */
[----:B------:R-:W-:-:S03]  /*1a00*/  IMAD.MOV R2, RZ, RZ, -R2 ;  /* 0x000000ffff027224 */ /* 0x000fc600078e0a02 */
[----:B------:R3:W-:Y:S01]  /*1a10*/  STL [R1+0x1f44], R9 ;  /* 0x001f440901007387 */ /* 0x0007e20000100800 */
[----:B------:R-:W-:Y:S02]  /*1a20*/  IMAD R2, R247, R2, R12 ;  /* 0x00000002f7027224 */ /* 0x000fe400078e020c */
[----:B-1----:R-:W-:Y:S02]  /*1a30*/  VIADD R7, R6, 0x31 ;  /* 0x0000003106077836 */ /* 0x002fe40000000000 */
[----:B--2---:R-:W-:Y:S02]  /*1a40*/  IMAD.MOV R3, RZ, RZ, -R0 ;  /* 0x000000ffff037224 */ /* 0x004fe400078e0a00 */
[----:B------:R-:W-:Y:S01]  /*1a50*/  IMAD.HI.U32 R0, R245, R4, RZ ;  /* 0x00000004f5007227 */ /* 0x000fe200078e00ff */
[----:B------:R-:W-:Y:S01]  /*1a60*/  STL [R1+0x1f4c], R7 ;  /* 0x001f4c0701007387 */ /* 0x000fe20000100800 */
[----:B------:R-:W-:Y:S02]  /*1a70*/  IABS R10, R7 ;  /* 0x00000007000a7213 */ /* 0x000fe40000000000 */
[----:B------:R-:W-:-:S02]  /*1a80*/  IMAD.MOV R0, RZ, RZ, -R0 ;  /* 0x000000ffff007224 */ /* 0x000fc400078e0a00 */
        /* <DEDUP_REMOVED lines=29> */
[----:B------:R-:W-:Y:S01]  /*1c60*/  IMAD R2, R247, R2, R12 ;  /* 0x00000002f7027224 */ /* 0x000fe200078e020c */
[----:B-1----:R-:W-:Y:S01]  /*1c70*/  IADD3 R7, R6, 0x36, RZ ;  /* 0x0000003606077810 */ /* 0x002fe20007ffe0ff */
[----:B--2---:R-:W-:-:S04]  /*1c80*/  IMAD.MOV R3, RZ, RZ, -R0 ;  /* 0x000000ffff037224 */ /* 0x004fc800078e0a00 */
        /* <DEDUP_REMOVED lines=27> */
[----:B------:R-:W-:Y:S01]  /*1e40*/  MOV R4, R5 ;  /* 0x0000000500047202 */ /* 0x000fe20000000f00 */
[----:B------:R1:W-:Y:S02]  /*1e50*/  STL [R1+0x35c], R7 ;  /* 0x00035c0701007387 */ /* 0x0003e40000100800 */
[----:B------:R-:W-:Y:S02]  /*1e60*/  IMAD.MOV R2, RZ, RZ, -R2 ;  /* 0x000000ffff027224 */ /* 0x000fe400078e0a02 */
[----:B------:R2:W-:Y:S01]  /*1e70*/  STL [R1+0x358], R3 ;  /* 0x0003580301007387 */ /* 0x0005e20000100800 */
[----:B------:R-:W-:-:S02]  /*1e80*/  VIADD R5, R6, 0x3c ;  /* 0x0000003c06057836 */ /* 0x000fc40000000000 */
[----:B------:R-:W-:Y:S01]  /*1e90*/  IMAD R2, R247, R2, R12 ;  /* 0x00000002f7027224 */ /* 0x000fe200078e020c */
[----:B------:R3:W-:Y:S01]  /*1ea0*/  STL [R1+0x1f68], R9 ;  /* 0x001f680901007387 */ /* 0x0007e20000100800 */
[----:B-1----:R-:W-:Y:S02]  /*1eb0*/  VIADD R7, R6, 0x3b ;  /* 0x0000003b06077836 */ /* 0x002fe40000000000 */
[----:B--2---:R-:W-:-:S03]  /*1ec0*/  IMAD.MOV R3, RZ, RZ, -R0 ;  /* 0x000000ffff037224 */ /* 0x004fc600078e0a00 */
        /* <DEDUP_REMOVED lines=17> */
[----:B---3--:R-:W-:Y:S01]  /*1fe0*/  IADD3 R5, R6, 0x3e, RZ ;  /* 0x0000003e06057810 */ /* 0x008fe20007ffe0ff */
[----:B------:R-:W-:Y:S02]  /*1ff0*/  IMAD.MOV R2, RZ, RZ, -R2 ;  /* 0x000000ffff027224 */ /* 0x000fe400078e0a02 */
[----:B-1----:R-:W-:Y:S02]  /*2000*/  IMAD.HI.U32 R0, R245, R8, RZ ;  /* 0x00000008f5007227 */ /* 0x002fe400078e00ff */
[----:B------:R1:W-:Y:S02]  /*2010*/  STL [R1+0x1f78], R5 ;  /* 0x001f780501007387 */ /* 0x0003e40000100800 */
        /* <DEDUP_REMOVED lines=18> */
[C---:B------:R-:W-:Y:S01]  /*2140*/  IMAD R3, R247.reuse, R3, R4 ;  /* 0x00000003f7037224 */ /* 0x040fe200078e0204 */
[----:B------:R-:W-:Y:S02]  /*2150*/  IADD3 R0, -R0, RZ, RZ ;  /* 0x000000ff00007210 */ /* 0x000fe40007ffe1ff */
[----:B------:R-:W-:Y:S02]  /*2160*/  IABS R4, R9 ;  /* 0x0000000900047213 */ /* 0x000fe40000000000 */
[----:B------:R1:W-:Y:S01]  /*2170*/  STL [R1+0x340], R3 ;  /* 0x0003400301007387 */ /* 0x0003e20000100800 */
[----:B------:R-:W-:Y:S01]  /*2180*/  IMAD R0, R247, R0, R8 ;  /* 0x00000000f7007224 */ /* 0x000fe200078e0208 */
[----:B------:R-:W-:Y:S02]  /*2190*/  IABS R8, R5 ;  /* 0x0000000500087213 */ /* 0x000fe40000000000 */
[----:B------:R2:W-:Y:S01]  /*21a0*/  STL [R1+0x33c], R2 ;  /* 0x00033c0201007387 */ /* 0x0005e20000100800 */
[----:B---3--:R-:W-:-:S03]  /*21b0*/  IADD3 R9, R6, 0x44, RZ ;  /* 0x0000004406097810 */ /* 0x008fc60007ffe0ff */
        /* <DEDUP_REMOVED lines=26> */
[----:B------:R-:W-:Y:S01]  /*2360*/  IABS R10, R7 ;  /* 0x00000007000a7213 */ /* 0x000fe20000000000 */
[----:B------:R1:W-:Y:S02]  /*2370*/  STL [R1+0x1fc8], R7 ;  /* 0x001fc80701007387 */ /* 0x0003e40000100800 */
[----:B------:R-:W-:Y:S01]  /*2380*/  IMAD R3, R247, R3, R8 ;  /* 0x00000003f7037224 */ /* 0x000fe200078e0208 */
[----:B------:R-:W-:Y:S01]  /*2390*/  IABS R8, R9 ;  /* 0x0000000900087213 */ /* 0x000fe20000000000 */
[----:B------:R-:W-:-:S02]  /*23a0*/  IMAD.MOV R0, RZ, RZ, -R0 ;  /* 0x000000ffff007224 */ /* 0x000fc400078e0a00 */
[C---:B---3--:R-:W-:Y:S01]  /*23b0*/  VIADD R9, R6.reuse, 0x49 ;  /* 0x0000004906097836 */ /* 0x048fe20000000000 */
[----:B------:R2:W-:Y:S01]  /*23c0*/  STL [R1+0x32c], R3 ;  /* 0x00032c0301007387 */ /* 0x0005e20000100800 */
[----:B------:R-:W-:Y:S01]  /*23d0*/  IMAD R211, R247, R0, R4 ;  /* 0x00000000f7d37224 */ /* 0x000fe200078e0204 */
[----:B------:R-:W-:Y:S01]  /*23e0*/  IABS R4, R5 ;  /* 0x0000000500047213 */ /* 0x000fe20000000000 */
[----:B------:R-:W-:Y:S01]  /*23f0*/  IMAD.HI.U32 R0, R245, R8, RZ ;  /* 0x00000008f5007227 */ /* 0x000fe200078e00ff */
[----:B------:R3:W-:Y:S03]  /*2400*/  STL [R1+0x328], R2 ;  /* 0x0003280201007387 */ /* 0x0007e60000100800 */
[C---:B-1----:R-:W-:Y:S01]  /*2410*/  VIADD R7, R6.reuse, 0x4a ;  /* 0x0000004a06077836 */ /* 0x042fe20000000000 */
[----:B------:R1:W-:Y:S01]  /*2420*/  STL [R1+0x1fd0], R5 ;  /* 0x001fd00501007387 */ /* 0x0003e20000100800 */
[----:B--2---:R-:W-:-:S02]  /*2430*/  VIADD R3, R6, 0x47 ;  /* 0x0000004706037836 */ /* 0x004fc40000000000 */
[----:B---3--:R-:W-:-:S03]  /*2440*/  IMAD.HI.U32 R2, R245, R10, RZ ;  /* 0x0000000af5027227 */ /* 0x008fc600078e00ff */
[----:B------:R2:W-:Y:S01]  /*2450*/  STL [R1+0x1fcc], R3 ;  /* 0x001fcc0301007387 */ /* 0x0005e20000100800 */
[----:B------:R-:W-:Y:S01]  /*2460*/  IABS R12, R3 ;  /* 0x00000003000c7213 */ /* 0x000fe20000000000 */
[----:B-1----:R-:W-:Y:S01]  /*2470*/  VIADD R5, R6, 0x48 ;  /* 0x0000004806057836 */ /* 0x002fe20000000000 */
[----:B------:R-:W-:-:S04]  /*2480*/  IADD3 R2, -R2, RZ, RZ ;  /* 0x000000ff02027210 */ /* 0x000fc80007ffe1ff */
[----:B------:R1:W-:Y:S01]  /*2490*/  STL [R1+0x1fd4], R5 ;  /* 0x001fd40501007387 */ /* 0x0003e20000100800 */
[----:B--2---:R-:W-:Y:S02]  /*24a0*/  IMAD.MOV R3, RZ, RZ, -R0 ;  /* 0x000000ffff037224 */ /* 0x004fe400078e0a00 */
[----:B------:R-:W-:-:S04]  /*24b0*/  IMAD.HI.U32 R0, R245, R4, RZ ;  /* 0x00000004f5007227 */ /* 0x000fc800078e00ff */
[C---:B------:R-:W-:Y:S01]  /*24c0*/  IMAD R233, R247.reuse, R3, R8 ;  /* 0x00000003f7e97224 */ /* 0x040fe200078e0208 */
[----:B-1----:R-:W-:Y:S01]  /*24d0*/  IABS R5, R5 ;  /* 0x0000000500057213 */ /* 0x002fe20000000000 */
[----:B------:R-:W-:Y:S01]  /*24e0*/  IMAD R3, R247, R2, R10 ;  /* 0x00000002f7037224 */ /* 0x000fe200078e020a */
[----:B------:R-:W-:Y:S01]  /*24f0*/  IABS R10, R7 ;  /* 0x00000007000a7213 */ /* 0x000fe20000000000 */
[----:B------:R-:W-:-:S03]  /*2500*/  IMAD.HI.U32 R2, R245, R12, RZ ;  /* 0x0000000cf5027227 */ /* 0x000fc600078e00ff */
[----:B------:R1:W-:Y:S01]  /*2510*/  STL [R1+0x31c], R3 ;  /* 0x00031c0301007387 */ /* 0x0003e20000100800 */
[----:B------:R-:W-:Y:S02]  /*2520*/  IMAD.MOV.U32 R8, RZ, RZ, R5 ;  /* 0x000000ffff087224 */ /* 0x000fe400078e0005 */
[----:B------:R-:W-:Y:S01]  /*2530*/  IMAD.MOV R2, RZ, RZ, -R2 ;  /* 0x000000ffff027224 */ /* 0x000fe200078e0a02 */
[----:B------:R2:W-:Y:S01]  /*2540*/  STL [R1+0x1fe0], R9 ;  /* 0x001fe00901007387 */ /* 0x0005e20000100800 */
[----:B------:R-:W-:Y:S02]  /*2550*/  VIADD R5, R6, 0x4b ;  /* 0x0000004b06057836 */ /* 0x000fe40000000000 */
[----:B------:R-:W-:Y:S01]  /*2560*/  IMAD R2, R247, R2, R12 ;  /* 0x00000002f7027224 */ /* 0x000fe200078e020c */
[----:B------:R-:W-:Y:S01]  /*2570*/  STL [R1+0x1ff0], R7 ;  /* 0x001ff00701007387 */ /* 0x000fe20000100800 */
[----:B-1----:R-:W-:Y:S02]  /*2580*/  IMAD.MOV R3, RZ, RZ, -R0 ;  /* 0x000000ffff037224 */ /* 0x002fe400078e0a00 */
[----:B------:R-:W-:-:S04]  /*2590*/  IMAD.HI.U32 R0, R245, R8, RZ ;  /* 0x00000008f5007227 */ /* 0x000fc800078e00ff */
[----:B------:R-:W-:Y:S02]  /*25a0*/  IMAD.MOV R0, RZ, RZ, -R0 ;  /* 0x000000ffff007224 */ /* 0x000fe400078e0a00 */
[C---:B------:R-:W-:Y:S01]  /*25b0*/  IMAD R3, R247.reuse, R3, R4 ;  /* 0x00000003f7037224 */ /* 0x040fe200078e0204 */
[----:B------:R-:W-:Y:S01]  /*25c0*/  IABS R4, R9 ;  /* 0x0000000900047213 */ /* 0x000fe20000000000 */
[----:B------:R-:W-:Y:S01]  /*25d0*/  IMAD R0, R247, R0, R8 ;  /* 0x00000000f7007224 */ /* 0x000fe200078e0208 */
[----:B------:R-:W-:Y:S01]  /*25e0*/  IABS R8, R5 ;  /* 0x0000000500087213 */ /* 0x000fe20000000000 */
[C---:B--2---:R-:W-:Y:S01]  /*25f0*/  VIADD R9, R6.reuse, 0x4e ;  /* 0x0000004e06097836 */ /* 0x044fe20000000000 */
        /* <DEDUP_REMOVED lines=59> */
[----:B------:R-:W-:Y:S01]  /*29b0*/  STL [R1+0x2040], R9 ;  /* 0x0020400901007387 */ /* 0x000fe20000100800 */
[----:B-1----:R-:W-:Y:S01]  /*29c0*/  VIADD R7, R6, 0x54 ;  /* 0x0000005406077836 */ /* 0x002fe20000000000 */
[----:B--2---:R-:W-:Y:S01]  /*29d0*/  IADD3 R3, -R0, RZ, RZ ;  /* 0x000000ff00037210 */ /* 0x004fe20007ffe1ff */
[----:B------:R-:W-:-:S03]  /*29e0*/  IMAD.HI.U32 R0, R245, R8, RZ ;  /* 0x00000008f5007227 */ /* 0x000fc600078e00ff */
[----:B------:R1:W-:Y:S01]  /*29f0*/  STL [R1+0x2034], R7 ;  /* 0x0020340701007387 */ /* 0x0003e20000100800 */
[----:B------:R-:W-:Y:S01]  /*2a00*/  IABS R10, R7 ;  /* 0x00000007000a7213 */ /* 0x000fe20000000000 */
[----:B------:R-:W-:Y:S02]  /*2a10*/  IMAD.MOV R0, RZ, RZ, -R0 ;  /* 0x000000ffff007224 */ /* 0x000fe400078e0a00 */
[C---:B------:R-:W-:Y:S01]  /*2a20*/  IMAD R214, R247.reuse, R3, R4 ;  /* 0x00000003f7d67224 */ /* 0x040fe200078e0204 */
[----:B------:R-:W-:Y:S01]  /*2a30*/  IABS R4, R9 ;  /* 0x0000000900047213 */ /* 0x000fe20000000000 */
[C---:B------:R-:W-:Y:S01]  /*2a40*/  IMAD R0, R247.reuse, R0, R8 ;  /* 0x00000000f7007224 */ /* 0x040fe200078e0208 */
[----:B------:R-:W-:Y:S01]  /*2a50*/  IABS R8, R5 ;  /* 0x0000000500087213 */ /* 0x000fe20000000000 */
[----:B------:R-:W-:Y:S02]  /*2a60*/  VIADD R3, R6, 0x56 ;  /* 0x0000005606037836 */ /* 0x000fe40000000000 */
[----:B-1----:R-:W-:-:S02]  /*2a70*/  IMAD R7, R247, R2, R12 ;  /* 0x00000002f7077224 */ /* 0x002fc400078e020c */
[----:B------:R-:W-:Y:S01]  /*2a80*/  IMAD.HI.U32 R2, R245, R10, RZ ;  /* 0x0000000af5027227 */ /* 0x000fe200078e00ff */
[----:B------:R-:W-:Y:S02]  /*2a90*/  IABS R12, R3 ;  /* 0x00000003000c7213 */ /* 0x000fe40000000000 */
[----:B------:R-:W-:Y:S01]  /*2aa0*/  STL [R1+0x2a90], R7 ;  /* 0x002a900701007387 */ /* 0x000fe20000100800 */
[----:B------:R-:W-:Y:S02]  /*2ab0*/  IMAD.MOV R2, RZ, RZ, -R2 ;  /* 0x000000ffff027224 */ /* 0x000fe400078e0a02 */
[C---:B------:R-:W-:Y:S01]  /*2ac0*/  VIADD R9, R6.reuse, 0x58 ;  /* 0x0000005806097836 */ /* 0x040fe20000000000 */
[----:B------:R1:W-:Y:S04]  /*2ad0*/  STL [R1+0x2064], R5 ;  /* 0x0020640501007387 */ /* 0x0003e80000100800 */
[----:B------:R2:W-:Y:S04]  /*2ae0*/  STL [R1+0x2e8], R0 ;  /* 0x0002e80001007387 */ /* 0x0005e80000100800 */
[----:B------:R3:W-:Y:S01]  /*2af0*/  STL [R1+0x2070], R3 ;  /* 0x0020700301007387 */ /* 0x0007e20000100800 */
[----:B-1----:R-:W-:-:S02]  /*2b00*/  VIADD R5, R6, 0x57 ;  /* 0x0000005706057836 */ /* 0x002fc40000000000 */
[----:B--2---:R-:W-:-:S03]  /*2b10*/  IMAD.HI.U32 R0, R245, R4, RZ ;  /* 0x00000004f5007227 */ /* 0x004fc600078e00ff */
[----:B------:R1:W-:Y:S02]  /*2b20*/  STL [R1+0x206c], R5 ;  /* 0x00206c0501007387 */ /* 0x0003e40000100800 */
[----:B---3--:R-:W-:Y:S01]  /*2b30*/  IADD3 R3, -R0, RZ, RZ ;  /* 0x000000ff00037210 */ /* 0x008fe20007ffe1ff */
        /* <DEDUP_REMOVED lines=8> */
[----:B------:R-:W-:Y:S01]  /*2bc0*/  IMAD.MOV R2, RZ, RZ, -R2 ;  /* 0x000000ffff027224 */ /* 0x000fe200078e0a02 */
[----:B------:R-:W-:-:S02]  /*2bd0*/  IADD3 R5, R6, 0x5a, RZ ;  /* 0x0000005a06057810 */ /* 0x000fc40007ffe0ff */
        /* <DEDUP_REMOVED lines=40> */
[----:B------:R1:W-:Y:S01]  /*2e60*/  STL [R1+0x20c8], R7 ;  /* 0x0020c80701007387 */ /* 0x0003e20000100800 */
        /* <DEDUP_REMOVED lines=8> */
[----:B------:R2:W-:Y:S01]  /*2ef0*/  STL [R1+0x2c8], R3 ;  /* 0x0002c80301007387 */ /* 0x0005e20000100800 */
[----:B-1----:R-:W-:-:S03]  /*2f00*/  VIADD R7, R6, 0x63 ;  /* 0x0000006306077836 */ /* 0x002fc60000000000 */
[----:B------:R1:W-:Y:S04]  /*2f10*/  STL [R1+0x2c4], R2 ;  /* 0x0002c40201007387 */ /* 0x0003e80000100800 */
[----:B------:R3:W-:Y:S01]  /*2f20*/  STL [R1+0x20c0], R5 ;  /* 0x0020c00501007387 */ /* 0x0007e20000100800 */
[----:B--2---:R-:W-:-:S03]  /*2f30*/  VIADD R3, R6, 0x60 ;  /* 0x0000006006037836 */ /* 0x004fc60000000000 */
[----:B------:R2:W-:Y:S01]  /*2f40*/  STL [R1+0x2c0], R0 ;  /* 0x0002c00001007387 */ /* 0x0005e20000100800 */
[C---:B-1----:R-:W-:Y:S01]  /*2f50*/  IMAD.HI.U32 R2, R245.reuse, R10, RZ ;  /* 0x0000000af5027227 */ /* 0x042fe200078e00ff */
[----:B------:R-:W-:Y:S02]  /*2f60*/  IABS R12, R3 ;  /* 0x00000003000c7213 */ /* 0x000fe40000000000 */
[----:B------:R1:W-:Y:S01]  /*2f70*/  STL [R1+0x20e4], R3 ;  /* 0x0020e40301007387 */ /* 0x0003e20000100800 */
[----:B---3--:R-:W-:Y:S02]  /*2f80*/  VIADD R5, R6, 0x61 ;  /* 0x0000006106057836 */ /* 0x008fe40000000000 */
[----:B------:R-:W-:Y:S02]  /*2f90*/  IMAD.MOV R2, RZ, RZ, -R2 ;  /* 0x000000ffff027224 */ /* 0x000fe400078e0a02 */
[C---:B--2---:R-:W-:Y:S01]  /*2fa0*/  IMAD.HI.U32 R0, R245.reuse, R4, RZ ;  /* 0x00000004f5007227 */ /* 0x044fe200078e00ff */
[----:B------:R2:W-:Y:S03]  /*2fb0*/  STL [R1+0x20f4], R5 ;  /* 0x0020f40501007387 */ /* 0x0005e60000100800 */
[----:B-1----:R-:W-:Y:S01]  /*2fc0*/  IMAD.MOV R3, RZ, RZ, -R0 ;  /* 0x000000ffff037224 */ /* 0x002fe200078e0a00 */
[----:B------:R1:W-:Y:S01]  /*2fd0*/  STL [R1+0x20f0], R9 ;  /* 0x0020f00901007387 */ /* 0x0003e20000100800 */
[----:B------:R-:W-:-:S03]  /*2fe0*/  IMAD.HI.U32 R0, R245, R8, RZ ;  /* 0x00000008f5007227 */ /* 0x000fc600078e00ff */
[----:B------:R-:W-:Y:S01]  /*2ff0*/  STL [R1+0x210c], R7 ;  /* 0x00210c0701007387 */ /* 0x000fe20000100800 */
[C---:B------:R-:W-:Y:S01]  /*3000*/  IMAD R210, R247.reuse, R3, R4 ;  /* 0x00000003f7d27224 */ /* 0x040fe200078e0204 */
[----:B--2---:R-:W-:Y:S01]  /*3010*/  IABS R5, R5 ;  /* 0x0000000500057213 */ /* 0x004fe20000000000 */
[----:B------:R-:W-:Y:S01]  /*3020*/  IMAD R231, R247, R2, R10 ;  /* 0x00000002f7e77224 */ /* 0x000fe200078e020a */
[----:B------:R-:W-:Y:S01]  /*3030*/  IABS R10, R7 ;  /* 0x00000007000a7213 */ /* 0x000fe20000000000 */
[----:B------:R-:W-:Y:S01]  /*3040*/  IMAD.HI.U32 R2, R245, R12, RZ ;  /* 0x0000000cf5027227 */ /* 0x000fe200078e00ff */
[----:B------:R-:W-:-:S03]  /*3050*/  MOV R4, R5 ;  /* 0x0000000500047202 */ /* 0x000fc60000000f00 */
[----:B------:R-:W-:Y:S02]  /*3060*/  IMAD.MOV R3, RZ, RZ, -R0 ;  /* 0x000000ffff037224 */ /* 0x000fe400078e0a00 */
[----:B------:R-:W-:-:S04]  /*3070*/  IMAD.HI.U32 R0, R245, R4, RZ ;  /* 0x00000004f5007227 */ /* 0x000fc800078e00ff */
[----:B------:R-:W-:Y:S02]  /*3080*/  IMAD.MOV R2, RZ, RZ, -R2 ;  /* 0x000000ffff027224 */ /* 0x000fe400078e0a02 */
        /* <DEDUP_REMOVED lines=16> */
[----:B---3--:R-:W-:Y:S01]  /*3190*/  IADD3 R5, R6, 0x66, RZ ;  /* 0x0000006606057810 */ /* 0x008fe20007ffe0ff */
[----:B------:R-:W-:Y:S02]  /*31a0*/  IMAD.MOV R2, RZ, RZ, -R2 ;  /* 0x000000ffff027224 */ /* 0x000fe400078e0a02 */
[----:B--2---:R-:W-:Y:S02]  /*31b0*/  IMAD.HI.U32 R0, R245, R8, RZ ;  /* 0x00000008f5007227 */ /* 0x004fe400078e00ff */
[----:B------:R2:W-:Y:S02]  /*31c0*/  STL [R1+0x2124], R5 ;  /* 0x0021240501007387 */ /* 0x0005e40000100800 */
[----:B-1----:R-:W-:-:S02]  /*31d0*/  IMAD.MOV R3, RZ, RZ, -R0 ;  /* 0x000000ffff037224 */ /* 0x002fc400078e0a00 */
        /* <DEDUP_REMOVED lines=47> */
[----:B------:R-:W-:Y:S02]  /*34d0*/  IMAD R220, R247, R2, R12 ;  /* 0x00000002f7dc7224 */ /* 0x000fe400078e020c */
[----:B-1----:R-:W-:Y:S02]  /*34e0*/  VIADD R7, R6, 0x6d ;  /* 0x0000006d06077836 */ /* 0x002fe40000000000 */
[----:B--2---:R-:W-:Y:S02]  /*34f0*/  IMAD.MOV R3, RZ, RZ, -R0 ;  /* 0x000000ffff037224 */ /* 0x004fe400078e0a00 */
[----:B------:R-:W-:Y:S01]  /*3500*/  IMAD.HI.U32 R0, R245, R4, RZ ;  /* 0x00000004f5007227 */ /* 0x000fe200078e00ff */
[----:B------:R-:W-:Y:S01]  /*3510*/  IABS R10, R7 ;  /* 0x00000007000a7213 */ /* 0x000fe20000000000 */
[----:B------:R-:W-:Y:S02]  /*3520*/  STL [R1+0x2174], R7 ;  /* 0x0021740701007387 */ /* 0x000fe40000100800 */
        /* <DEDUP_REMOVED lines=8> */
[----:B------:R-:W-:Y:S02]  /*35b0*/  IADD3 R2, -R2, RZ, RZ ;  /* 0x000000ff02027210 */ /* 0x000fe40007ffe1ff */
[----:B------:R-:W-:Y:S01]  /*35c0*/  IABS R4, R5 ;  /* 0x0000000500047213 */ /* 0x000fe20000000000 */
[----:B-1----:R-:W-:-:S02]  /*35d0*/  VIADD R3, R6, 0x6f ;  /* 0x0000006f06037836 */ /* 0x002fc40000000000 */
[----:B--2---:R-:W-:-:S03]  /*35e0*/  VIADD R5, R6, 0x70 ;  /* 0x0000007006057836 */ /* 0x004fc60000000000 */
[----:B------:R1:W-:Y:S01]  /*35f0*/  STL [R1+0x219c], R3 ;  /* 0x00219c0301007387 */ /* 0x0003e20000100800 */
[----:B------:R-:W-:-:S03]  /*3600*/  IABS R12, R3 ;  /* 0x00000003000c7213 */ /* 0x000fc60000000000 */
[----:B------:R2:W-:Y:S01]  /*3610*/  STL [R1+0x2198], R5 ;  /* 0x0021980501007387 */ /* 0x0005e20000100800 */
[----:B-1----:R-:W-:Y:S02]  /*3620*/  IMAD.MOV R3, RZ, RZ, -R0 ;  /* 0x000000ffff037224 */ /* 0x002fe400078e0a00 */
[----:B------:R-:W-:Y:S01]  /*3630*/  IMAD.HI.U32 R0, R245, R4, RZ ;  /* 0x00000004f5007227 */ /* 0x000fe200078e00ff */
[----:B--2---:R-:W-:-:S03]  /*3640*/  IABS R5, R5 ;  /* 0x0000000500057213 */ /* 0x004fc60000000000 */
[C---:B------:R-:W-:Y:S02]  /*3650*/  IMAD R7, R247.reuse, R3, R8 ;  /* 0x00000003f7077224 */ /* 0x040fe400078e0208 */
[----:B------:R-:W-:Y:S02]  /*3660*/  IMAD R3, R247, R2, R10 ;  /* 0x00000002f7037224 */ /* 0x000fe400078e020a */
[----:B------:R-:W-:Y:S01]  /*3670*/  IMAD.MOV.U32 R10, RZ, RZ, R5 ;  /* 0x000000ffff0a7224 */ /* 0x000fe200078e0005 */
[----:B------:R1:W-:Y:S01]  /*3680*/  STL [R1+0x280], R7 ;  /* 0x0002800701007387 */ /* 0x0003e20000100800 */
[C---:B------:R-:W-:Y:S02]  /*3690*/  VIADD R8, R6.reuse, 0x71 ;  /* 0x0000007106087836 */ /* 0x040fe40000000000 */
[----:B------:R-:W-:Y:S01]  /*36a0*/  IMAD.HI.U32 R2, R245, R12, RZ ;  /* 0x0000000cf5027227 */ /* 0x000fe200078e00ff */
[----:B------:R2:W-:Y:S03]  /*36b0*/  STL [R1+0x27c], R3 ;  /* 0x00027c0301007387 */ /* 0x0005e60000100800 */
[----:B------:R-:W-:Y:S01]  /*36c0*/  IMAD.MOV R2, RZ, RZ, -R2 ;  /* 0x000000ffff027224 */ /* 0x000fe200078e0a02 */
[----:B------:R3:W-:Y:S01]  /*36d0*/  STL [R1+0x21a8], R8 ;  /* 0x0021a80801007387 */ /* 0x0007e20000100800 */
[----:B------:R-:W-:-:S02]  /*36e0*/  VIADD R5, R6, 0x74 ;  /* 0x0000007406057836 */ /* 0x000fc40000000000 */
[----:B-1----:R-:W-:Y:S02]  /*36f0*/  VIADD R7, R6, 0x72 ;  /* 0x0000007206077836 */ /* 0x002fe40000000000 */
[----:B--2---:R-:W-:Y:S02]  /*3700*/  IMAD.MOV R3, RZ, RZ, -R0 ;  /* 0x000000ffff037224 */ /* 0x004fe400078e0a00 */
[----:B------:R-:W-:Y:S01]  /*3710*/  IMAD.HI.U32 R0, R245, R10, RZ ;  /* 0x0000000af5007227 */ /* 0x000fe200078e00ff */
[----:B------:R1:W-:Y:S01]  /*3720*/  STL [R1+0x21c0], R7 ;  /* 0x0021c00701007387 */ /* 0x0003e20000100800 */
[----:B---3--:R-:W-:Y:S02]  /*3730*/  IABS R8, R8 ;  /* 0x0000000800087213 */ /* 0x008fe40000000000 */
[----:B------:R-:W-:Y:S01]  /*3740*/  IMAD R3, R247, R3, R4 ;  /* 0x00000003f7037224 */ /* 0x000fe200078e0204 */
[----:B------:R-:W-:-:S04]  /*3750*/  IABS R4, R7 ;  /* 0x0000000700047213 */ /* 0x000fc80000000000 */
[----:B------:R2:W-:Y:S01]  /*3760*/  STL [R1+0x278], R3 ;  /* 0x0002780301007387 */ /* 0x0005e20000100800 */
[C---:B-1----:R-:W-:Y:S02]  /*3770*/  VIADD R7, R6.reuse, 0x73 ;  /* 0x0000007306077836 */ /* 0x042fe40000000000 */
[----:B--2---:R-:W-:Y:S02]  /*3780*/  IMAD.MOV R3, RZ, RZ, -R0 ;  /* 0x000000ffff037224 */ /* 0x004fe400078e0a00 */
[C---:B------:R-:W-:Y:S02]  /*3790*/  IMAD R0, R247.reuse, R2, R12 ;  /* 0x00000002f7007224 */ /* 0x040fe400078e020c */
[----:B------:R-:W-:Y:S01]  /*37a0*/  IMAD R2, R247, R3, R10 ;  /* 0x00000003f7027224 */ /* 0x000fe200078e020a */
[----:B------:R-:W-:Y:S01]  /*37b0*/  IABS R10, R5 ;  /* 0x00000005000a7213 */ /* 0x000fe20000000000 */
[----:B------:R-:W-:Y:S01]  /*37c0*/  VIADD R12, R6, 0xa3 ;  /* 0x000000a3060c7836 */ /* 0x000fe20000000000 */
[----:B------:R1:W-:Y:S04]  /*37d0*/  STL [R1+0x274], R0 ;  /* 0x0002740001007387 */ /* 0x0003e80000100800 */
[----:B------:R2:W-:Y:S04]  /*37e0*/  STL [R1+0x21d4], R7 ;  /* 0x0021d40701007387 */ /* 0x0005e80000100800 */
[----:B------:R3:W-:Y:S01]  /*37f0*/  STL [R1+0x270], R2 ;  /* 0x0002700201007387 */ /* 0x0007e20000100800 */
[----:B-1----:R-:W-:-:S02]  /*3800*/  MOV R0, R4 ;  /* 0x0000000400007202 */ /* 0x002fc40000000f00 */
[----:B------:R-:W-:Y:S01]  /*3810*/  IABS R4, R7 ;  /* 0x0000000700047213 */ /* 0x000fe20000000000 */
[----:B------:R1:W-:Y:S01]  /*3820*/  STL [R1+0x21d0], R5 ;  /* 0x0021d00501007387 */ /* 0x0003e20000100800 */
[----:B--2---:R-:W-:Y:S02]  /*3830*/  VIADD R7, R6, 0x75 ;  /* 0x0000007506077836 */ /* 0x004fe40000000000 */
[----:B------:R-:W-:-:S03]  /*3840*/  IMAD.HI.U32 R3, R245, R0, RZ ;  /* 0x00000000f5037227 */ /* 0x000fc600078e00ff */
[----:B------:R2:W-:Y:S01]  /*3850*/  STL [R1+0x21c4], R7 ;  /* 0x0021c40701007387 */ /* 0x0005e20000100800 */
[----:B---3--:R-:W-:Y:S01]  /*3860*/  IMAD.HI.U32 R2, R245, R8, RZ ;  /* 0x00000008f5027227 */ /* 0x008fe200078e00ff */
[----:B------:R-:W-:-:S03]  /*3870*/  IABS R11, R7 ;  /* 0x00000007000b7213 */ /* 0x000fc60000000000 */
[----:B-1----:R-:W-:Y:S02]  /*3880*/  IMAD.MOV R5, RZ, RZ, -R2 ;  /* 0x000000ffff057224 */ /* 0x002fe400078e0a02 */
[----:B------:R-:W-:Y:S02]  /*3890*/  IMAD.MOV R9, RZ, RZ, -R3 ;  /* 0x000000ffff097224 */ /* 0x000fe400078e0a03 */
[----:B------:R-:W-:-:S04]  /*38a0*/  IMAD.HI.U32 R3, R245, R4, RZ ;  /* 0x00000004f5037227 */ /* 0x000fc800078e00ff */
[C---:B------:R-:W-:Y:S02]  /*38b0*/  IMAD R5, R247.reuse, R5, R8 ;  /* 0x00000005f7057224 */ /* 0x040fe400078e0208 */
[C---:B--2---:R-:W-:Y:S02]  /*38c0*/  IMAD R7, R247.reuse, R9, R0 ;  /* 0x00000009f7077224 */ /* 0x044fe400078e0200 */
[----:B------:R-:W-:Y:S01]  /*38d0*/  IMAD.MOV.U32 R2, RZ, RZ, R10 ;  /* 0x000000ffff027224 */ /* 0x000fe200078e000a */
[----:B------:R1:W-:Y:S01]  /*38e0*/  STL [R1+0x26c], R5 ;  /* 0x00026c0501007387 */ /* 0x0003e20000100800 */
[----:B------:R-:W-:Y:S01]  /*38f0*/  IMAD.MOV R3, RZ, RZ, -R3 ;  /* 0x000000ffff037224 */ /* 0x000fe200078e0a03 */
[----:B------:R-:W-:Y:S01]  /*3900*/  IADD3 R10, R6, 0x76, RZ ;  /* 0x00000076060a7810 */ /* 0x000fe20007ffe0ff */
[----:B------:R-:W-:Y:S01]  /*3910*/  IMAD.MOV.U32 R0, RZ, RZ, R11 ;  /* 0x000000ffff007224 */ /* 0x000fe200078e000b */
[----:B------:R2:W-:Y:S01]  /*3920*/  STL [R1+0x268], R7 ;  /* 0x0002680701007387 */ /* 0x0005e20000100800 */
[----:B------:R-:W-:Y:S01]  /*3930*/  IMAD R3, R247, R3, R4 ;  /* 0x00000003f7037224 */ /* 0x000fe200078e0204 */
[----:B------:R-:W-:Y:S01]  /*3940*/  IABS R9, R10 ;  /* 0x0000000a00097213 */ /* 0x000fe20000000000 */
[C---:B------:R-:W-:Y:S01]  /*3950*/  IMAD.HI.U32 R8, R245.reuse, R0, RZ ;  /* 0x00000000f5087227 */ /* 0x040fe200078e00ff */
[----:B------:R3:W-:Y:S03]  /*3960*/  STL [R1+0x21ec], R10 ;  /* 0x0021ec0a01007387 */ /* 0x0007e60000100800 */
[----:B-1----:R-:W-:-:S04]  /*3970*/  IMAD.HI.U32 R5, R245, R2, RZ ;  /* 0x00000002f5057227 */ /* 0x002fc800078e00ff */
[C---:B--2---:R-:W-:Y:S02]  /*3980*/  VIADD R7, R6.reuse, 0x77 ;  /* 0x0000007706077836 */ /* 0x044fe40000000000 */
[----:B------:R-:W-:Y:S02]  /*3990*/  IMAD.MOV R5, RZ, RZ, -R5 ;  /* 0x000000ffff057224 */ /* 0x000fe400078e0a05 */
[----:B------:R-:W-:Y:S01]  /*39a0*/  IMAD.MOV R4, RZ, RZ, -R8 ;  /* 0x000000ffff047224 */ /* 0x000fe200078e0a08 */
[----:B------:R-:W-:Y:S01]  /*39b0*/  STL [R1+0x21fc], R7 ;  /* 0x0021fc0701007387 */ /* 0x000fe20000100800 */
[C---:B------:R-:W-:Y:S02]  /*39c0*/  IMAD R2, R247.reuse, R5, R2 ;  /* 0x00000005f7027224 */ /* 0x040fe400078e0202 */
[----:B------:R-:W-:Y:S01]  /*39d0*/  VIADD R8, R6, 0x78 ;  /* 0x0000007806087836 */ /* 0x000fe20000000000 */
[----:B------:R1:W-:Y:S01]  /*39e0*/  STL [R1+0x264], R3 ;  /* 0x0002640301007387 */ /* 0x0003e20000100800 */
[----:B------:R-:W-:-:S02]  /*39f0*/  IMAD R0, R247, R4, R0 ;  /* 0x00000004f7007224 */ /* 0x000fc400078e0200 */
[----:B---3--:R-:W-:Y:S01]  /*3a00*/  IMAD.HI.U32 R10, R245, R9, RZ ;  /* 0x00000009f50a7227 */ /* 0x008fe200078e00ff */
[----:B------:R2:W-:Y:S03]  /*3a10*/  STL [R1+0x260], R2 ;  /* 0x0002600201007387 */ /* 0x0005e60000100800 */
[----:B------:R-:W-:Y:S01]  /*3a20*/  IMAD.MOV R10, RZ, RZ, -R10 ;  /* 0x000000ffff0a7224 */ /* 0x000fe200078e0a0a */
[----:B------:R3:W-:Y:S01]  /*3a30*/  STL [R1+0x2200], R8 ;  /* 0x0022000801007387 */ /* 0x0007e20000100800 */
[C---:B------:R-:W-:Y:S01]  /*3a40*/  VIADD R11, R6.reuse, 0xa4 ;  /* 0x000000a4060b7836 */ /* 0x040fe20000000000 */
[----:B-1----:R-:W-:Y:S01]  /*3a50*/  IABS R3, R7 ;  /* 0x0000000700037213 */ /* 0x002fe20000000000 */
[----:B------:R-:W-:Y:S01]  /*3a60*/  VIADD R7, R6, 0x79 ;  /* 0x0000007906077836 */ /* 0x000fe20000000000 */
[----:B------:R1:W-:Y:S01]  /*3a70*/  STL [R1+0x25c], R0 ;  /* 0x00025c0001007387 */ /* 0x0003e20000100800 */
[----:B--2---:R-:W-:-:S02]  /*3a80*/  IABS R2, R8 ;  /* 0x0000000800027213 */ /* 0x004fc40000000000 */
[C---:B------:R-:W-:Y:S01]  /*3a90*/  IMAD.HI.U32 R5, R245.reuse, R3, RZ ;  /* 0x00000003f5057227 */ /* 0x040fe200078e00ff */
[----:B------:R2:W-:Y:S01]  /*3aa0*/  STL [R1+0x2220], R7 ;  /* 0x0022200701007387 */ /* 0x0005e20000100800 */
[----:B------:R-:W-:Y:S02]  /*3ab0*/  IABS R4, R7 ;  /* 0x0000000700047213 */ /* 0x000fe40000000000 */
[----:B---3--:R-:W-:Y:S01]  /*3ac0*/  IMAD.HI.U32 R8, R245, R2, RZ ;  /* 0x00000002f5087227 */ /* 0x008fe200078e00ff */
[----:B------:R-:W-:-:S03]  /*3ad0*/  IADD3 R5, -R5, RZ, RZ ;  /* 0x000000ff05057210 */ /* 0x000fc60007ffe1ff */
[----:B-1----:R-:W-:Y:S02]  /*3ae0*/  VIADD R0, R6, 0x7a ;  /* 0x0000007a06007836 */ /* 0x002fe40000000000 */
[C---:B------:R-:W-:Y:S02]  /*3af0*/  IMAD R3, R247.reuse, R5, R3 ;  /* 0x00000005f7037224 */ /* 0x040fe400078e0203 */
[----:B--2---:R-:W-:Y:S01]  /*3b00*/  IMAD R7, R247, R10, R9 ;  /* 0x0000000af7077224 */ /* 0x004fe200078e0209 */
[----:B------:R1:W-:Y:S01]  /*3b10*/  STL [R1+0x2224], R0 ;  /* 0x0022240001007387 */ /* 0x0003e20000100800 */
[----:B------:R-:W-:-:S03]  /*3b20*/  IMAD.HI.U32 R5, R245, R4, RZ ;  /* 0x00000004f5057227 */ /* 0x000fc600078e00ff */
[----:B------:R2:W-:Y:S01]  /*3b30*/  STL [R1+0x258], R7 ;  /* 0x0002580701007387 */ /* 0x0005e20000100800 */
[C---:B------:R-:W-:Y:S02]  /*3b40*/  VIADD R9, R6.reuse, 0x7b ;  /* 0x0000007b06097836 */ /* 0x040fe40000000000 */
[----:B------:R-:W-:Y:S01]  /*3b50*/  IMAD.MOV R8, RZ, RZ, -R8 ;  /* 0x000000ffff087224 */ /* 0x000fe200078e0a08 */
[----:B------:R3:W-:Y:S01]  /*3b60*/  STL [R1+0x254], R3 ;  /* 0x0002540301007387 */ /* 0x0007e20000100800 */
[----:B------:R-:W-:Y:S01]  /*3b70*/  IMAD.MOV R5, RZ, RZ, -R5 ;  /* 0x000000ffff057224 */ /* 0x000fe200078e0a05 */
[----:B-1----:R-:W-:Y:S01]  /*3b80*/  IABS R0, R0 ;  /* 0x0000000000007213 */ /* 0x002fe20000000000 */
[C---:B------:R-:W-:Y:S01]  /*3b90*/  IMAD R204, R247.reuse, R8, R2 ;  /* 0x00000008f7cc7224 */ /* 0x040fe200078e0202 */
[----:B------:R1:W-:Y:S01]  /*3ba0*/  STL [R1+0x2218], R9 ;  /* 0x0022180901007387 */ /* 0x0003e20000100800 */
[----:B------:R-:W-:Y:S02]  /*3bb0*/  IMAD R4, R247, R5, R4 ;  /* 0x00000005f7047224 */ /* 0x000fe400078e0204 */
[----:B--2---:R-:W-:-:S02]  /*3bc0*/  VIADD R7, R6, 0x7c ;  /* 0x0000007c06077836 */ /* 0x004fc40000000000 */
[----:B---3--:R-:W-:-:S03]  /*3bd0*/  IMAD.HI.U32 R3, R245, R0, RZ ;  /* 0x00000000f5037227 */ /* 0x008fc600078e00ff */
[----:B------:R2:W-:Y:S01]  /*3be0*/  STL [R1+0x2230], R7 ;  /* 0x0022300701007387 */ /* 0x0005e20000100800 */
[----:B------:R-:W-:Y:S01]  /*3bf0*/  IABS R2, R7 ;  /* 0x0000000700027213 */ /* 0x000fe20000000000 */
[----:B------:R-:W-:Y:S01]  /*3c00*/  IMAD.MOV R3, RZ, RZ, -R3 ;  /* 0x000000ffff037224 */ /* 0x000fe200078e0a03 */
[----:B-1----:R-:W-:Y:S01]  /*3c10*/  IABS R9, R9 ;  /* 0x0000000900097213 */ /* 0x002fe20000000000 */
[----:B------:R1:W-:Y:S02]  /*3c20*/  STL [R1+0x24c], R4 ;  /* 0x00024c0401007387 */ /* 0x0003e40000100800 */
[----:B------:R-:W-:Y:S02]  /*3c30*/  IMAD R0, R247, R3, R0 ;  /* 0x00000003f7007224 */ /* 0x000fe400078e0200 */
[----:B------:R-:W-:-:S04]  /*3c40*/  IMAD.HI.U32 R10, R245, R9, RZ ;  /* 0x00000009f50a7227 */ /* 0x000fc800078e00ff */
[----:B--2---:R-:W-:Y:S02]  /*3c50*/  VIADD R7, R6, 0x7d ;  /* 0x0000007d06077836 */ /* 0x004fe40000000000 */
[----:B------:R-:W-:-:S03]  /*3c60*/  IMAD.HI.U32 R5, R245, R2, RZ ;  /* 0x00000002f5057227 */ /* 0x000fc600078e00ff */
[----:B------:R2:W-:Y:S01]  /*3c70*/  STL [R1+0x221c], R7 ;  /* 0x00221c0701007387 */ /* 0x0005e20000100800 */
[----:B-1----:R-:W-:Y:S01]  /*3c80*/  VIADD R4, R6, 0x7e ;  /* 0x0000007e06047836 */ /* 0x002fe20000000000 */
[----:B------:R-:W-:Y:S01]  /*3c90*/  IABS R3, R7 ;  /* 0x0000000700037213 */ /* 0x000fe20000000000 */
[----:B------:R-:W-:Y:S01]  /*3ca0*/  IMAD.MOV R10, RZ, RZ, -R10 ;  /* 0x000000ffff0a7224 */ /* 0x000fe200078e0a0a */
[----:B------:R1:W-:Y:S01]  /*3cb0*/  STL [R1+0x248], R0 ;  /* 0x0002480001007387 */ /* 0x0003e20000100800 */
[----:B------:R-:W-:Y:S02]  /*3cc0*/  IMAD.MOV R5, RZ, RZ, -R5 ;  /* 0x000000ffff057224 */ /* 0x000fe400078e0a05 */
[----:B------:R-:W-:Y:S01]  /*3cd0*/  IMAD.HI.U32 R8, R245, R3, RZ ;  /* 0x00000003f5087227 */ /* 0x000fe200078e00ff */
[----:B------:R3:W-:Y:S03]  /*3ce0*/  STL [R1+0x2214], R4 ;  /* 0x0022140401007387 */ /* 0x0007e60000100800 */
[----:B--2---:R-:W-:-:S02]  /*3cf0*/  IMAD R7, R247, R10, R9 ;  /* 0x0000000af7077224 */ /* 0x004fc400078e0209 */
[C---:B------:R-:W-:Y:S01]  /*3d00*/  IMAD R2, R247.reuse, R5, R2 ;  /* 0x00000005f7027224 */ /* 0x040fe200078e0202 */
[C---:B-1----:R-:W-:Y:S01]  /*3d10*/  IADD3 R0, R6.reuse, 0x7f, RZ ;  /* 0x0000007f06007810 */ /* 0x042fe20007ffe0ff */
[----:B------:R-:W-:Y:S02]  /*3d20*/  IMAD.MOV R8, RZ, RZ, -R8 ;  /* 0x000000ffff087224 */ /* 0x000fe400078e0a08 */
[----:B------:R-:W-:Y:S01]  /*3d30*/  VIADD R9, R6, 0x80 ;  /* 0x0000008006097836 */ /* 0x000fe20000000000 */
[----:B---3--:R-:W-:Y:S01]  /*3d40*/  IABS R4, R4 ;  /* 0x0000000400047213 */ /* 0x008fe20000000000 */
[----:B------:R1:W-:Y:S01]  /*3d50*/  STL [R1+0x2234], R0 ;  /* 0x0022340001007387 */ /* 0x0003e20000100800 */
[----:B------:R-:W-:-:S03]  /*3d60*/  IMAD R3, R247, R8, R3 ;  /* 0x00000008f7037224 */ /* 0x000fc600078e0203 */
[----:B------:R2:W-:Y:S01]  /*3d70*/  STL [R1+0x244], R7 ;  /* 0x0002440701007387 */ /* 0x0005e20000100800 */
[----:B------:R-:W-:-:S03]  /*3d80*/  IMAD.HI.U32 R5, R245, R4, RZ ;  /* 0x00000004f5057227 */ /* 0x000fc600078e00ff */
[----:B------:R3:W-:Y:S01]  /*3d90*/  STL [R1+0x240], R2 ;  /* 0x0002400201007387 */ /* 0x0007e20000100800 */
[----:B------:R-:W-:Y:S01]  /*3da0*/  IMAD.MOV R5, RZ, RZ, -R5 ;  /* 0x000000ffff057224 */ /* 0x000fe200078e0a05 */
[----:B-1----:R-:W-:Y:S02]  /*3db0*/  IABS R0, R0 ;  /* 0x0000000000007213 */ /* 0x002fe40000000000 */
[----:B------:R1:W-:Y:S01]  /*3dc0*/  STL [R1+0x220c], R9 ;  /* 0x00220c0901007387 */ /* 0x0003e20000100800 */
[----:B------:R-:W-:Y:S02]  /*3dd0*/  IMAD R4, R247, R5, R4 ;  /* 0x00000005f7047224 */ /* 0x000fe400078e0204 */
[----:B--2---:R-:W-:Y:S02]  /*3de0*/  VIADD R7, R6, 0x81 ;  /* 0x0000008106077836 */ /* 0x004fe40000000000 */
[----:B---3--:R-:W-:-:S03]  /*3df0*/  IMAD.HI.U32 R2, R245, R0, RZ ;  /* 0x00000000f5027227 */ /* 0x008fc600078e00ff */
[----:B------:R-:W-:Y:S01]  /*3e00*/  STL [R1+0x267c], R7 ;  /* 0x00267c0701007387 */ /* 0x000fe20000100800 */
[----:B-1----:R-:W-:Y:S01]  /*3e10*/  IABS R9, R9 ;  /* 0x0000000900097213 */ /* 0x002fe20000000000 */
[----:B------:R-:W-:Y:S02]  /*3e20*/  IMAD.MOV R2, RZ, RZ, -R2 ;  /* 0x000000ffff027224 */ /* 0x000fe400078e0a02 */
[----:B------:R1:W-:Y:S02]  /*3e30*/  STL [R1+0x23c], R3 ;  /* 0x00023c0301007387 */ /* 0x0003e40000100800 */
[----:B------:R-:W-:Y:S02]  /*3e40*/  IMAD R0, R247, R2, R0 ;  /* 0x00000002f7007224 */ /* 0x000fe400078e0200 */
[----:B------:R2:W-:Y:S01]  /*3e50*/  STL [R1+0x238], R4 ;  /* 0x0002380401007387 */ /* 0x0005e20000100800 */
[----:B------:R-:W-:-:S04]  /*3e60*/  IMAD.HI.U32 R10, R245, R9, RZ ;  /* 0x00000009f50a7227 */ /* 0x000fc800078e00ff */
[----:B------:R-:W-:Y:S01]  /*3e70*/  IMAD.MOV R10, RZ, RZ, -R10 ;  /* 0x000000ffff0a7224 */ /* 0x000fe200078e0a0a */
[----:B-1----:R-:W-:Y:S02]  /*3e80*/  IABS R3, R7 ;  /* 0x0000000700037213 */ /* 0x002fe40000000000 */
[C---:B------:R-:W-:Y:S01]  /*3e90*/  IADD3 R7, R6.reuse, 0x82, RZ ;  /* 0x0000008206077810 */ /* 0x040fe20007ffe0ff */
[----:B--2---:R-:W-:-:S03]  /*3ea0*/  VIADD R4, R6, 0x83 ;  /* 0x0000008306047836 */ /* 0x004fc60000000000 */
[----:B------:R-:W-:Y:S01]  /*3eb0*/  IABS R2, R7 ;  /* 0x0000000700027213 */ /* 0x000fe20000000000 */
[C---:B------:R-:W-:Y:S01]  /*3ec0*/  IMAD.HI.U32 R5, R245.reuse, R3, RZ ;  /* 0x00000003f5057227 */ /* 0x040fe200078e00ff */
[----:B------:R1:W-:Y:S03]  /*3ed0*/  STL [R1+0x2678], R7 ;  /* 0x0026780701007387 */ /* 0x0003e60000100800 */
[----:B------:R-:W-:Y:S01]  /*3ee0*/  IMAD.MOV R5, RZ, RZ, -R5 ;  /* 0x000000ffff057224 */ /* 0x000fe200078e0a05 */
[----:B------:R2:W-:Y:S01]  /*3ef0*/  STL [R1+0x234], R0 ;  /* 0x0002340001007387 */ /* 0x0005e20000100800 */
[----:B------:R-:W-:-:S03]  /*3f00*/  IMAD.HI.U32 R8, R245, R2, RZ ;  /* 0x00000002f5087227 */ /* 0x000fc600078e00ff */
[----:B------:R3:W-:Y:S01]  /*3f10*/  STL [R1+0x2674], R4 ;  /* 0x0026740401007387 */ /* 0x0007e20000100800 */
[C---:B------:R-:W-:Y:S02]  /*3f20*/  IMAD R3, R247.reuse, R5, R3 ;  /* 0x00000005f7037224 */ /* 0x040fe400078e0203 */
[C---:B-1----:R-:W-:Y:S02]  /*3f30*/  IMAD R7, R247.reuse, R10, R9 ;  /* 0x0000000af7077224 */ /* 0x042fe400078e0209 */
[----:B------:R-:W-:Y:S02]  /*3f40*/  IMAD.MOV R8, RZ, RZ, -R8 ;  /* 0x000000ffff087224 */ /* 0x000fe400078e0a08 */
[C---:B--2---:R-:W-:Y:S02]  /*3f50*/  VIADD R0, R6.reuse, 0x84 ;  /* 0x0000008406007836 */ /* 0x044fe40000000000 */
[C---:B------:R-:W-:Y:S01]  /*3f60*/  VIADD R9, R6.reuse, 0x85 ;  /* 0x0000008506097836 */ /* 0x040fe20000000000 */
[----:B---3--:R-:W-:Y:S01]  /*3f70*/  IABS R4, R4 ;  /* 0x0000000400047213 */ /* 0x008fe20000000000 */
[----:B------:R-:W-:Y:S01]  /*3f80*/  IMAD R2, R247, R8, R2 ;  /* 0x00000008f7027224 */ /* 0x000fe200078e0202 */
[----:B------:R1:W-:Y:S01]  /*3f90*/  STL [R1+0x2670], R0 ;  /* 0x0026700001007387 */ /* 0x0003e20000100800 */
[----:B------:R-:W-:-:S02]  /*3fa0*/  VIADD R8, R6, 0x87 ;  /* 0x0000008706087836 */ /* 0x000fc40000000000 */
[----:B------:R-:W-:Y:S01]  /*3fb0*/  IMAD.HI.U32 R5, R245, R4, RZ ;  /* 0x00000004f5057227 */ /* 0x000fe200078e00ff */
[----:B------:R2:W-:Y:S04]  /*3fc0*/  STL [R1+0x230], R7 ;  /* 0x0002300701007387 */ /* 0x0005e80000100800 */
[----:B------:R3:W-:Y:S01]  /*3fd0*/  STL [R1+0x22c], R3 ;  /* 0x00022c0301007387 */ /* 0x0007e20000100800 */
[----:B------:R-:W-:Y:S02]  /*3fe0*/  IADD3 R5, -R5, RZ, RZ ;  /* 0x000000ff05057210 */ /* 0x000fe40007ffe1ff */
[----:B-1----:R-:W-:Y:S01]  /*3ff0*/  IABS R0, R0 ;  /* 0x0000000000007213 */ /* 0x002fe20000000000 */
[----:B------:R1:W-:Y:S01]  /*4000*/  STL [R1+0x266c], R9 ;  /* 0x00266c0901007387 */ /* 0x0003e20000100800 */
[----:B--2---:R-:W-:-:S02]  /*4010*/  VIADD R7, R6, 0x86 ;  /* 0x0000008606077836 */ /* 0x004fc40000000000 */
[----:B------:R-:W-:Y:S02]  /*4020*/  IMAD R236, R247, R5, R4 ;  /* 0x00000005f7ec7224 */ /* 0x000fe400078e0204 */
[----:B---3--:R-:W-:Y:S01]  /*4030*/  IMAD.HI.U32 R3, R245, R0, RZ ;  /* 0x00000000f5037227 */ /* 0x008fe200078e00ff */
[----:B------:R-:W-:Y:S03]  /*4040*/  STL [R1+0x2668], R7 ;  /* 0x0026680701007387 */ /* 0x000fe60000100800 */
[----:B------:R-:W-:Y:S01]  /*4050*/  IMAD.MOV R3, RZ, RZ, -R3 ;  /* 0x000000ffff037224 */ /* 0x000fe200078e0a03 */
[----:B------:R2:W-:Y:S01]  /*4060*/  STL [R1+0x228], R2 ;  /* 0x0002280201007387 */ /* 0x0005e20000100800 */
[----:B-1----:R-:W-:Y:S02]  /*4070*/  IABS R9, R9 ;  /* 0x0000000900097213 */ /* 0x002fe40000000000 */
[----:B------:R-:W-:Y:S01]  /*4080*/  IMAD R217, R247, R3, R0 ;  /* 0x00000003f7d97224 */ /* 0x000fe200078e0200 */
[----:B------:R-:W-:Y:S01]  /*4090*/  IABS R3, R8 ;  /* 0x0000000800037213 */ /* 0x000fe20000000000 */
[----:B------:R1:W-:Y:S01]  /*40a0*/  STL [R1+0x2664], R8 ;  /* 0x0026640801007387 */ /* 0x0003e20000100800 */
[----:B------:R-:W-:Y:S01]  /*40b0*/  IMAD.HI.U32 R10, R245, R9, RZ ;  /* 0x00000009f50a7227 */ /* 0x000fe200078e00ff */
[----:B--2---:R-:W-:-:S03]  /*40c0*/  IABS R2, R7 ;  /* 0x0000000700027213 */ /* 0x004fc60000000000 */
[C---:B------:R-:W-:Y:S02]  /*40d0*/  VIADD R7, R6.reuse, 0x88 ;  /* 0x0000008806077836 */ /* 0x040fe40000000000 */
[----:B------:R-:W-:Y:S02]  /*40e0*/  VIADD R0, R6, 0x89 ;  /* 0x0000008906007836 */ /* 0x000fe40000000000 */
[C---:B------:R-:W-:Y:S01]  /*40f0*/  IMAD.HI.U32 R5, R245.reuse, R2, RZ ;  /* 0x00000002f5057227 */ /* 0x040fe200078e00ff */
[----:B------:R-:W-:Y:S01]  /*4100*/  STL [R1+0x2660], R7 ;  /* 0x0026600701007387 */ /* 0x000fe20000100800 */
[----:B------:R-:W-:Y:S02]  /*4110*/  IABS R4, R7 ;  /* 0x0000000700047213 */ /* 0x000fe40000000000 */
[----:B------:R-:W-:Y:S01]  /*4120*/  IMAD.MOV R5, RZ, RZ, -R5 ;  /* 0x000000ffff057224 */ /* 0x000fe200078e0a05 */
[----:B------:R2:W-:Y:S01]  /*4130*/  STL [R1+0x265c], R0 ;  /* 0x00265c0001007387 */ /* 0x0005e20000100800 */
[----:B-1----:R-:W-:-:S04]  /*4140*/  IMAD.HI.U32 R8, R245, R3, RZ ;  /* 0x00000003f5087227 */ /* 0x002fc800078e00ff */
[----:B------:R-:W-:Y:S02]  /*4150*/  IMAD.MOV R10, RZ, RZ, -R10 ;  /* 0x000000ffff0a7224 */ /* 0x000fe400078e0a0a */
[C---:B------:R-:W-:Y:S02]  /*4160*/  IMAD R2, R247.reuse, R5, R2 ;  /* 0x00000005f7027224 */ /* 0x040fe400078e0202 */
[----:B------:R-:W-:Y:S01]  /*4170*/  IMAD.MOV R8, RZ, RZ, -R8 ;  /* 0x000000ffff087224 */ /* 0x000fe200078e0a08 */
[----:B--2---:R-:W-:Y:S01]  /*4180*/  IABS R0, R0 ;  /* 0x0000000000007213 */ /* 0x004fe20000000000 */
[----:B------:R-:W-:Y:S01]  /*4190*/  IMAD R228, R247, R10, R9 ;  /* 0x0000000af7e47224 */ /* 0x000fe200078e0209 */
[C---:B------:R-:W-:Y:S01]  /*41a0*/  IADD3 R9, R6.reuse, 0x8a, RZ ;  /* 0x0000008a06097810 */ /* 0x040fe20007ffe0ff */
[----:B------:R-:W-:Y:S01]  /*41b0*/  VIADD R7, R6, 0x8b ;  /* 0x0000008b06077836 */ /* 0x000fe20000000000 */
[----:B------:R1:W-:Y:S01]  /*41c0*/  STL [R1+0x218], R2 ;  /* 0x0002180201007387 */ /* 0x0003e20000100800 */
[----:B------:R-:W-:-:S03]  /*41d0*/  IMAD.HI.U32 R5, R245, R4, RZ ;  /* 0x00000004f5057227 */ /* 0x000fc600078e00ff */
[----:B------:R2:W-:Y:S01]  /*41e0*/  STL [R1+0x2658], R9 ;  /* 0x0026580901007387 */ /* 0x0005e20000100800 */
[----:B------:R-:W-:Y:S02]  /*41f0*/  IMAD R3, R247, R8, R3 ;  /* 0x00000008f7037224 */ /* 0x000fe400078e0203 */
[----:B------:R-:W-:Y:S01]  /*4200*/  IMAD.MOV R5, RZ, RZ, -R5 ;  /* 0x000000ffff057224 */ /* 0x000fe200078e0a05 */
[----:B------:R-:W-:Y:S01]  /*4210*/  STL [R1+0x2654], R7 ;  /* 0x0026540701007387 */ /* 0x000fe20000100800 */
[----:B-1----:R-:W-:-:S03]  /*4220*/  IMAD.HI.U32 R2, R245, R0, RZ ;  /* 0x00000000f5027227 */ /* 0x002fc600078e00ff */
[----:B------:R1:W-:Y:S01]  /*4230*/  STL [R1+0x214], R3 ;  /* 0x0002140301007387 */ /* 0x0003e20000100800 */
[----:B------:R-:W-:Y:S01]  /*4240*/  IMAD.MOV R2, RZ, RZ, -R2 ;  /* 0x000000ffff027224 */ /* 0x000fe200078e0a02 */
[----:B--2---:R-:W-:Y:S01]  /*4250*/  IABS R9, R9 ;  /* 0x0000000900097213 */ /* 0x004fe20000000000 */
[C---:B------:R-:W-:Y:S02]  /*4260*/  IMAD R4, R247.reuse, R5, R4 ;  /* 0x00000005f7047224 */ /* 0x040fe400078e0204 */
[----:B------:R-:W-:Y:S02]  /*4270*/  IMAD R0, R247, R2, R0 ;  /* 0x00000002f7007224 */ /* 0x000fe400078e0200 */
[----:B------:R-:W-:Y:S01]  /*4280*/  IMAD.HI.U32 R10, R245, R9, RZ ;  /* 0x00000009f50a7227 */ /* 0x000fe200078e00ff */
[----:B------:R2:W-:Y:S01]  /*4290*/  STL [R1+0x210], R4 ;  /* 0x0002100401007387 */ /* 0x0005e20000100800 */
[----:B-1----:R-:W-:Y:S02]  /*42a0*/  IABS R3, R7 ;  /* 0x0000000700037213 */ /* 0x002fe40000000000 */
[----:B------:R-:W-:-:S02]  /*42b0*/  VIADD R7, R6, 0x8c ;  /* 0x0000008c06077836 */ /* 0x000fc40000000000 */
[----:B------:R-:W-:Y:S02]  /*42c0*/  IMAD.MOV R10, RZ, RZ, -R10 ;  /* 0x000000ffff0a7224 */ /* 0x000fe400078e0a0a */
[----:B------:R-:W-:Y:S01]  /*42d0*/  IMAD.HI.U32 R5, R245, R3, RZ ;  /* 0x00000003f5057227 */ /* 0x000fe200078e00ff */
[----:B------:R1:W-:Y:S01]  /*42e0*/  STL [R1+0x2650], R7 ;  /* 0x0026500701007387 */ /* 0x0003e20000100800 */
[----:B------:R-:W-:Y:S02]  /*42f0*/  IABS R2, R7 ;  /* 0x0000000700027213 */ /* 0x000fe40000000000 */
[----:B--2---:R-:W-:Y:S01]  /*4300*/  VIADD R4, R6, 0x8d ;  /* 0x0000008d06047836 */ /* 0x004fe20000000000 */
[----:B------:R2:W-:Y:S01]  /*4310*/  STL [R1+0x20c], R0 ;  /* 0x00020c0001007387 */ /* 0x0005e20000100800 */
[----:B------:R-:W-:Y:S01]  /*4320*/  IADD3 R5, -R5, RZ, RZ ;  /* 0x000000ff05057210 */ /* 0x000fe20007ffe1ff */
[----:B------:R-:W-:Y:S02]  /*4330*/  IMAD.HI.U32 R8, R245, R2, RZ ;  /* 0x00000002f5087227 */ /* 0x000fe400078e00ff */
[----:B------:R3:W-:Y:S02]  /*4340*/  STL [R1+0x264c], R4 ;  /* 0x00264c0401007387 */ /* 0x0007e40000100800 */
[----:B-1----:R-:W-:-:S02]  /*4350*/  IMAD R7, R247, R10, R9 ;  /* 0x0000000af7077224 */ /* 0x002fc400078e0209 */
[C---:B------:R-:W-:Y:S02]  /*4360*/  IMAD R3, R247.reuse, R5, R3 ;  /* 0x00000005f7037224 */ /* 0x040fe400078e0203 */
[C---:B--2---:R-:W-:Y:S02]  /*4370*/  VIADD R0, R6.reuse, 0x8e ;  /* 0x0000008e06007836 */ /* 0x044fe40000000000 */
[----:B------:R-:W-:Y:S01]  /*4380*/  IMAD.MOV R8, RZ, RZ, -R8 ;  /* 0x000000ffff087224 */ /* 0x000fe200078e0a08 */
[----:B---3--:R-:W-:Y:S02]  /*4390*/  IABS R4, R4 ;  /* 0x0000000400047213 */ /* 0x008fe40000000000 */
[----:B------:R1:W-:Y:S01]  /*43a0*/  STL [R1+0x2648], R0 ;  /* 0x0026480001007387 */ /* 0x0003e20000100800 */
[----:B------:R-:W-:Y:S02]  /*43b0*/  VIADD R9, R6, 0x8f ;  /* 0x0000008f06097836 */ /* 0x000fe40000000000 */
[----:B------:R-:W-:Y:S01]  /*43c0*/  IMAD R2, R247, R8, R2 ;  /* 0x00000008f7027224 */ /* 0x000fe200078e0202 */
        /* <DEDUP_REMOVED lines=10> */
[----:B------:R-:W-:Y:S01]  /*4470*/  IMAD.MOV R3, RZ, RZ, -R3 ;  /* 0x000000ffff037224 */ /* 0x000fe200078e0a03 */
[----:B-1----:R-:W-:Y:S02]  /*4480*/  IABS R9, R9 ;  /* 0x0000000900097213 */ /* 0x002fe40000000000 */
[----:B------:R1:W-:Y:S01]  /*4490*/  STL [R1+0x200], R2 ;  /* 0x0002000201007387 */ /* 0x0003e20000100800 */
[----:B------:R-:W-:Y:S02]  /*44a0*/  IMAD R0, R247, R3, R0 ;  /* 0x00000003f7007224 */ /* 0x000fe400078e0200 */
[----:B------:R-:W-:Y:S01]  /*44b0*/  IMAD.HI.U32 R10, R245, R9, RZ ;  /* 0x00000009f50a7227 */ /* 0x000fe200078e00ff */
[----:B------:R2:W-:Y:S03]  /*44c0*/  STL [R1+0x1fc], R4 ;  /* 0x0001fc0401007387 */ /* 0x0005e60000100800 */
[----:B------:R-:W-:Y:S01]  /*44d0*/  IMAD.MOV R10, RZ, RZ, -R10 ;  /* 0x000000ffff0a7224 */ /* 0x000fe200078e0a0a */
[----:B-1----:R-:W-:Y:S01]  /*44e0*/  IABS R2, R7 ;  /* 0x0000000700027213 */ /* 0x002fe20000000000 */
[----:B------:R-:W-:-:S04]  /*44f0*/  VIADD R7, R6, 0x91 ;  /* 0x0000009106077836 */ /* 0x000fc80000000000 */
[C---:B------:R-:W-:Y:S01]  /*4500*/  IMAD.HI.U32 R5, R245.reuse, R2, RZ ;  /* 0x00000002f5057227 */ /* 0x040fe200078e00ff */
[----:B------:R1:W-:Y:S01]  /*4510*/  STL [R1+0x263c], R7 ;  /* 0x00263c0701007387 */ /* 0x0003e20000100800 */
[----:B------:R-:W-:Y:S02]  /*4520*/  IABS R3, R7 ;  /* 0x0000000700037213 */ /* 0x000fe40000000000 */
[----:B--2---:R-:W-:Y:S01]  /*4530*/  VIADD R4, R6, 0x92 ;  /* 0x0000009206047836 */ /* 0x004fe20000000000 */
[----:B------:R2:W-:Y:S01]  /*4540*/  STL [R1+0x1f8], R0 ;  /* 0x0001f80001007387 */ /* 0x0005e20000100800 */
[----:B------:R-:W-:Y:S02]  /*4550*/  IMAD.MOV R5, RZ, RZ, -R5 ;  /* 0x000000ffff057224 */ /* 0x000fe400078e0a05 */
[----:B------:R-:W-:Y:S01]  /*4560*/  IMAD.HI.U32 R8, R245, R3, RZ ;  /* 0x00000003f5087227 */ /* 0x000fe200078e00ff */
[----:B------:R3:W-:Y:S03]  /*4570*/  STL [R1+0x2638], R4 ;  /* 0x0026380401007387 */ /* 0x0007e60000100800 */
[----:B-1----:R-:W-:-:S02]  /*4580*/  IMAD R7, R247, R10, R9 ;  /* 0x0000000af7077224 */ /* 0x002fc400078e0209 */
[C---:B------:R-:W-:Y:S01]  /*4590*/  IMAD R2, R247.reuse, R5, R2 ;  /* 0x00000005f7027224 */ /* 0x040fe200078e0202 */
[C---:B--2---:R-:W-:Y:S01]  /*45a0*/  IADD3 R0, R6.reuse, 0x93, RZ ;  /* 0x0000009306007810 */ /* 0x044fe20007ffe0ff */
[----:B------:R-:W-:Y:S02]  /*45b0*/  IMAD.MOV R8, RZ, RZ, -R8 ;  /* 0x000000ffff087224 */ /* 0x000fe400078e0a08 */
[C---:B------:R-:W-:Y:S01]  /*45c0*/  VIADD R9, R6.reuse, 0x94 ;  /* 0x0000009406097836 */ /* 0x040fe20000000000 */
[----:B---3--:R-:W-:Y:S01]  /*45d0*/  IABS R4, R4 ;  /* 0x0000000400047213 */ /* 0x008fe20000000000 */
[----:B------:R1:W-:Y:S01]  /*45e0*/  STL [R1+0x2634], R0 ;  /* 0x0026340001007387 */ /* 0x0003e20000100800 */
[----:B------:R-:W-:Y:S01]  /*45f0*/  IMAD R3, R247, R8, R3 ;  /* 0x00000008f7037224 */ /* 0x000fe200078e0203 */
[----:B------:R-:W-:Y:S02]  /*4600*/  IADD3 R8, R6, 0x96, RZ ;  /* 0x0000009606087810 */ /* 0x000fe40007ffe0ff */
[----:B------:R2:W-:Y:S01]  /*4610*/  STL [R1+0x1f4], R7 ;  /* 0x0001f40701007387 */ /* 0x0005e20000100800 */
[----:B------:R-:W-:-:S03]  /*4620*/  IMAD.HI.U32 R5, R245, R4, RZ ;  /* 0x00000004f5057227 */ /* 0x000fc600078e00ff */
[----:B------:R3:W-:Y:S01]  /*4630*/  STL [R1+0x1f0], R2 ;  /* 0x0001f00201007387 */ /* 0x0007e20000100800 */
[----:B------:R-:W-:Y:S01]  /*4640*/  IMAD.MOV R5, RZ, RZ, -R5 ;  /* 0x000000ffff057224 */ /* 0x000fe200078e0a05 */
[----:B-1----:R-:W-:Y:S02]  /*4650*/  IABS R0, R0 ;  /* 0x0000000000007213 */ /* 0x002fe40000000000 */
[----:B------:R1:W-:Y:S01]  /*4660*/  STL [R1+0x2630], R9 ;  /* 0x0026300901007387 */ /* 0x0003e20000100800 */
[----:B--2---:R-:W-:Y:S02]  /*4670*/  VIADD R7, R6, 0x95 ;  /* 0x0000009506077836 */ /* 0x004fe40000000000 */
[----:B---3--:R-:W-:-:S03]  /*4680*/  IMAD.HI.U32 R2, R245, R0, RZ ;  /* 0x00000000f5027227 */ /* 0x008fc600078e00ff */
[----:B------:R-:W-:Y:S01]  /*4690*/  STL [R1+0x262c], R7 ;  /* 0x00262c0701007387 */ /* 0x000fe20000100800 */
[----:B-1----:R-:W-:Y:S01]  /*46a0*/  IABS R9, R9 ;  /* 0x0000000900097213 */ /* 0x002fe20000000000 */
[----:B------:R-:W-:Y:S02]  /*46b0*/  IMAD.MOV R2, RZ, RZ, -R2 ;  /* 0x000000ffff027224 */ /* 0x000fe400078e0a02 */
[----:B------:R1:W-:Y:S02]  /*46c0*/  STL [R1+0x1ec], R3 ;  /* 0x0001ec0301007387 */ /* 0x0003e40000100800 */
[----:B------:R-:W-:Y:S02]  /*46d0*/  IMAD R0, R247, R2, R0 ;  /* 0x00000002f7007224 */ /* 0x000fe400078e0200 */
[----:B------:R-:W-:Y:S01]  /*46e0*/  STL [R1+0x2628], R8 ;  /* 0x0026280801007387 */ /* 0x000fe20000100800 */
[----:B------:R-:W-:Y:S01]  /*46f0*/  IMAD.HI.U32 R10, R245, R9, RZ ;  /* 0x00000009f50a7227 */ /* 0x000fe200078e00ff */
[----:B------:R-:W-:-:S02]  /*4700*/  IABS R2, R8 ;  /* 0x0000000800027213 */ /* 0x000fc40000000000 */
[----:B------:R2:W-:Y:S01]  /*4710*/  STL [R1+0x1e4], R0 ;  /* 0x0001e40001007387 */ /* 0x0005e20000100800 */
[----:B------:R-:W-:Y:S01]  /*4720*/  IMAD.MOV R10, RZ, RZ, -R10 ;  /* 0x000000ffff0a7224 */ /* 0x000fe200078e0a0a */
[----:B-1----:R-:W-:Y:S01]  /*4730*/  IABS R3, R7 ;  /* 0x0000000700037213 */ /* 0x002fe20000000000 */
[----:B------:R-:W-:Y:S02]  /*4740*/  IMAD R7, R247, R5, R4 ;  /* 0x00000005f7077224 */ /* 0x000fe400078e0204 */
[----:B------:R-:W-:Y:S02]  /*4750*/  VIADD R4, R6, 0x97 ;  /* 0x0000009706047836 */ /* 0x000fe40000000000 */
[----:B------:R-:W-:-:S03]  /*4760*/  IMAD.HI.U32 R5, R245, R3, RZ ;  /* 0x00000003f5057227 */ /* 0x000fc600078e00ff */
[----:B------:R1:W-:Y:S01]  /*4770*/  STL [R1+0x2624], R4 ;  /* 0x0026240401007387 */ /* 0x0003e20000100800 */
[----:B--2---:R-:W-:Y:S02]  /*4780*/  VIADD R0, R6, 0x98 ;  /* 0x0000009806007836 */ /* 0x004fe40000000000 */
[----:B------:R-:W-:Y:S02]  /*4790*/  IMAD.MOV R5, RZ, RZ, -R5 ;  /* 0x000000ffff057224 */ /* 0x000fe400078e0a05 */
[----:B------:R-:W-:Y:S01]  /*47a0*/  IMAD.HI.U32 R8, R245, R2, RZ ;  /* 0x00000002f5087227 */ /* 0x000fe200078e00ff */
[----:B------:R2:W-:Y:S03]  /*47b0*/  STL [R1+0x2620], R0 ;  /* 0x0026200001007387 */ /* 0x0005e60000100800 */
[C---:B------:R-:W-:Y:S01]  /*47c0*/  IMAD R9, R247.reuse, R10, R9 ;  /* 0x0000000af7097224 */ /* 0x040fe200078e0209 */
[----:B-1----:R-:W-:Y:S01]  /*47d0*/  IABS R4, R4 ;  /* 0x0000000400047213 */ /* 0x002fe20000000000 */
[----:B------:R-:W-:-:S02]  /*47e0*/  IMAD R3, R247, R5, R3 ;  /* 0x00000005f7037224 */ /* 0x000fc400078e0203 */
[----:B------:R-:W-:Y:S01]  /*47f0*/  IMAD.MOV R8, RZ, RZ, -R8 ;  /* 0x000000ffff087224 */ /* 0x000fe200078e0a08 */
[----:B------:R1:W-:Y:S01]  /*4800*/  STL [R1+0x1e0], R9 ;  /* 0x0001e00901007387 */ /* 0x0003e20000100800 */
[----:B------:R-:W-:Y:S01]  /*4810*/  IMAD.HI.U32 R5, R245, R4, RZ ;  /* 0x00000004f5057227 */ /* 0x000fe200078e00ff */
[----:B--2---:R-:W-:Y:S02]  /*4820*/  IABS R0, R0 ;  /* 0x0000000000007213 */ /* 0x004fe40000000000 */
[----:B------:R2:W-:Y:S01]  /*4830*/  STL [R1+0x1dc], R3 ;  /* 0x0001dc0301007387 */ /* 0x0005e20000100800 */
[C---:B------:R-:W-:Y:S01]  /*4840*/  VIADD R10, R6.reuse, 0x9a ;  /* 0x0000009a060a7836 */ /* 0x040fe20000000000 */
[----:B------:R-:W-:Y:S01]  /*4850*/  IADD3 R5, -R5, RZ, RZ ;  /* 0x000000ff05057210 */ /* 0x000fe20007ffe1ff */
[----:B------:R-:W-:Y:S02]  /*4860*/  IMAD R2, R247, R8, R2 ;  /* 0x00000008f7027224 */ /* 0x000fe400078e0202 */
[----:B------:R-:W-:-:S02]  /*4870*/  VIADD R8, R6, 0x9b ;  /* 0x0000009b06087836 */ /* 0x000fc40000000000 */
[----:B-1----:R-:W-:Y:S02]  /*4880*/  VIADD R9, R6, 0x99 ;  /* 0x0000009906097836 */ /* 0x002fe40000000000 */
[----:B------:R-:W-:Y:S02]  /*4890*/  IMAD R4, R247, R5, R4 ;  /* 0x00000005f7047224 */ /* 0x000fe400078e0204 */
[----:B--2---:R-:W-:Y:S01]  /*48a0*/  IMAD.HI.U32 R3, R245, R0, RZ ;  /* 0x00000000f5037227 */ /* 0x004fe200078e00ff */
[----:B------:R1:W-:Y:S03]  /*48b0*/  STL [R1+0x261c], R9 ;  /* 0x00261c0901007387 */ /* 0x0003e60000100800 */
[----:B------:R-:W-:Y:S01]  /*48c0*/  IMAD.MOV R3, RZ, RZ, -R3 ;  /* 0x000000ffff037224 */ /* 0x000fe200078e0a03 */
[----:B------:R-:W-:Y:S03]  /*48d0*/  STL [R1+0x2618], R10 ;  /* 0x0026180a01007387 */ /* 0x000fe60000100800 */
[----:B------:R-:W-:Y:S01]  /*48e0*/  IMAD R0, R247, R3, R0 ;  /* 0x00000003f7007224 */ /* 0x000fe200078e0200 */
[----:B------:R2:W-:Y:S01]  /*48f0*/  STL [R1+0x1d8], R2 ;  /* 0x0001d80201007387 */ /* 0x0005e20000100800 */
[----:B------:R-:W-:-:S02]  /*4900*/  IABS R3, R8 ;  /* 0x0000000800037213 */ /* 0x000fc40000000000 */
[----:B-1----:R-:W-:Y:S01]  /*4910*/  IABS R9, R9 ;  /* 0x0000000900097213 */ /* 0x002fe20000000000 */
[----:B------:R1:W-:Y:S04]  /*4920*/  STL [R1+0x1d4], R4 ;  /* 0x0001d40401007387 */ /* 0x0003e80000100800 */
[----:B------:R-:W-:Y:S01]  /*4930*/  STL [R1+0x2614], R8 ;  /* 0x0026140801007387 */ /* 0x000fe20000100800 */
[----:B--2---:R-:W-:Y:S01]  /*4940*/  IABS R2, R10 ;  /* 0x0000000a00027213 */ /* 0x004fe20000000000 */
[C---:B------:R-:W-:Y:S02]  /*4950*/  IMAD.HI.U32 R10, R245.reuse, R9, RZ ;  /* 0x00000009f50a7227 */ /* 0x040fe400078e00ff */
[----:B------:R2:W-:Y:S02]  /*4960*/  STL [R1+0x1d0], R0 ;  /* 0x0001d00001007387 */ /* 0x0005e40000100800 */
[----:B------:R-:W-:-:S04]  /*4970*/  IMAD.HI.U32 R5, R245, R2, RZ ;  /* 0x00000002f5057227 */ /* 0x000fc800078e00ff */
[C---:B-1----:R-:W-:Y:S02]  /*4980*/  VIADD R4, R6.reuse, 0x9c ;  /* 0x0000009c06047836 */ /* 0x042fe40000000000 */
[----:B------:R-:W-:Y:S02]  /*4990*/  IMAD.MOV R10, RZ, RZ, -R10 ;  /* 0x000000ffff0a7224 */ /* 0x000fe400078e0a0a */
[----:B--2---:R-:W-:Y:S01]  /*49a0*/  VIADD R0, R6, 0x9d ;  /* 0x0000009d06007836 */ /* 0x004fe20000000000 */
[----:B------:R1:W-:Y:S01]  /*49b0*/  STL [R1+0x2610], R4 ;  /* 0x0026100401007387 */ /* 0x0003e20000100800 */
[----:B------:R-:W-:Y:S02]  /*49c0*/  IMAD.MOV R5, RZ, RZ, -R5 ;  /* 0x000000ffff057224 */ /* 0x000fe400078e0a05 */
[----:B------:R-:W-:Y:S01]  /*49d0*/  IMAD.HI.U32 R8, R245, R3, RZ ;  /* 0x00000003f5087227 */ /* 0x000fe200078e00ff */
[----:B------:R2:W-:Y:S03]  /*49e0*/  STL [R1+0x260c], R0 ;  /* 0x00260c0001007387 */ /* 0x0005e60000100800 */
[----:B------:R-:W-:-:S02]  /*49f0*/  IMAD R9, R247, R10, R9 ;  /* 0x0000000af7097224 */ /* 0x000fc400078e0209 */
[----:B------:R-:W-:Y:S01]  /*4a00*/  IMAD R2, R247, R5, R2 ;  /* 0x00000005f7027224 */ /* 0x000fe200078e0202 */
[----:B-1----:R-:W-:Y:S01]  /*4a10*/  IABS R4, R4 ;  /* 0x0000000400047213 */ /* 0x002fe20000000000 */
[----:B------:R-:W-:Y:S01]  /*4a20*/  IMAD.MOV R8, RZ, RZ, -R8 ;  /* 0x000000ffff087224 */ /* 0x000fe200078e0a08 */
[----:B------:R1:W-:Y:S01]  /*4a30*/  STL [R1+0x1cc], R9 ;  /* 0x0001cc0901007387 */ /* 0x0003e20000100800 */
[----:B------:R-:W-:Y:S01]  /*4a40*/  VIADD R10, R6, 0x9f ;  /* 0x0000009f060a7836 */ /* 0x000fe20000000000 */
[----:B--2---:R-:W-:Y:S01]  /*4a50*/  IABS R0, R0 ;  /* 0x0000000000007213 */ /* 0x004fe20000000000 */
[----:B------:R-:W-:Y:S01]  /*4a60*/  IMAD.HI.U32 R5, R245, R4, RZ ;  /* 0x00000004f5057227 */ /* 0x000fe200078e00ff */
[----:B------:R2:W-:Y:S03]  /*4a70*/  STL [R1+0x1c8], R2 ;  /* 0x0001c80201007387 */ /* 0x0005e60000100800 */
[----:B------:R-:W-:-:S02]  /*4a80*/  IMAD R3, R247, R8, R3 ;  /* 0x00000008f7037224 */ /* 0x000fc400078e0203 */
[----:B------:R-:W-:Y:S01]  /*4a90*/  IMAD.MOV R5, RZ, RZ, -R5 ;  /* 0x000000ffff057224 */ /* 0x000fe200078e0a05 */
[C---:B-1----:R-:W-:Y:S01]  /*4aa0*/  IADD3 R9, R6.reuse, 0x9e, RZ ;  /* 0x0000009e06097810 */ /* 0x042fe20007ffe0ff */
[----:B------:R-:W-:Y:S02]  /*4ab0*/  VIADD R8, R6, 0xa0 ;  /* 0x000000a006087836 */ /* 0x000fe40000000000 */
        /* <DEDUP_REMOVED lines=10> */
[----:B------:R3:W-:Y:S01]  /*4b60*/  STL [R1+0x2600], R8 ;  /* 0x0026000801007387 */ /* 0x0007e20000100800 */
[----:B--2---:R-:W-:Y:S01]  /*4b70*/  IABS R3, R10 ;  /* 0x0000000a00037213 */ /* 0x004fe20000000000 */
[----:B------:R-:W-:Y:S02]  /*4b80*/  IMAD.HI.U32 R10, R245, R9, RZ ;  /* 0x00000009f50a7227 */ /* 0x000fe400078e00ff */
[----:B------:R2:W-:Y:S02]  /*4b90*/  STL [R1+0x1bc], R0 ;  /* 0x0001bc0001007387 */ /* 0x0005e40000100800 */
[----:B-1----:R-:W-:-:S02]  /*4ba0*/  VIADD R4, R6, 0xa1 ;  /* 0x000000a106047836 */ /* 0x002fc40000000000 */
[----:B------:R-:W-:-:S03]  /*4bb0*/  IMAD.HI.U32 R5, R245, R3, RZ ;  /* 0x00000003f5057227 */ /* 0x000fc600078e00ff */
[----:B------:R1:W-:Y:S01]  /*4bc0*/  STL [R1+0x25fc], R4 ;  /* 0x0025fc0401007387 */ /* 0x0003e20000100800 */
[----:B---3--:R-:W-:Y:S01]  /*4bd0*/  IMAD.HI.U32 R8, R245, R2, RZ ;  /* 0x00000002f5087227 */ /* 0x008fe200078e00ff */
[----:B------:R-:W-:-:S03]  /*4be0*/  IADD3 R5, -R5, RZ, RZ ;  /* 0x000000ff05057210 */ /* 0x000fc60007ffe1ff */
[----:B--2---:R-:W-:Y:S02]  /*4bf0*/  VIADD R0, R6, 0xa2 ;  /* 0x000000a206007836 */ /* 0x004fe40000000000 */
[----:B------:R-:W-:Y:S02]  /*4c00*/  IMAD.MOV R8, RZ, RZ, -R8 ;  /* 0x000000ffff087224 */ /* 0x000fe400078e0a08 */
[----:B------:R-:W-:Y:S01]  /*4c10*/  IMAD.MOV R10, RZ, RZ, -R10 ;  /* 0x000000ffff0a7224 */ /* 0x000fe200078e0a0a */
[----:B-1----:R-:W-:Y:S01]  /*4c20*/  IABS R4, R4 ;  /* 0x0000000400047213 */ /* 0x002fe20000000000 */
[----:B------:R1:W-:Y:S01]  /*4c30*/  STL [R1+0x25f8], R0 ;  /* 0x0025f80001007387 */ /* 0x0003e20000100800 */
[C---:B------:R-:W-:Y:S02]  /*4c40*/  IMAD R213, R247.reuse, R5, R3 ;  /* 0x00000005f7d57224 */ /* 0x040fe400078e0203 */
[----:B------:R-:W-:Y:S01]  /*4c50*/  IMAD R2, R247, R8, R2 ;  /* 0x00000008f7027224 */ /* 0x000fe200078e0202 */
[----:B------:R-:W-:Y:S01]  /*4c60*/  STL [R1+0x25f4], R12 ;  /* 0x0025f40c01007387 */ /* 0x000fe20000100800 */
[----:B------:R-:W-:-:S03]  /*4c70*/  IMAD.HI.U32 R5, R245, R4, RZ ;  /* 0x00000004f5057227 */ /* 0x000fc600078e00ff */
[----:B------:R-:W-:Y:S01]  /*4c80*/  STL [R1+0x25f0], R11 ;  /* 0x0025f00b01007387 */ /* 0x000fe20000100800 */
[----:B------:R-:W-:Y:S01]  /*4c90*/  IMAD R235, R247, R10, R9 ;  /* 0x0000000af7eb7224 */ /* 0x000fe200078e0209 */
[----:B-1----:R-:W-:Y:S01]  /*4ca0*/  IABS R0, R0 ;  /* 0x0000000000007213 */ /* 0x002fe20000000000 */
[----:B------:R-:W-:Y:S01]  /*4cb0*/  IMAD.MOV R5, RZ, RZ, -R5 ;  /* 0x000000ffff057224 */ /* 0x000fe200078e0a05 */
[----:B------:R-:W-:Y:S01]  /*4cc0*/  IABS R9, R12 ;  /* 0x0000000c00097213 */ /* 0x000fe20000000000 */
[----:B------:R1:W-:Y:S01]  /*4cd0*/  STL [R1+0x1b0], R2 ;  /* 0x0001b00201007387 */ /* 0x0003e20000100800 */
[----:B------:R-:W-:Y:S02]  /*4ce0*/  VIADD R8, R6, 0xa5 ;  /* 0x000000a506087836 */ /* 0x000fe40000000000 */
[----:B------:R-:W-:-:S04]  /*4cf0*/  IMAD.HI.U32 R3, R245, R0, RZ ;  /* 0x00000000f5037227 */ /* 0x000fc800078e00ff */
[----:B------:R-:W-:Y:S02]  /*4d00*/  IMAD.MOV R3, RZ, RZ, -R3 ;  /* 0x000000ffff037224 */ /* 0x000fe400078e0a03 */
[----:B------:R-:W-:Y:S01]  /*4d10*/  IMAD R4, R247, R5, R4 ;  /* 0x00000005f7047224 */ /* 0x000fe200078e0204 */
[----:B-1----:R-:W-:Y:S01]  /*4d20*/  IABS R2, R11 ;  /* 0x0000000b00027213 */ /* 0x002fe20000000000 */
[----:B------:R-:W-:-:S03]  /*4d30*/  IMAD.HI.U32 R10, R245, R9, RZ ;  /* 0x00000009f50a7227 */ /* 0x000fc600078e00ff */
[----:B------:R1:W-:Y:S01]  /*4d40*/  STL [R1+0x1ac], R4 ;  /* 0x0001ac0401007387 */ /* 0x0003e20000100800 */
[----:B------:R-:W-:Y:S01]  /*4d50*/  IMAD R0, R247, R3, R0 ;  /* 0x00000003f7007224 */ /* 0x000fe200078e0200 */
[----:B------:R-:W-:Y:S01]  /*4d60*/  IABS R3, R8 ;  /* 0x0000000800037213 */ /* 0x000fe20000000000 */
[----:B------:R-:W-:Y:S01]  /*4d70*/  IMAD.HI.U32 R5, R245, R2, RZ ;  /* 0x00000002f5057227 */ /* 0x000fe200078e00ff */
[----:B------:R2:W-:Y:S03]  /*4d80*/  STL [R1+0x25ec], R8 ;  /* 0x0025ec0801007387 */ /* 0x0005e60000100800 */
[----:B------:R-:W-:Y:S01]  /*4d90*/  IMAD.MOV R10, RZ, RZ, -R10 ;  /* 0x000000ffff0a7224 */ /* 0x000fe200078e0a0a */
[----:B------:R3:W-:Y:S01]  /*4da0*/  STL [R1+0x1a8], R0 ;  /* 0x0001a80001007387 */ /* 0x0007e20000100800 */
[----:B------:R-:W-:Y:S02]  /*4db0*/  IMAD.MOV R5, RZ, RZ, -R5 ;  /* 0x000000ffff057224 */ /* 0x000fe400078e0a05 */
[----:B-1----:R-:W-:-:S02]  /*4dc0*/  VIADD R4, R6, 0xa6 ;  /* 0x000000a606047836 */ /* 0x002fc40000000000 */
[----:B------:R-:W-:Y:S02]  /*4dd0*/  IMAD R9, R247, R10, R9 ;  /* 0x0000000af7097224 */ /* 0x000fe400078e0209 */
[----:B--2---:R-:W-:Y:S01]  /*4de0*/  IMAD.HI.U32 R8, R245, R3, RZ ;  /* 0x00000003f5087227 */ /* 0x004fe200078e00ff */
[----:B------:R1:W-:Y:S01]  /*4df0*/  STL [R1+0x25e8], R4 ;  /* 0x0025e80401007387 */ /* 0x0003e20000100800 */
[C---:B---3--:R-:W-:Y:S02]  /*4e00*/  IADD3 R0, R6.reuse, 0xa7, RZ ;  /* 0x000000a706007810 */ /* 0x048fe40007ffe0ff */
[----:B------:R-:W-:Y:S02]  /*4e10*/  IMAD R2, R247, R5, R2 ;  /* 0x00000005f7027224 */ /* 0x000fe400078e0202 */
[----:B------:R-:W-:Y:S01]  /*4e20*/  IMAD.MOV R8, RZ, RZ, -R8 ;  /* 0x000000ffff087224 */ /* 0x000fe200078e0a08 */
[----:B------:R2:W-:Y:S01]  /*4e30*/  STL [R1+0x25e4], R0 ;  /* 0x0025e40001007387 */ /* 0x0005e20000100800 */
[----:B------:R-:W-:Y:S01]  /*4e40*/  VIADD R10, R6, 0xa9 ;  /* 0x000000a9060a7836 */ /* 0x000fe20000000000 */
[----:B-1----:R-:W-:-:S02]  /*4e50*/  IABS R4, R4 ;  /* 0x0000000400047213 */ /* 0x002fc40000000000 */
[----:B------:R1:W-:Y:S01]  /*4e60*/  STL [R1+0x1a4], R9 ;  /* 0x0001a40901007387 */ /* 0x0003e20000100800 */
[----:B------:R-:W-:Y:S01]  /*4e70*/  IMAD R3, R247, R8, R3 ;  /* 0x00000008f7037224 */ /* 0x000fe200078e0203 */
[C---:B------:R-:W-:Y:S01]  /*4e80*/  IADD3 R8, R6.reuse, 0xaa, RZ ;  /* 0x000000aa06087810 */ /* 0x040fe20007ffe0ff */
[----:B------:R-:W-:Y:S01]  /*4e90*/  VIADD R12, R6, 0xbc ;  /* 0x000000bc060c7836 */ /* 0x000fe20000000000 */
[----:B------:R3:W-:Y:S01]  /*4ea0*/  STL [R1+0x1a0], R2 ;  /* 0x0001a00201007387 */ /* 0x0007e20000100800 */
[----:B------:R-:W-:Y:S01]  /*4eb0*/  IMAD.HI.U32 R5, R245, R4, RZ ;  /* 0x00000004f5057227 */ /* 0x000fe200078e00ff */
[----:B--2---:R-:W-:-:S03]  /*4ec0*/  IABS R0, R0 ;  /* 0x0000000000007213 */ /* 0x004fc60000000000 */
[----:B------:R-:W-:Y:S02]  /*4ed0*/  IMAD.MOV R5, RZ, RZ, -R5 ;  /* 0x000000ffff057224 */ /* 0x000fe400078e0a05 */
[C---:B-1----:R-:W-:Y:S02]  /*4ee0*/  VIADD R9, R6.reuse, 0xa8 ;  /* 0x000000a806097836 */ /* 0x042fe40000000000 */
[----:B------:R-:W-:Y:S02]  /*4ef0*/  IMAD R4, R247, R5, R4 ;  /* 0x00000005f7047224 */ /* 0x000fe400078e0204 */
[----:B---3--:R-:W-:Y:S01]  /*4f00*/  IMAD.HI.U32 R2, R245, R0, RZ ;  /* 0x00000000f5027227 */ /* 0x008fe200078e00ff */
[----:B------:R1:W-:Y:S03]  /*4f10*/  STL [R1+0x25e0], R9 ;  /* 0x0025e00901007387 */ /* 0x0003e60000100800 */
[----:B------:R-:W-:Y:S01]  /*4f20*/  IMAD.MOV R2, RZ, RZ, -R2 ;  /* 0x000000ffff027224 */ /* 0x000fe200078e0a02 */
[----:B------:R-:W-:Y:S01]  /*4f30*/  STL [R1+0x25dc], R10 ;  /* 0x0025dc0a01007387 */ /* 0x000fe20000100800 */
[----:B------:R-:W-:-:S02]  /*4f40*/  VIADD R11, R6, 0xbd ;  /* 0x000000bd060b7836 */ /* 0x000fc40000000000 */
[----:B------:R-:W-:Y:S01]  /*4f50*/  IMAD R0, R247, R2, R0 ;  /* 0x00000002f7007224 */ /* 0x000fe200078e0200 */
[----:B------:R2:W-:Y:S01]  /*4f60*/  STL [R1+0x19c], R3 ;  /* 0x00019c0301007387 */ /* 0x0005e20000100800 */
[----:B------:R-:W-:Y:S02]  /*4f70*/  IABS R2, R8 ;  /* 0x0000000800027213 */ /* 0x000fe40000000000 */
[----:B-1----:R-:W-:Y:S01]  /*4f80*/  IABS R9, R9 ;  /* 0x0000000900097213 */ /* 0x002fe20000000000 */
[----:B------:R1:W-:Y:S04]  /*4f90*/  STL [R1+0x198], R4 ;  /* 0x0001980401007387 */ /* 0x0003e80000100800 */
[----:B------:R-:W-:Y:S01]  /*4fa0*/  STL [R1+0x25d8], R8 ;  /* 0x0025d80801007387 */ /* 0x000fe20000100800 */
[----:B--2---:R-:W-:Y:S01]  /*4fb0*/  IABS R3, R10 ;  /* 0x0000000a00037213 */ /* 0x004fe20000000000 */
[----:B------:R-:W-:-:S02]  /*4fc0*/  IMAD.HI.U32 R10, R245, R9, RZ ;  /* 0x00000009f50a7227 */ /* 0x000fc400078e00ff */
[----:B------:R2:W-:Y:S02]  /*4fd0*/  STL [R1+0x194], R0 ;  /* 0x0001940001007387 */ /* 0x0005e40000100800 */
[----:B------:R-:W-:Y:S02]  /*4fe0*/  IMAD.MOV R10, RZ, RZ, -R10 ;  /* 0x000000ffff0a7224 */ /* 0x000fe400078e0a0a */
[----:B------:R-:W-:-:S04]  /*4ff0*/  IMAD.HI.U32 R5, R245, R3, RZ ;  /* 0x00000003f5057227 */ /* 0x000fc800078e00ff */
[C---:B-1----:R-:W-:Y:S02]  /*5000*/  VIADD R4, R6.reuse, 0xab ;  /* 0x000000ab06047836 */ /* 0x042fe40000000000 */
[----:B--2---:R-:W-:Y:S02]  /*5010*/  VIADD R0, R6, 0xac ;  /* 0x000000ac06007836 */ /* 0x004fe40000000000 */
[----:B------:R-:W-:Y:S01]  /*5020*/  IMAD.HI.U32 R8, R245, R2, RZ ;  /* 0x00000002f5087227 */ /* 0x000fe200078e00ff */
[----:B------:R1:W-:Y:S03]  /*5030*/  STL [R1+0x25d4], R4 ;  /* 0x0025d40401007387 */ /* 0x0003e60000100800 */
[----:B------:R-:W-:Y:S01]  /*5040*/  IMAD R9, R247, R10, R9 ;  /* 0x0000000af7097224 */ /* 0x000fe200078e0209 */
[----:B------:R2:W-:Y:S01]  /*5050*/  STL [R1+0x25d0], R0 ;  /* 0x0025d00001007387 */ /* 0x0005e20000100800 */
[----:B------:R-:W-:-:S02]  /*5060*/  IMAD.MOV R5, RZ, RZ, -R5 ;  /* 0x000000ffff057224 */ /* 0x000fc400078e0a05 */
[----:B------:R-:W-:Y:S01]  /*5070*/  IMAD.MOV R8, RZ, RZ, -R8 ;  /* 0x000000ffff087224 */ /* 0x000fe200078e0a08 */
[----:B------:R3:W-:Y:S01]  /*5080*/  STL [R1+0x190], R9 ;  /* 0x0001900901007387 */ /* 0x0007e20000100800 */
[C---:B------:R-:W-:Y:S01]  /*5090*/  IMAD R3, R247.reuse, R5, R3 ;  /* 0x00000005f7037224 */ /* 0x040fe200078e0203 */
[----:B-1----:R-:W-:Y:S01]  /*50a0*/  IABS R4, R4 ;  /* 0x0000000400047213 */ /* 0x002fe20000000000 */
[----:B------:R-:W-:Y:S02]  /*50b0*/  VIADD R10, R6, 0xae ;  /* 0x000000ae060a7836 */ /* 0x000fe40000000000 */
[----:B------:R-:W-:Y:S01]  /*50c0*/  IMAD R2, R247, R8, R2 ;  /* 0x00000008f7027224 */ /* 0x000fe200078e0202 */
[----:B--2---:R-:W-:Y:S01]  /*50d0*/  IABS R0, R0 ;  /* 0x0000000000007213 */ /* 0x004fe20000000000 */
[----:B------:R1:W-:Y:S01]  /*50e0*/  STL [R1+0x18c], R3 ;  /* 0x00018c0301007387 */ /* 0x0003e20000100800 */
[----:B------:R-:W-:-:S04]  /*50f0*/  IMAD.HI.U32 R5, R245, R4, RZ ;  /* 0x00000004f5057227 */ /* 0x000fc800078e00ff */
[C---:B---3--:R-:W-:Y:S01]  /*5100*/  VIADD R9, R6.reuse, 0xad ;  /* 0x000000ad06097836 */ /* 0x048fe20000000000 */
[----:B------:R-:W-:Y:S01]  /*5110*/  IADD3 R5, -R5, RZ, RZ ;  /* 0x000000ff05057210 */ /* 0x000fe20007ffe1ff */
[C---:B------:R-:W-:Y:S02]  /*5120*/  VIADD R8, R6.reuse, 0xb0 ;  /* 0x000000b006087836 */ /* 0x040fe40000000000 */
[----:B-1----:R-:W-:Y:S01]  /*5130*/  IMAD.HI.U32 R3, R245, R0, RZ ;  /* 0x00000000f5037227 */ /* 0x002fe200078e00ff */
[----:B------:R1:W-:Y:S03]  /*5140*/  STL [R1+0x25cc], R9 ;  /* 0x0025cc0901007387 */ /* 0x0003e60000100800 */
[----:B------:R-:W-:Y:S01]  /*5150*/  IMAD.MOV R3, RZ, RZ, -R3 ;  /* 0x000000ffff037224 */ /* 0x000fe200078e0a03 */
[----:B------:R-:W-:Y:S01]  /*5160*/  STL [R1+0x25c8], R10 ;  /* 0x0025c80a01007387 */ /* 0x000fe20000100800 */
[C---:B------:R-:W-:Y:S01]  /*5170*/  IMAD R219, R247.reuse, R5, R4 ;  /* 0x00000005f7db7224 */ /* 0x040fe200078e0204 */
[----:B------:R-:W-:Y:S01]  /*5180*/  IABS R4, R8 ;  /* 0x0000000800047213 */ /* 0x000fe20000000000 */
[----:B------:R-:W-:Y:S01]  /*5190*/  IMAD R250, R247, R3, R0 ;  /* 0x00000003f7fa7224 */ /* 0x000fe200078e0200 */
[----:B------:R2:W-:Y:S01]  /*51a0*/  STL [R1+0x188], R2 ;  /* 0x0001880201007387 */ /* 0x0005e20000100800 */
[----:B------:R-:W-:Y:S01]  /*51b0*/  VIADD R0, R6, 0xb1 ;  /* 0x000000b106007836 */ /* 0x000fe20000000000 */
[----:B-1----:R-:W-:-:S02]  /*51c0*/  IABS R9, R9 ;  /* 0x0000000900097213 */ /* 0x002fc40000000000 */
[----:B--2---:R-:W-:Y:S01]  /*51d0*/  IABS R2, R10 ;  /* 0x0000000a00027213 */ /* 0x004fe20000000000 */
[----:B------:R-:W-:-:S04]  /*51e0*/  VIADD R10, R6, 0xaf ;  /* 0x000000af060a7836 */ /* 0x000fc80000000000 */
[----:B------:R-:W-:Y:S01]  /*51f0*/  IMAD.HI.U32 R5, R245, R2, RZ ;  /* 0x00000002f5057227 */ /* 0x000fe200078e00ff */
[----:B------:R1:W-:Y:S01]  /*5200*/  STL [R1+0x25c4], R10 ;  /* 0x0025c40a01007387 */ /* 0x0003e20000100800 */
[----:B------:R-:W-:Y:S02]  /*5210*/  IABS R3, R10 ;  /* 0x0000000a00037213 */ /* 0x000fe40000000000 */
[----:B------:R-:W-:Y:S01]  /*5220*/  IMAD.MOV R5, RZ, RZ, -R5 ;  /* 0x000000ffff057224 */ /* 0x000fe200078e0a05 */
[----:B------:R-:W-:Y:S03]  /*5230*/  STL [R1+0x25c0], R8 ;  /* 0x0025c00801007387 */ /* 0x000fe60000100800 */
[----:B------:R-:W-:Y:S01]  /*5240*/  IMAD R2, R247, R5, R2 ;  /* 0x00000005f7027224 */ /* 0x000fe200078e0202 */
[----:B------:R2:W-:Y:S01]  /*5250*/  STL [R1+0x25bc], R0 ;  /* 0x0025bc0001007387 */ /* 0x0005e20000100800 */
[----:B------:R-:W-:-:S04]  /*5260*/  IMAD.HI.U32 R5, R245, R4, RZ ;  /* 0x00000004f5057227 */ /* 0x000fc800078e00ff */
[----:B-1----:R-:W-:-:S04]  /*5270*/  IMAD.HI.U32 R10, R245, R9, RZ ;  /* 0x00000009f50a7227 */ /* 0x002fc800078e00ff */
[----:B------:R-:W-:Y:S01]  /*5280*/  IMAD.MOV R10, RZ, RZ, -R10 ;  /* 0x000000ffff0a7224 */ /* 0x000fe200078e0a0a */
[----:B--2---:R-:W-:Y:S01]  /*5290*/  IABS R0, R0 ;  /* 0x0000000000007213 */ /* 0x004fe20000000000 */
[----:B------:R-:W-:-:S04]  /*52a0*/  IMAD.HI.U32 R8, R245, R3, RZ ;  /* 0x00000003f5087227 */ /* 0x000fc800078e00ff */
[C---:B------:R-:W-:Y:S02]  /*52b0*/  IMAD R9, R247.reuse, R10, R9 ;  /* 0x0000000af7097224 */ /* 0x040fe400078e0209 */
[----:B------:R-:W-:Y:S02]  /*52c0*/  IMAD.MOV R8, RZ, RZ, -R8 ;  /* 0x000000ffff087224 */ /* 0x000fe400078e0a08 */
[C---:B------:R-:W-:Y:S01]  /*52d0*/  VIADD R10, R6.reuse, 0xb3 ;  /* 0x000000b3060a7836 */ /* 0x040fe20000000000 */
[----:B------:R1:W-:Y:S01]  /*52e0*/  STL [R1+0x17c], R9 ;  /* 0x00017c0901007387 */ /* 0x0003e20000100800 */
[----:B------:R-:W-:Y:S02]  /*52f0*/  IMAD R3, R247, R8, R3 ;  /* 0x00000008f7037224 */ /* 0x000fe400078e0203 */
[----:B------:R-:W-:Y:S01]  /*5300*/  IMAD.MOV R5, RZ, RZ, -R5 ;  /* 0x000000ffff057224 */ /* 0x000fe200078e0a05 */
[----:B------:R2:W-:Y:S01]  /*5310*/  STL [R1+0x178], R2 ;  /* 0x0001780201007387 */ /* 0x0005e20000100800 */
[----:B------:R-:W-:-:S02]  /*5320*/  VIADD R8, R6, 0xb4 ;  /* 0x000000b406087836 */ /* 0x000fc40000000000 */
[----:B------:R-:W-:Y:S01]  /*5330*/  IMAD R4, R247, R5, R4 ;  /* 0x00000005f7047224 */ /* 0x000fe200078e0204 */
[----:B-1----:R-:W-:Y:S01]  /*5340*/  IADD3 R9, R6, 0xb2, RZ ;  /* 0x000000b206097810 */ /* 0x002fe20007ffe0ff */
[----:B--2---:R-:W-:-:S04]  /*5350*/  IMAD.HI.U32 R2, R245, R0, RZ ;  /* 0x00000000f5027227 */ /* 0x004fc800078e00ff */
[----:B------:R1:W-:Y:S01]  /*5360*/  STL [R1+0x25b8], R9 ;  /* 0x0025b80901007387 */ /* 0x0003e20000100800 */
[----:B------:R-:W-:-:S03]  /*5370*/  IMAD.MOV R2, RZ, RZ, -R2 ;  /* 0x000000ffff027224 */ /* 0x000fc600078e0a02 */
[----:B------:R-:W-:Y:S01]  /*5380*/  STL [R1+0x25b4], R10 ;  /* 0x0025b40a01007387 */ /* 0x000fe20000100800 */
[----:B------:R-:W-:-:S03]  /*5390*/  IMAD R0, R247, R2, R0 ;  /* 0x00000002f7007224 */ /* 0x000fc600078e0200 */
        /* <DEDUP_REMOVED lines=8> */
[----:B------:R-:W-:-:S04]  /*5420*/  IMAD.HI.U32 R5, R245, R3, RZ ;  /* 0x00000003f5057227 */ /* 0x000fc800078e00ff */
[C---:B-1----:R-:W-:Y:S01]  /*5430*/  VIADD R4, R6.reuse, 0xb5 ;  /* 0x000000b506047836 */ /* 0x042fe20000000000 */
[----:B------:R-:W-:Y:S01]  /*5440*/  IADD3 R5, -R5, RZ, RZ ;  /* 0x000000ff05057210 */ /* 0x000fe20007ffe1ff */
[----:B------:R-:W-:Y:S02]  /*5450*/  IMAD.MOV R10, RZ, RZ, -R10 ;  /* 0x000000ffff0a7224 */ /* 0x000fe400078e0a0a */
[----:B--2---:R-:W-:Y:S01]  /*5460*/  VIADD R0, R6, 0xb6 ;  /* 0x000000b606007836 */ /* 0x004fe20000000000 */
[----:B------:R1:W-:Y:S01]  /*5470*/  STL [R1+0x25ac], R4 ;  /* 0x0025ac0401007387 */ /* 0x0003e20000100800 */
[----:B------:R-:W-:-:S03]  /*5480*/  IMAD.HI.U32 R8, R245, R2, RZ ;  /* 0x00000002f5087227 */ /* 0x000fc600078e00ff */
[----:B------:R2:W-:Y:S01]  /*5490*/  STL [R1+0x25a8], R0 ;  /* 0x0025a80001007387 */ /* 0x0005e20000100800 */
[C---:B------:R-:W-:Y:S02]  /*54a0*/  IMAD R9, R247.reuse, R10, R9 ;  /* 0x0000000af7097224 */ /* 0x040fe400078e0209 */
[----:B------:R-:W-:Y:S02]  /*54b0*/  IMAD R3, R247, R5, R3 ;  /* 0x00000005f7037224 */ /* 0x000fe400078e0203 */
[----:B------:R-:W-:Y:S01]  /*54c0*/  IMAD.MOV R8, RZ, RZ, -R8 ;  /* 0x000000ffff087224 */ /* 0x000fe200078e0a08 */
[----:B-1----:R-:W-:Y:S01]  /*54d0*/  IABS R4, R4 ;  /* 0x0000000400047213 */ /* 0x002fe20000000000 */
[----:B------:R1:W-:Y:S01]  /*54e0*/  STL [R1+0x168], R9 ;  /* 0x0001680901007387 */ /* 0x0003e20000100800 */
[----:B------:R-:W-:Y:S01]  /*54f0*/  VIADD R10, R6, 0xb8 ;  /* 0x000000b8060a7836 */ /* 0x000fe20000000000 */
[----:B--2---:R-:W-:Y:S02]  /*5500*/  IABS R0, R0 ;  /* 0x0000000000007213 */ /* 0x004fe40000000000 */
[----:B------:R-:W-:Y:S01]  /*5510*/  IMAD.HI.U32 R5, R245, R4, RZ ;  /* 0x00000004f5057227 */ /* 0x000fe200078e00ff */
[----:B------:R2:W-:Y:S03]  /*5520*/  STL [R1+0x164], R3 ;  /* 0x0001640301007387 */ /* 0x0005e60000100800 */
[----:B------:R-:W-:-:S02]  /*5530*/  IMAD.MOV R5, RZ, RZ, -R5 ;  /* 0x000000ffff057224 */ /* 0x000fc400078e0a05 */
[----:B-1----:R-:W-:Y:S02]  /*5540*/  VIADD R9, R6, 0xb7 ;  /* 0x000000b706097836 */ /* 0x002fe40000000000 */
[C---:B------:R-:W-:Y:S02]  /*5550*/  IMAD R2, R247.reuse, R8, R2 ;  /* 0x00000008f7027224 */ /* 0x040fe400078e0202 */
[----:B------:R-:W-:Y:S01]  /*5560*/  IMAD R4, R247, R5, R4 ;  /* 0x00000005f7047224 */ /* 0x000fe200078e0204 */
[----:B------:R1:W-:Y:S01]  /*5570*/  STL [R1+0x25a4], R9 ;  /* 0x0025a40901007387 */ /* 0x0003e20000100800 */
[----:B--2---:R-:W-:-:S03]  /*5580*/  IMAD.HI.U32 R3, R245, R0, RZ ;  /* 0x00000000f5037227 */ /* 0x004fc600078e00ff */
[----:B------:R-:W-:Y:S01]  /*5590*/  STL [R1+0x25a0], R10 ;  /* 0x0025a00a01007387 */ /* 0x000fe20000100800 */
[----:B------:R-:W-:Y:S02]  /*55a0*/  IMAD.MOV R3, RZ, RZ, -R3 ;  /* 0x000000ffff037224 */ /* 0x000fe400078e0a03 */
[----:B------:R-:W-:Y:S01]  /*55b0*/  VIADD R8, R6, 0xb9 ;  /* 0x000000b906087836 */ /* 0x000fe20000000000 */
[----:B------:R2:W-:Y:S01]  /*55c0*/  STL [R1+0x160], R2 ;  /* 0x0001600201007387 */ /* 0x0005e20000100800 */
[----:B------:R-:W-:Y:S01]  /*55d0*/  IMAD R0, R247, R3, R0 ;  /* 0x00000003f7007224 */ /* 0x000fe200078e0200 */
[----:B-1----:R-:W-:Y:S02]  /*55e0*/  IABS R9, R9 ;  /* 0x0000000900097213 */ /* 0x002fe40000000000 */
[----:B------:R1:W-:Y:S01]  /*55f0*/  STL [R1+0x15c], R4 ;  /* 0x00015c0401007387 */ /* 0x0003e20000100800 */
[----:B------:R-:W-:-:S03]  /*5600*/  IABS R3, R8 ;  /* 0x0000000800037213 */ /* 0x000fc60000000000 */
[----:B------:R-:W-:Y:S01]  /*5610*/  STL [R1+0x259c], R8 ;  /* 0x00259c0801007387 */ /* 0x000fe20000100800 */
[----:B--2---:R-:W-:Y:S01]  /*5620*/  IABS R2, R10 ;  /* 0x0000000a00027213 */ /* 0x004fe20000000000 */
[C---:B------:R-:W-:Y:S02]  /*5630*/  IMAD.HI.U32 R10, R245.reuse, R9, RZ ;  /* 0x00000009f50a7227 */ /* 0x040fe400078e00ff */
[----:B------:R2:W-:Y:S02]  /*5640*/  STL [R1+0x158], R0 ;  /* 0x0001580001007387 */ /* 0x0005e40000100800 */
[----:B-1----:R-:W-:Y:S02]  /*5650*/  VIADD R4, R6, 0xba ;  /* 0x000000ba06047836 */ /* 0x002fe40000000000 */
[----:B------:R-:W-:-:S03]  /*5660*/  IMAD.HI.U32 R5, R245, R2, RZ ;  /* 0x00000002f5057227 */ /* 0x000fc600078e00ff */
[----:B------:R1:W-:Y:S01]  /*5670*/  STL [R1+0x2598], R4 ;  /* 0x0025980401007387 */ /* 0x0003e20000100800 */
[----:B------:R-:W-:Y:S01]  /*5680*/  IMAD.MOV R5, RZ, RZ, -R5 ;  /* 0x000000ffff057224 */ /* 0x000fe200078e0a05 */
[----:B--2---:R-:W-:Y:S01]  /*5690*/  IADD3 R0, R6, 0xbb, RZ ;  /* 0x000000bb06007810 */ /* 0x004fe20007ffe0ff */
[----:B------:R-:W-:Y:S02]  /*56a0*/  IMAD.MOV R10, RZ, RZ, -R10 ;  /* 0x000000ffff0a7224 */ /* 0x000fe400078e0a0a */
[C---:B------:R-:W-:Y:S02]  /*56b0*/  IMAD R218, R247.reuse, R5, R2 ;  /* 0x00000005f7da7224 */ /* 0x040fe400078e0202 */
[----:B------:R2:W-:Y:S01]  /*56c0*/  STL [R1+0x2594], R0 ;  /* 0x0025940001007387 */ /* 0x0005e20000100800 */
[----:B------:R-:W-:Y:S01]  /*56d0*/  IMAD R9, R247, R10, R9 ;  /* 0x0000000af7097224 */ /* 0x000fe200078e0209 */
[----:B-1----:R-:W-:Y:S01]  /*56e0*/  IABS R4, R4 ;  /* 0x0000000400047213 */ /* 0x002fe20000000000 */
[----:B------:R-:W-:-:S03]  /*56f0*/  IMAD.HI.U32 R8, R245, R3, RZ ;  /* 0x00000003f5087227 */ /* 0x000fc600078e00ff */
[----:B------:R1:W-:Y:S01]  /*5700*/  STL [R1+0x154], R9 ;  /* 0x0001540901007387 */ /* 0x0003e20000100800 */
[C---:B------:R-:W-:Y:S01]  /*5710*/  IMAD.HI.U32 R5, R245.reuse, R4, RZ ;  /* 0x00000004f5057227 */ /* 0x040fe200078e00ff */
[----:B--2---:R-:W-:Y:S02]  /*5720*/  IABS R0, R0 ;  /* 0x0000000000007213 */ /* 0x004fe40000000000 */
[----:B------:R-:W-:Y:S01]  /*5730*/  STL [R1+0x2590], R12 ;  /* 0x0025900c01007387 */ /* 0x000fe20000100800 */
[----:B------:R-:W-:Y:S02]  /*5740*/  IMAD.MOV R5, RZ, RZ, -R5 ;  /* 0x000000ffff057224 */ /* 0x000fe400078e0a05 */
[----:B------:R-:W-:Y:S01]  /*5750*/  IMAD.MOV R8, RZ, RZ, -R8 ;  /* 0x000000ffff087224 */ /* 0x000fe200078e0a08 */
[----:B------:R-:W-:Y:S01]  /*5760*/  STL [R1+0x258c], R11 ;  /* 0x00258c0b01007387 */ /* 0x000fe20000100800 */
[----:B------:R-:W-:Y:S01]  /*5770*/  IMAD.HI.U32 R2, R245, R0, RZ ;  /* 0x00000000f5027227 */ /* 0x000fe200078e00ff */
[----:B-1----:R-:W-:-:S03]  /*5780*/  IABS R9, R12 ;  /* 0x0000000c00097213 */ /* 0x002fc60000000000 */
[----:B------:R-:W-:Y:S02]  /*5790*/  IMAD.MOV R2, RZ, RZ, -R2 ;  /* 0x000000ffff027224 */ /* 0x000fe400078e0a02 */
[C---:B------:R-:W-:Y:S02]  /*57a0*/  IMAD R4, R247.reuse, R5, R4 ;  /* 0x00000005f7047224 */ /* 0x040fe400078e0204 */
[----:B------:R-:W-:Y:S01]  /*57b0*/  IMAD R215, R247, R8, R3 ;  /* 0x00000008f7d77224 */ /* 0x000fe200078e0203 */
[----:B------:R-:W-:Y:S01]  /*57c0*/  IABS R3, R11 ;  /* 0x0000000b00037213 */ /* 0x000fe20000000000 */
[----:B------:R-:W-:Y:S01]  /*57d0*/  IMAD.HI.U32 R10, R245, R9, RZ ;  /* 0x00000009f50a7227 */ /* 0x000fe200078e00ff */
[C---:B------:R-:W-:Y:S01]  /*57e0*/  IADD3 R8, R6.reuse, 0xbe, RZ ;  /* 0x000000be06087810 */ /* 0x040fe20007ffe0ff */
[----:B------:R1:W-:Y:S02]  /*57f0*/  STL [R1+0x148], R4 ;  /* 0x0001480401007387 */ /* 0x0003e40000100800 */
[----:B------:R-:W-:Y:S01]  /*5800*/  IMAD R0, R247, R2, R0 ;  /* 0x00000002f7007224 */ /* 0x000fe200078e0200 */
[----:B------:R-:W-:Y:S01]  /*5810*/  IABS R2, R8 ;  /* 0x0000000800027213 */ /* 0x000fe20000000000 */
[----:B------:R-:W-:Y:S01]  /*5820*/  IMAD.HI.U32 R5, R245, R3, RZ ;  /* 0x00000003f5057227 */ /* 0x000fe200078e00ff */
[----:B------:R2:W-:Y:S03]  /*5830*/  STL [R1+0x2588], R8 ;  /* 0x0025880801007387 */ /* 0x0005e60000100800 */
[----:B------:R-:W-:Y:S01]  /*5840*/  IMAD.MOV R10, RZ, RZ, -R10 ;  /* 0x000000ffff0a7224 */ /* 0x000fe200078e0a0a */
[----:B------:R3:W-:Y:S01]  /*5850*/  STL [R1+0x144], R0 ;  /* 0x0001440001007387 */ /* 0x0007e20000100800 */
[----:B-1----:R-:W-:-:S02]  /*5860*/  VIADD R4, R6, 0xbf ;  /* 0x000000bf06047836 */ /* 0x002fc40000000000 */
[----:B------:R-:W-:Y:S02]  /*5870*/  IMAD.MOV R5, RZ, RZ, -R5 ;  /* 0x000000ffff057224 */ /* 0x000fe400078e0a05 */
[----:B------:R-:W-:Y:S01]  /*5880*/  IMAD R9, R247, R10, R9 ;  /* 0x0000000af7097224 */ /* 0x000fe200078e0209 */
[----:B------:R1:W-:Y:S01]  /*5890*/  STL [R1+0x2584], R4 ;  /* 0x0025840401007387 */ /* 0x0003e20000100800 */
[----:B--2---:R-:W-:-:S04]  /*58a0*/  IMAD.HI.U32 R8, R245, R2, RZ ;  /* 0x00000002f5087227 */ /* 0x004fc800078e00ff */
[C---:B---3--:R-:W-:Y:S02]  /*58b0*/  VIADD R0, R6.reuse, 0xc0 ;  /* 0x000000c006007836 */ /* 0x048fe40000000000 */
[C---:B------:R-:W-:Y:S02]  /*58c0*/  IMAD R3, R247.reuse, R5, R3 ;  /* 0x00000005f7037224 */ /* 0x040fe400078e0203 */
[----:B------:R-:W-:Y:S01]  /*58d0*/  IMAD.MOV R8, RZ, RZ, -R8 ;  /* 0x000000ffff087224 */ /* 0x000fe200078e0a08 */
[----:B-1----:R-:W-:Y:S01]  /*58e0*/  IABS R4, R4 ;  /* 0x0000000400047213 */ /* 0x002fe20000000000 */
[----:B------:R1:W-:Y:S01]  /*58f0*/  STL [R1+0x2580], R0 ;  /* 0x0025800001007387 */ /* 0x0003e20000100800 */
[----:B------:R-:W-:Y:S02]  /*5900*/  VIADD R10, R6, 0xc2 ;  /* 0x000000c2060a7836 */ /* 0x000fe40000000000 */
[----:B------:R-:W-:Y:S01]  /*5910*/  IMAD R2, R247, R8, R2 ;  /* 0x00000008f7027224 */ /* 0x000fe200078e0202 */
[----:B------:R2:W-:Y:S01]  /*5920*/  STL [R1+0x140], R9 ;  /* 0x0001400901007387 */ /* 0x0005e20000100800 */
[----:B------:R-:W-:-:S03]  /*5930*/  IMAD.HI.U32 R5, R245, R4, RZ ;  /* 0x00000004f5057227 */ /* 0x000fc600078e00ff */
[----:B------:R3:W-:Y:S01]  /*5940*/  STL [R1+0x13c], R3 ;  /* 0x00013c0301007387 */ /* 0x0007e20000100800 */
[C---:B------:R-:W-:Y:S01]  /*5950*/  VIADD R8, R6.reuse, 0xc3 ;  /* 0x000000c306087836 */ /* 0x040fe20000000000 */
[----:B-1----:R-:W-:Y:S01]  /*5960*/  IABS R0, R0 ;  /* 0x0000000000007213 */ /* 0x002fe20000000000 */
[C---:B------:R-:W-:Y:S01]  /*5970*/  VIADD R12, R6.reuse, 0xe4 ;  /* 0x000000e4060c7836 */ /* 0x040fe20000000000 */
[----:B------:R-:W-:Y:S01]  /*5980*/  IADD3 R5, -R5, RZ, RZ ;  /* 0x000000ff05057210 */ /* 0x000fe20007ffe1ff */
[C---:B------:R-:W-:Y:S02]  /*5990*/  VIADD R11, R6.reuse, 0xe5 ;  /* 0x000000e5060b7836 */ /* 0x040fe40000000000 */
[----:B--2---:R-:W-:Y:S02]  /*59a0*/  VIADD R9, R6, 0xc1 ;  /* 0x000000c106097836 */ /* 0x004fe40000000000 */
[----:B------:R-:W-:Y:S02]  /*59b0*/  IMAD R4, R247, R5, R4 ;  /* 0x00000005f7047224 */ /* 0x000fe400078e0204 */
[----:B---3--:R-:W-:Y:S01]  /*59c0*/  IMAD.HI.U32 R3, R245, R0, RZ ;  /* 0x00000000f5037227 */ /* 0x008fe200078e00ff */
        /* <DEDUP_REMOVED lines=13> */
[----:B------:R-:W-:Y:S02]  /*5aa0*/  IMAD.MOV R10, RZ, RZ, -R10 ;  /* 0x000000ffff0a7224 */ /* 0x000fe400078e0a0a */
[C---:B-1----:R-:W-:Y:S02]  /*5ab0*/  VIADD R4, R6.reuse, 0xc4 ;  /* 0x000000c406047836 */ /* 0x042fe40000000000 */
[----:B--2---:R-:W-:Y:S02]  /*5ac0*/  VIADD R0, R6, 0xc5 ;  /* 0x000000c506007836 */ /* 0x004fe40000000000 */
[----:B------:R-:W-:Y:S01]  /*5ad0*/  IMAD.MOV R5, RZ, RZ, -R5 ;  /* 0x000000ffff057224 */ /* 0x000fe200078e0a05 */
        /* <DEDUP_REMOVED lines=8> */
[C---:B------:R-:W-:Y:S01]  /*5b60*/  VIADD R10, R6.reuse, 0xc7 ;  /* 0x000000c7060a7836 */ /* 0x040fe20000000000 */
[----:B--2---:R-:W-:Y:S02]  /*5b70*/  IABS R0, R0 ;  /* 0x0000000000007213 */ /* 0x004fe40000000000 */
[----:B------:R-:W-:Y:S01]  /*5b80*/  IMAD.HI.U32 R5, R245, R4, RZ ;  /* 0x00000004f5057227 */ /* 0x000fe200078e00ff */
[----:B------:R2:W-:Y:S03]  /*5b90*/  STL [R1+0x128], R2 ;  /* 0x0001280201007387 */ /* 0x0005e60000100800 */
[----:B------:R-:W-:Y:S01]  /*5ba0*/  IMAD R3, R247, R8, R3 ;  /* 0x00000008f7037224 */ /* 0x000fe200078e0203 */
[----:B-1----:R-:W-:Y:S01]  /*5bb0*/  IADD3 R9, R6, 0xc6, RZ ;  /* 0x000000c606097810 */ /* 0x002fe20007ffe0ff */
[----:B------:R-:W-:-:S02]  /*5bc0*/  IMAD.MOV R5, RZ, RZ, -R5 ;  /* 0x000000ffff057224 */ /* 0x000fc400078e0a05 */
[----:B------:R-:W-:Y:S02]  /*5bd0*/  VIADD R8, R6, 0xc8 ;  /* 0x000000c806087836 */ /* 0x000fe40000000000 */
[----:B--2---:R-:W-:Y:S01]  /*5be0*/  IMAD.HI.U32 R2, R245, R0, RZ ;  /* 0x00000000f5027227 */ /* 0x004fe200078e00ff */
[----:B------:R1:W-:Y:S03]  /*5bf0*/  STL [R1+0x2568], R9 ;  /* 0x0025680901007387 */ /* 0x0003e60000100800 */
[----:B------:R-:W-:Y:S01]  /*5c00*/  IMAD.MOV R2, RZ, RZ, -R2 ;  /* 0x000000ffff027224 */ /* 0x000fe200078e0a02 */
[----:B------:R-:W-:Y:S01]  /*5c10*/  STL [R1+0x2564], R10 ;  /* 0x0025640a01007387 */ /* 0x000fe20000100800 */
[C---:B------:R-:W-:Y:S02]  /*5c20*/  IMAD R4, R247.reuse, R5, R4 ;  /* 0x00000005f7047224 */ /* 0x040fe400078e0204 */
        /* <DEDUP_REMOVED lines=10> */
[----:B------:R-:W-:Y:S01]  /*5cd0*/  IMAD.MOV R10, RZ, RZ, -R10 ;  /* 0x000000ffff0a7224 */ /* 0x000fe200078e0a0a */
[----:B------:R-:W-:Y:S01]  /*5ce0*/  IADD3 R5, -R5, RZ, RZ ;  /* 0x000000ff05057210 */ /* 0x000fe20007ffe1ff */
[C---:B-1----:R-:W-:Y:S02]  /*5cf0*/  VIADD R4, R6.reuse, 0xc9 ;  /* 0x000000c906047836 */ /* 0x042fe40000000000 */
[----:B--2---:R-:W-:Y:S02]  /*5d00*/  VIADD R0, R6, 0xca ;  /* 0x000000ca06007836 */ /* 0x004fe40000000000 */
[----:B------:R-:W-:Y:S01]  /*5d10*/  IMAD R9, R247, R10, R9 ;  /* 0x0000000af7097224 */ /* 0x000fe200078e0209 */
[----:B------:R1:W-:Y:S01]  /*5d20*/  STL [R1+0x255c], R4 ;  /* 0x00255c0401007387 */ /* 0x0003e20000100800 */
[----:B------:R-:W-:-:S03]  /*5d30*/  IMAD.HI.U32 R8, R245, R2, RZ ;  /* 0x00000002f5087227 */ /* 0x000fc600078e00ff */
[----:B------:R2:W-:Y:S01]  /*5d40*/  STL [R1+0x2558], R0 ;  /* 0x0025580001007387 */ /* 0x0005e20000100800 */
[C---:B------:R-:W-:Y:S02]  /*5d50*/  IMAD R3, R247.reuse, R5, R3 ;  /* 0x00000005f7037224 */ /* 0x040fe400078e0203 */
[----:B------:R-:W-:Y:S01]  /*5d60*/  IMAD.MOV R8, RZ, RZ, -R8 ;  /* 0x000000ffff087224 */ /* 0x000fe200078e0a08 */
[----:B------:R3:W-:Y:S01]  /*5d70*/  STL [R1+0x118], R9 ;  /* 0x0001180901007387 */ /* 0x0007e20000100800 */
[C---:B------:R-:W-:Y:S01]  /*5d80*/  VIADD R10, R6.reuse, 0xcc ;  /* 0x000000cc060a7836 */ /* 0x040fe20000000000 */
[----:B-1----:R-:W-:Y:S01]  /*5d90*/  IABS R4, R4 ;  /* 0x0000000400047213 */ /* 0x002fe20000000000 */
[----:B------:R-:W-:Y:S01]  /*5da0*/  IMAD R2, R247, R8, R2 ;  /* 0x00000008f7027224 */ /* 0x000fe200078e0202 */
[----:B------:R1:W-:Y:S01]  /*5db0*/  STL [R1+0x114], R3 ;  /* 0x0001140301007387 */ /* 0x0003e20000100800 */
[----:B------:R-:W-:Y:S01]  /*5dc0*/  VIADD R8, R6, 0xcd ;  /* 0x000000cd06087836 */ /* 0x000fe20000000000 */
[----:B--2---:R-:W-:Y:S01]  /*5dd0*/  IABS R0, R0 ;  /* 0x0000000000007213 */ /* 0x004fe20000000000 */
[----:B------:R-:W-:-:S04]  /*5de0*/  IMAD.HI.U32 R5, R245, R4, RZ ;  /* 0x00000004f5057227 */ /* 0x000fc800078e00ff */
[----:B---3--:R-:W-:Y:S02]  /*5df0*/  VIADD R9, R6, 0xcb ;  /* 0x000000cb06097836 */ /* 0x008fe40000000000 */
[----:B------:R-:W-:Y:S02]  /*5e00*/  IMAD.MOV R5, RZ, RZ, -R5 ;  /* 0x000000ffff057224 */ /* 0x000fe400078e0a05 */
[----:B-1----:R-:W-:Y:S01]  /*5e10*/  IMAD.HI.U32 R3, R245, R0, RZ ;  /* 0x00000000f5037227 */ /* 0x002fe200078e00ff */
[----:B------:R1:W-:Y:S03]  /*5e20*/  STL [R1+0x2554], R9 ;  /* 0x0025540901007387 */ /* 0x0003e60000100800 */
[----:B------:R-:W-:Y:S01]  /*5e30*/  IMAD.MOV R3, RZ, RZ, -R3 ;  /* 0x000000ffff037224 */ /* 0x000fe200078e0a03 */
[----:B------:R-:W-:Y:S01]  /*5e40*/  STL [R1+0x2550], R10 ;  /* 0x0025500a01007387 */ /* 0x000fe20000100800 */
[----:B------:R-:W-:-:S02]  /*5e50*/  IMAD R4, R247, R5, R4 ;  /* 0x00000005f7047224 */ /* 0x000fc400078e0204 */
        /* <DEDUP_REMOVED lines=10> */
[----:B------:R-:W-:Y:S02]  /*5f00*/  IMAD.MOV R10, RZ, RZ, -R10 ;  /* 0x000000ffff0a7224 */ /* 0x000fe400078e0a0a */
[C---:B-1----:R-:W-:Y:S01]  /*5f10*/  VIADD R4, R6.reuse, 0xce ;  /* 0x000000ce06047836 */ /* 0x042fe20000000000 */
[----:B--2---:R-:W-:Y:S01]  /*5f20*/  IADD3 R0, R6, 0xcf, RZ ;  /* 0x000000cf06007810 */ /* 0x004fe20007ffe0ff */
[----:B------:R-:W-:Y:S02]  /*5f30*/  IMAD.MOV R5, RZ, RZ, -R5 ;  /* 0x000000ffff057224 */ /* 0x000fe400078e0a05 */
        /* <DEDUP_REMOVED lines=11> */
[----:B------:R-:W-:Y:S02]  /*5ff0*/  IADD3 R8, R6, 0xd2, RZ ;  /* 0x000000d206087810 */ /* 0x000fe40007ffe0ff */
[----:B--2---:R-:W-:Y:S01]  /*6000*/  IABS R0, R0 ;  /* 0x0000000000007213 */ /* 0x004fe20000000000 */
[----:B------:R-:W-:-:S04]  /*6010*/  IMAD.HI.U32 R5, R245, R4, RZ ;  /* 0x00000004f5057227 */ /* 0x000fc800078e00ff */
[----:B---3--:R-:W-:Y:S02]  /*6020*/  VIADD R9, R6, 0xd0 ;  /* 0x000000d006097836 */ /* 0x008fe40000000000 */
[----:B-1----:R-:W-:-:S03]  /*6030*/  IMAD.HI.U32 R2, R245, R0, RZ ;  /* 0x00000000f5027227 */ /* 0x002fc600078e00ff */
[----:B------:R1:W-:Y:S01]  /*6040*/  STL [R1+0x2540], R9 ;  /* 0x0025400901007387 */ /* 0x0003e20000100800 */
[----:B------:R-:W-:Y:S02]  /*6050*/  IMAD.MOV R5, RZ, RZ, -R5 ;  /* 0x000000ffff057224 */ /* 0x000fe400078e0a05 */
[----:B------:R-:W-:Y:S01]  /*6060*/  IMAD.MOV R2, RZ, RZ, -R2 ;  /* 0x000000ffff027224 */ /* 0x000fe200078e0a02 */
[----:B------:R-:W-:Y:S01]  /*6070*/  STL [R1+0x253c], R10 ;  /* 0x00253c0a01007387 */ /* 0x000fe20000100800 */
[C---:B------:R-:W-:Y:S02]  /*6080*/  IMAD R4, R247.reuse, R5, R4 ;  /* 0x00000005f7047224 */ /* 0x040fe400078e0204 */
        /* <DEDUP_REMOVED lines=11> */
[C---:B-1----:R-:W-:Y:S02]  /*6140*/  VIADD R4, R6.reuse, 0xd3 ;  /* 0x000000d306047836 */ /* 0x042fe40000000000 */
[C---:B--2---:R-:W-:Y:S02]  /*6150*/  VIADD R0, R6.reuse, 0xd4 ;  /* 0x000000d406007836 */ /* 0x044fe40000000000 */
[----:B------:R-:W-:Y:S01]  /*6160*/  IMAD.MOV R5, RZ, RZ, -R5 ;  /* 0x000000ffff057224 */ /* 0x000fe200078e0a05 */
[----:B------:R1:W-:Y:S01]  /*6170*/  STL [R1+0x2534], R4 ;  /* 0x0025340401007387 */ /* 0x0003e20000100800 */
[----:B------:R-:W-:Y:S02]  /*6180*/  IMAD R9, R247, R10, R9 ;  /* 0x0000000af7097224 */ /* 0x000fe400078e0209 */
[----:B------:R-:W-:Y:S01]  /*6190*/  IMAD.HI.U32 R8, R245, R2, RZ ;  /* 0x00000002f5087227 */ /* 0x000fe200078e00ff */
[----:B------:R2:W-:Y:S03]  /*61a0*/  STL [R1+0x2530], R0 ;  /* 0x0025300001007387 */ /* 0x0005e60000100800 */
[C---:B------:R-:W-:Y:S01]  /*61b0*/  IMAD R3, R247.reuse, R5, R3 ;  /* 0x00000005f7037224 */ /* 0x040fe200078e0203 */
[----:B------:R3:W-:Y:S01]  /*61c0*/  STL [R1+0xf0], R9 ;  /* 0x0000f00901007387 */ /* 0x0007e20000100800 */
[----:B------:R-:W-:Y:S01]  /*61d0*/  IMAD.MOV R8, RZ, RZ, -R8 ;  /* 0x000000ffff087224 */ /* 0x000fe200078e0a08 */
[----:B-1----:R-:W-:Y:S01]  /*61e0*/  IABS R4, R4 ;  /* 0x0000000400047213 */ /* 0x002fe20000000000 */
[----:B------:R-:W-:Y:S01]  /*61f0*/  VIADD R10, R6, 0xd6 ;  /* 0x000000d6060a7836 */ /* 0x000fe20000000000 */
[----:B------:R1:W-:Y:S01]  /*6200*/  STL [R1+0xec], R3 ;  /* 0x0000ec0301007387 */ /* 0x0003e20000100800 */
[----:B------:R-:W-:Y:S01]  /*6210*/  IMAD R2, R247, R8, R2 ;  /* 0x00000008f7027224 */ /* 0x000fe200078e0202 */
[----:B--2---:R-:W-:Y:S01]  /*6220*/  IABS R0, R0 ;  /* 0x0000000000007213 */ /* 0x004fe20000000000 */
[----:B------:R-:W-:-:S04]  /*6230*/  IMAD.HI.U32 R5, R245, R4, RZ ;  /* 0x00000004f5057227 */ /* 0x000fc800078e00ff */
[C---:B---3--:R-:W-:Y:S01]  /*6240*/  VIADD R9, R6.reuse, 0xd5 ;  /* 0x000000d506097836 */ /* 0x048fe20000000000 */
[----:B------:R-:W-:Y:S01]  /*6250*/  IADD3 R5, -R5, RZ, RZ ;  /* 0x000000ff05057210 */ /* 0x000fe20007ffe1ff */
[----:B------:R-:W-:Y:S02]  /*6260*/  VIADD R8, R6, 0xd7 ;  /* 0x000000d706087836 */ /* 0x000fe40000000000 */
[----:B-1----:R-:W-:Y:S01]  /*6270*/  IMAD.HI.U32 R3, R245, R0, RZ ;  /* 0x00000000f5037227 */ /* 0x002fe200078e00ff */
[----:B------:R1:W-:Y:S03]  /*6280*/  STL [R1+0x252c], R9 ;  /* 0x00252c0901007387 */ /* 0x0003e60000100800 */
[----:B------:R-:W-:Y:S01]  /*6290*/  IMAD.MOV R3, RZ, RZ, -R3 ;  /* 0x000000ffff037224 */ /* 0x000fe200078e0a03 */
[----:B------:R-:W-:Y:S01]  /*62a0*/  STL [R1+0x2528], R10 ;  /* 0x0025280a01007387 */ /* 0x000fe20000100800 */
[----:B------:R-:W-:-:S02]  /*62b0*/  IMAD R226, R247, R5, R4 ;  /* 0x00000005f7e27224 */ /* 0x000fc400078e0204 */
[----:B------:R-:W-:Y:S01]  /*62c0*/  IMAD R0, R247, R3, R0 ;  /* 0x00000003f7007224 */ /* 0x000fe200078e0200 */
[----:B------:R2:W-:Y:S01]  /*62d0*/  STL [R1+0xe8], R2 ;  /* 0x0000e80201007387 */ /* 0x0005e20000100800 */
[----:B------:R-:W-:Y:S01]  /*62e0*/  VIADD R4, R6, 0xd8 ;  /* 0x000000d806047836 */ /* 0x000fe20000000000 */
[----:B-1----:R-:W-:Y:S02]  /*62f0*/  IABS R9, R9 ;  /* 0x0000000900097213 */ /* 0x002fe40000000000 */
[----:B------:R-:W-:Y:S01]  /*6300*/  IABS R3, R8 ;  /* 0x0000000800037213 */ /* 0x000fe20000000000 */
[----:B------:R-:W-:Y:S04]  /*6310*/  STL [R1+0x2524], R8 ;  /* 0x0025240801007387 */ /* 0x000fe80000100800 */
[----:B------:R1:W-:Y:S01]  /*6320*/  STL [R1+0xe0], R0 ;  /* 0x0000e00001007387 */ /* 0x0003e20000100800 */
[----:B--2---:R-:W-:Y:S01]  /*6330*/  IABS R2, R10 ;  /* 0x0000000a00027213 */ /* 0x004fe20000000000 */
[----:B------:R-:W-:-:S02]  /*6340*/  IMAD.HI.U32 R10, R245, R9, RZ ;  /* 0x00000009f50a7227 */ /* 0x000fc400078e00ff */
[----:B------:R2:W-:Y:S02]  /*6350*/  STL [R1+0x2520], R4 ;  /* 0x0025200401007387 */ /* 0x0005e40000100800 */
[----:B------:R-:W-:-:S04]  /*6360*/  IMAD.HI.U32 R5, R245, R2, RZ ;  /* 0x00000002f5057227 */ /* 0x000fc800078e00ff */
[----:B------:R-:W-:Y:S02]  /*6370*/  IMAD.MOV R10, RZ, RZ, -R10 ;  /* 0x000000ffff0a7224 */ /* 0x000fe400078e0a0a */
[----:B-1----:R-:W-:Y:S01]  /*6380*/  VIADD R0, R6, 0xd9 ;  /* 0x000000d906007836 */ /* 0x002fe20000000000 */
[----:B--2---:R-:W-:Y:S01]  /*6390*/  IABS R4, R4 ;  /* 0x0000000400047213 */ /* 0x004fe20000000000 */
[----:B------:R-:W-:Y:S02]  /*63a0*/  IMAD.MOV R5, RZ, RZ, -R5 ;  /* 0x000000ffff057224 */ /* 0x000fe400078e0a05 */
[----:B------:R-:W-:Y:S01]  /*63b0*/  IMAD.HI.U32 R8, R245, R3, RZ ;  /* 0x00000003f5087227 */ /* 0x000fe200078e00ff */
[----:B------:R1:W-:Y:S03]  /*63c0*/  STL [R1+0x251c], R0 ;  /* 0x00251c0001007387 */ /* 0x0003e60000100800 */
[----:B------:R-:W-:-:S02]  /*63d0*/  IMAD R9, R247, R10, R9 ;  /* 0x0000000af7097224 */ /* 0x000fc400078e0209 */
[----:B------:R-:W-:Y:S02]  /*63e0*/  IMAD R2, R247, R5, R2 ;  /* 0x00000005f7027224 */ /* 0x000fe400078e0202 */
[----:B------:R-:W-:Y:S01]  /*63f0*/  IMAD.MOV R8, RZ, RZ, -R8 ;  /* 0x000000ffff087224 */ /* 0x000fe200078e0a08 */
[----:B------:R2:W-:Y:S01]  /*6400*/  STL [R1+0xdc], R9 ;  /* 0x0000dc0901007387 */ /* 0x0005e20000100800 */
[----:B------:R-:W-:Y:S01]  /*6410*/  IMAD.HI.U32 R5, R245, R4, RZ ;  /* 0x00000004f5057227 */ /* 0x000fe200078e00ff */
[----:B-1----:R-:W-:Y:S02]  /*6420*/  IABS R0, R0 ;  /* 0x0000000000007213 */ /* 0x002fe40000000000 */
[----:B------:R1:W-:Y:S01]  /*6430*/  STL [R1+0xd8], R2 ;  /* 0x0000d80201007387 */ /* 0x0003e20000100800 */
[----:B------:R-:W-:Y:S02]  /*6440*/  VIADD R10, R6, 0xdb ;  /* 0x000000db060a7836 */ /* 0x000fe40000000000 */
[----:B------:R-:W-:-:S02]  /*6450*/  IMAD R3, R247, R8, R3 ;  /* 0x00000008f7037224 */ /* 0x000fc400078e0203 */
[----:B------:R-:W-:Y:S01]  /*6460*/  IMAD.MOV R5, RZ, RZ, -R5 ;  /* 0x000000ffff057224 */ /* 0x000fe200078e0a05 */
[C---:B--2---:R-:W-:Y:S01]  /*6470*/  IADD3 R9, R6.reuse, 0xda, RZ ;  /* 0x000000da06097810 */ /* 0x044fe20007ffe0ff */
[----:B------:R-:W-:Y:S02]  /*6480*/  VIADD R8, R6, 0xdc ;  /* 0x000000dc06087836 */ /* 0x000fe40000000000 */
[----:B------:R-:W-:Y:S02]  /*6490*/  IMAD R4, R247, R5, R4 ;  /* 0x00000005f7047224 */ /* 0x000fe400078e0204 */
[----:B-1----:R-:W-:Y:S01]  /*64a0*/  IMAD.HI.U32 R2, R245, R0, RZ ;  /* 0x00000000f5027227 */ /* 0x002fe200078e00ff */
        /* <DEDUP_REMOVED lines=10> */
[----:B------:R-:W-:Y:S02]  /*6550*/  IMAD.HI.U32 R10, R245, R9, RZ ;  /* 0x00000009f50a7227 */ /* 0x000fe400078e00ff */
[----:B------:R2:W-:Y:S02]  /*6560*/  STL [R1+0xcc], R0 ;  /* 0x0000cc0001007387 */ /* 0x0005e40000100800 */
[----:B-1----:R-:W-:-:S02]  /*6570*/  VIADD R4, R6, 0xdd ;  /* 0x000000dd06047836 */ /* 0x002fc40000000000 */
[----:B------:R-:W-:-:S03]  /*6580*/  IMAD.HI.U32 R5, R245, R3, RZ ;  /* 0x00000003f5057227 */ /* 0x000fc600078e00ff */
[----:B------:R1:W-:Y:S01]  /*6590*/  STL [R1+0x250c], R4 ;  /* 0x00250c0401007387 */ /* 0x0003e20000100800 */
[----:B------:R-:W-:Y:S01]  /*65a0*/  IMAD.MOV R10, RZ, RZ, -R10 ;  /* 0x000000ffff0a7224 */ /* 0x000fe200078e0a0a */
[----:B------:R-:W-:Y:S01]  /*65b0*/  IADD3 R5, -R5, RZ, RZ ;  /* 0x000000ff05057210 */ /* 0x000fe20007ffe1ff */
[----:B--2---:R-:W-:Y:S02]  /*65c0*/  VIADD R0, R6, 0xde ;  /* 0x000000de06007836 */ /* 0x004fe40000000000 */
[----:B------:R-:W-:-:S03]  /*65d0*/  IMAD.HI.U32 R8, R245, R2, RZ ;  /* 0x00000002f5087227 */ /* 0x000fc600078e00ff */
[----:B------:R2:W-:Y:S01]  /*65e0*/  STL [R1+0x2508], R0 ;  /* 0x0025080001007387 */ /* 0x0005e20000100800 */
[C---:B------:R-:W-:Y:S01]  /*65f0*/  IMAD R9, R247.reuse, R10, R9 ;  /* 0x0000000af7097224 */ /* 0x040fe200078e0209 */
[----:B-1----:R-:W-:Y:S01]  /*6600*/  IABS R4, R4 ;  /* 0x0000000400047213 */ /* 0x002fe20000000000 */
[----:B------:R-:W-:Y:S02]  /*6610*/  IMAD R3, R247, R5, R3 ;  /* 0x00000005f7037224 */ /* 0x000fe400078e0203 */
[----:B------:R-:W-:Y:S01]  /*6620*/  IMAD.MOV R8, RZ, RZ, -R8 ;  /* 0x000000ffff087224 */ /* 0x000fe200078e0a08 */
[----:B------:R1:W-:Y:S01]  /*6630*/  STL [R1+0xc8], R9 ;  /* 0x0000c80901007387 */ /* 0x0003e20000100800 */
[----:B------:R-:W-:Y:S01]  /*6640*/  IMAD.HI.U32 R5, R245, R4, RZ ;  /* 0x00000004f5057227 */ /* 0x000fe200078e00ff */
[----:B--2---:R-:W-:Y:S02]  /*6650*/  IABS R0, R0 ;  /* 0x0000000000007213 */ /* 0x004fe40000000000 */
[----:B------:R2:W-:Y:S01]  /*6660*/  STL [R1+0xc4], R3 ;  /* 0x0000c40301007387 */ /* 0x0005e20000100800 */
[----:B------:R-:W-:-:S02]  /*6670*/  VIADD R10, R6, 0xe0 ;  /* 0x000000e0060a7836 */ /* 0x000fc40000000000 */
[----:B------:R-:W-:Y:S02]  /*6680*/  IMAD.MOV R5, RZ, RZ, -R5 ;  /* 0x000000ffff057224 */ /* 0x000fe400078e0a05 */
        /* <DEDUP_REMOVED lines=22> */
[----:B------:R-:W-:-:S04]  /*67f0*/  IMAD.HI.U32 R8, R245, R3, RZ ;  /* 0x00000003f5087227 */ /* 0x000fc800078e00ff */
[----:B------:R-:W-:Y:S01]  /*6800*/  IMAD.MOV R10, RZ, RZ, -R10 ;  /* 0x000000ffff0a7224 */ /* 0x000fe200078e0a0a */
[----:B------:R2:W-:Y:S01]  /*6810*/  STL [R1+0x24f4], R0 ;  /* 0x0024f40001007387 */ /* 0x0005e20000100800 */
[C---:B------:R-:W-:Y:S01]  /*6820*/  IMAD R212, R247.reuse, R5, R2 ;  /* 0x00000005f7d47224 */ /* 0x040fe200078e0202 */
[----:B-1----:R-:W-:Y:S01]  /*6830*/  IABS R4, R4 ;  /* 0x0000000400047213 */ /* 0x002fe20000000000 */
[----:B------:R-:W-:Y:S02]  /*6840*/  IMAD.MOV R8, RZ, RZ, -R8 ;  /* 0x000000ffff087224 */ /* 0x000fe400078e0a08 */
[----:B------:R-:W-:Y:S02]  /*6850*/  IMAD R9, R247, R10, R9 ;  /* 0x0000000af7097224 */ /* 0x000fe400078e0209 */
[----:B------:R-:W-:Y:S01]  /*6860*/  IMAD.HI.U32 R5, R245, R4, RZ ;  /* 0x00000004f5057227 */ /* 0x000fe200078e00ff */
[----:B--2---:R-:W-:-:S03]  /*6870*/  IABS R0, R0 ;  /* 0x0000000000007213 */ /* 0x004fc60000000000 */
[----:B------:R-:W-:Y:S01]  /*6880*/  IMAD.MOV R5, RZ, RZ, -R5 ;  /* 0x000000ffff057224 */ /* 0x000fe200078e0a05 */
[----:B------:R1:W-:Y:S01]  /*6890*/  STL [R1+0xb4], R9 ;  /* 0x0000b40901007387 */ /* 0x0003e20000100800 */
[----:B------:R-:W-:Y:S01]  /*68a0*/  IMAD R3, R247, R8, R3 ;  /* 0x00000008f7037224 */ /* 0x000fe200078e0203 */
[----:B------:R-:W-:Y:S01]  /*68b0*/  IADD3 R8, R6, 0xe6, RZ ;  /* 0x000000e606087810 */ /* 0x000fe20007ffe0ff */
[----:B------:R-:W-:Y:S01]  /*68c0*/  IMAD.HI.U32 R2, R245, R0, RZ ;  /* 0x00000000f5027227 */ /* 0x000fe200078e00ff */
[----:B------:R2:W-:Y:S03]  /*68d0*/  STL [R1+0x24f0], R12 ;  /* 0x0024f00c01007387 */ /* 0x0005e60000100800 */
[----:B------:R-:W-:Y:S01]  /*68e0*/  IMAD R4, R247, R5, R4 ;  /* 0x00000005f7047224 */ /* 0x000fe200078e0204 */
[----:B------:R-:W-:Y:S01]  /*68f0*/  STL [R1+0x24ec], R11 ;  /* 0x0024ec0b01007387 */ /* 0x000fe20000100800 */
[----:B------:R-:W-:Y:S01]  /*6900*/  IMAD.MOV R2, RZ, RZ, -R2 ;  /* 0x000000ffff027224 */ /* 0x000fe200078e0a02 */
[----:B-1----:R-:W-:-:S02]  /*6910*/  IABS R9, R12 ;  /* 0x0000000c00097213 */ /* 0x002fc40000000000 */
[----:B------:R1:W-:Y:S01]  /*6920*/  STL [R1+0xac], R3 ;  /* 0x0000ac0301007387 */ /* 0x0003e20000100800 */
[----:B------:R-:W-:Y:S01]  /*6930*/  IMAD R0, R247, R2, R0 ;  /* 0x00000002f7007224 */ /* 0x000fe200078e0200 */
[----:B------:R-:W-:Y:S01]  /*6940*/  IABS R2, R8 ;  /* 0x0000000800027213 */ /* 0x000fe20000000000 */
[----:B------:R-:W-:Y:S01]  /*6950*/  IMAD.HI.U32 R10, R245, R9, RZ ;  /* 0x00000009f50a7227 */ /* 0x000fe200078e00ff */
[----:B------:R3:W-:Y:S03]  /*6960*/  STL [R1+0xa8], R4 ;  /* 0x0000a80401007387 */ /* 0x0007e60000100800 */
[----:B------:R-:W-:Y:S01]  /*6970*/  IMAD.MOV R10, RZ, RZ, -R10 ;  /* 0x000000ffff0a7224 */ /* 0x000fe200078e0a0a */
[----:B------:R-:W-:Y:S01]  /*6980*/  STL [R1+0x24e8], R8 ;  /* 0x0024e80801007387 */ /* 0x000fe20000100800 */
[C---:B--2---:R-:W-:Y:S01]  /*6990*/  VIADD R12, R6.reuse, 0xf8 ;  /* 0x000000f8060c7836 */ /* 0x044fe20000000000 */
[----:B-1----:R-:W-:Y:S01]  /*69a0*/  IABS R3, R11 ;  /* 0x0000000b00037213 */ /* 0x002fe20000000000 */
[----:B------:R-:W-:Y:S01]  /*69b0*/  IMAD R9, R247, R10, R9 ;  /* 0x0000000af7097224 */ /* 0x000fe200078e0209 */
[----:B------:R1:W-:Y:S01]  /*69c0*/  STL [R1+0xa4], R0 ;  /* 0x0000a40001007387 */ /* 0x0003e20000100800 */
[----:B------:R-:W-:-:S02]  /*69d0*/  VIADD R10, R6, 0xea ;  /* 0x000000ea060a7836 */ /* 0x000fc40000000000 */
[----:B---3--:R-:W-:Y:S02]  /*69e0*/  VIADD R4, R6, 0xe7 ;  /* 0x000000e706047836 */ /* 0x008fe40000000000 */
[----:B------:R-:W-:-:S03]  /*69f0*/  IMAD.HI.U32 R5, R245, R3, RZ ;  /* 0x00000003f5057227 */ /* 0x000fc600078e00ff */
[----:B------:R2:W-:Y:S01]  /*6a00*/  STL [R1+0x24e4], R4 ;  /* 0x0024e40401007387 */ /* 0x0005e20000100800 */
[----:B------:R-:W-:Y:S02]  /*6a10*/  IMAD.MOV R5, RZ, RZ, -R5 ;  /* 0x000000ffff057224 */ /* 0x000fe400078e0a05 */
[----:B-1----:R-:W-:Y:S02]  /*6a20*/  VIADD R0, R6, 0xe8 ;  /* 0x000000e806007836 */ /* 0x002fe40000000000 */
[----:B------:R-:W-:-:S03]  /*6a30*/  IMAD.HI.U32 R8, R245, R2, RZ ;  /* 0x00000002f5087227 */ /* 0x000fc600078e00ff */
[----:B------:R1:W-:Y:S01]  /*6a40*/  STL [R1+0x24e0], R0 ;  /* 0x0024e00001007387 */ /* 0x0003e20000100800 */
[----:B------:R-:W-:Y:S01]  /*6a50*/  IMAD R3, R247, R5, R3 ;  /* 0x00000005f7037224 */ /* 0x000fe200078e0203 */
[----:B--2---:R-:W-:Y:S01]  /*6a60*/  IABS R4, R4 ;  /* 0x0000000400047213 */ /* 0x004fe20000000000 */
[----:B------:R-:W-:Y:S01]  /*6a70*/  IMAD.MOV R8, RZ, RZ, -R8 ;  /* 0x000000ffff087224 */ /* 0x000fe200078e0a08 */
[----:B------:R2:W-:Y:S01]  /*6a80*/  STL [R1+0xa0], R9 ;  /* 0x0000a00901007387 */ /* 0x0005e20000100800 */
[C---:B------:R-:W-:Y:S02]  /*6a90*/  VIADD R11, R6.reuse, 0xf9 ;  /* 0x000000f9060b7836 */ /* 0x040fe40000000000 */
[----:B------:R-:W-:Y:S01]  /*6aa0*/  IMAD.HI.U32 R5, R245, R4, RZ ;  /* 0x00000004f5057227 */ /* 0x000fe200078e00ff */
[----:B------:R3:W-:Y:S01]  /*6ab0*/  STL [R1+0x9c], R3 ;  /* 0x00009c0301007387 */ /* 0x0007e20000100800 */
[----:B-1----:R-:W-:Y:S02]  /*6ac0*/  IABS R0, R0 ;  /* 0x0000000000007213 */ /* 0x002fe40000000000 */
[----:B------:R-:W-:Y:S01]  /*6ad0*/  IMAD R2, R247, R8, R2 ;  /* 0x00000008f7027224 */ /* 0x000fe200078e0202 */
[----:B------:R-:W-:Y:S01]  /*6ae0*/  IADD3 R5, -R5, RZ, RZ ;  /* 0x000000ff05057210 */ /* 0x000fe20007ffe1ff */
[----:B------:R-:W-:-:S02]  /*6af0*/  VIADD R8, R6, 0xec ;  /* 0x000000ec06087836 */ /* 0x000fc40000000000 */
        /* <DEDUP_REMOVED lines=10> */
[----:B------:R1:W-:Y:S01]  /*6ba0*/  STL [R1+0x94], R4 ;  /* 0x0000940401007387 */ /* 0x0003e20000100800 */
[----:B--2---:R-:W-:Y:S01]  /*6bb0*/  IABS R2, R10 ;  /* 0x0000000a00027213 */ /* 0x004fe20000000000 */
[----:B------:R-:W-:-:S04]  /*6bc0*/  VIADD R10, R6, 0xeb ;  /* 0x000000eb060a7836 */ /* 0x000fc80000000000 */
[----:B------:R-:W-:Y:S01]  /*6bd0*/  IMAD.HI.U32 R5, R245, R2, RZ ;  /* 0x00000002f5057227 */ /* 0x000fe200078e00ff */
[----:B------:R2:W-:Y:S01]  /*6be0*/  STL [R1+0x24d4], R10 ;  /* 0x0024d40a01007387 */ /* 0x0005e20000100800 */
[----:B-1----:R-:W-:Y:S02]  /*6bf0*/  IABS R4, R10 ;  /* 0x0000000a00047213 */ /* 0x002fe40000000000 */
[----:B------:R-:W-:Y:S01]  /*6c00*/  IMAD.MOV R5, RZ, RZ, -R5 ;  /* 0x000000ffff057224 */ /* 0x000fe200078e0a05 */
[----:B------:R1:W-:Y:S03]  /*6c10*/  STL [R1+0x90], R0 ;  /* 0x0000900001007387 */ /* 0x0003e60000100800 */
[----:B------:R-:W-:Y:S01]  /*6c20*/  IMAD R2, R247, R5, R2 ;  /* 0x00000005f7027224 */ /* 0x000fe200078e0202 */
[----:B------:R3:W-:Y:S01]  /*6c30*/  STL [R1+0x24d0], R8 ;  /* 0x0024d00801007387 */ /* 0x0007e20000100800 */
[----:B------:R-:W-:-:S04]  /*6c40*/  IMAD.HI.U32 R5, R245, R3, RZ ;  /* 0x00000003f5057227 */ /* 0x000fc800078e00ff */
[----:B--2---:R-:W-:-:S04]  /*6c50*/  IMAD.HI.U32 R10, R245, R9, RZ ;  /* 0x00000009f50a7227 */ /* 0x004fc800078e00ff */
[----:B------:R-:W-:Y:S02]  /*6c60*/  IMAD.MOV R10, RZ, RZ, -R10 ;  /* 0x000000ffff0a7224 */ /* 0x000fe400078e0a0a */
[----:B-1----:R-:W-:Y:S02]  /*6c70*/  VIADD R0, R6, 0xed ;  /* 0x000000ed06007836 */ /* 0x002fe40000000000 */
[----:B---3--:R-:W-:-:S03]  /*6c80*/  IMAD.HI.U32 R8, R245, R4, RZ ;  /* 0x00000004f5087227 */ /* 0x008fc600078e00ff */
[----:B------:R1:W-:Y:S01]  /*6c90*/  STL [R1+0x24cc], R0 ;  /* 0x0024cc0001007387 */ /* 0x0003e20000100800 */
[C---:B------:R-:W-:Y:S02]  /*6ca0*/  IMAD R9, R247.reuse, R10, R9 ;  /* 0x0000000af7097224 */ /* 0x040fe400078e0209 */
[----:B------:R-:W-:Y:S02]  /*6cb0*/  IMAD.MOV R8, RZ, RZ, -R8 ;  /* 0x000000ffff087224 */ /* 0x000fe400078e0a08 */
[C---:B------:R-:W-:Y:S01]  /*6cc0*/  VIADD R10, R6.reuse, 0xef ;  /* 0x000000ef060a7836 */ /* 0x040fe20000000000 */
[----:B------:R2:W-:Y:S01]  /*6cd0*/  STL [R1+0x8c], R9 ;  /* 0x00008c0901007387 */ /* 0x0005e20000100800 */
[----:B------:R-:W-:Y:S02]  /*6ce0*/  IMAD R4, R247, R8, R4 ;  /* 0x00000008f7047224 */ /* 0x000fe400078e0204 */
[----:B------:R-:W-:Y:S01]  /*6cf0*/  IMAD.MOV R5, RZ, RZ, -R5 ;  /* 0x000000ffff057224 */ /* 0x000fe200078e0a05 */
[----:B-1----:R-:W-:Y:S01]  /*6d00*/  IABS R0, R0 ;  /* 0x0000000000007213 */ /* 0x002fe20000000000 */
[----:B------:R1:W-:Y:S01]  /*6d10*/  STL [R1+0x88], R2 ;  /* 0x0000880201007387 */ /* 0x0003e20000100800 */
[----:B------:R-:W-:-:S02]  /*6d20*/  VIADD R8, R6, 0xf1 ;  /* 0x000000f106087836 */ /* 0x000fc40000000000 */
[----:B------:R-:W-:Y:S01]  /*6d30*/  IMAD R3, R247, R5, R3 ;  /* 0x00000005f7037224 */ /* 0x000fe200078e0203 */
[----:B--2---:R-:W-:-:S05]  /*6d40*/  IADD3 R9, R6, 0xee, RZ ;  /* 0x000000ee06097810 */ /* 0x004fca0007ffe0ff */
[----:B------:R2:W-:Y:S01]  /*6d50*/  STL [R1+0x24c8], R9 ;  /* 0x0024c80901007387 */ /* 0x0005e20000100800 */
[----:B-1----:R-:W-:-:S03]  /*6d60*/  IMAD.HI.U32 R2, R245, R0, RZ ;  /* 0x00000000f5027227 */ /* 0x002fc600078e00ff */
[----:B------:R-:W-:Y:S01]  /*6d70*/  STL [R1+0x24c4], R10 ;  /* 0x0024c40a01007387 */ /* 0x000fe20000100800 */
[----:B------:R-:W-:-:S03]  /*6d80*/  IMAD.MOV R2, RZ, RZ, -R2 ;  /* 0x000000ffff027224 */ /* 0x000fc600078e0a02 */
[----:B------:R1:W-:Y:S01]  /*6d90*/  STL [R1+0x84], R4 ;  /* 0x0000840401007387 */ /* 0x0003e20000100800 */
[----:B------:R-:W-:Y:S01]  /*6da0*/  IMAD R239, R247, R2, R0 ;  /* 0x00000002f7ef7224 */ /* 0x000fe200078e0200 */
[----:B--2---:R-:W-:Y:S01]  /*6db0*/  IABS R9, R9 ;  /* 0x0000000900097213 */ /* 0x004fe20000000000 */
[C---:B------:R-:W-:Y:S01]  /*6dc0*/  VIADD R0, R6.reuse, 0xf2 ;  /* 0x000000f206007836 */ /* 0x040fe20000000000 */
[----:B------:R2:W-:Y:S01]  /*6dd0*/  STL [R1+0x80], R3 ;  /* 0x0000800301007387 */ /* 0x0005e20000100800 */
[----:B------:R-:W-:Y:S02]  /*6de0*/  IABS R2, R8 ;  /* 0x0000000800027213 */ /* 0x000fe40000000000 */
[----:B-1----:R-:W-:Y:S01]  /*6df0*/  IABS R4, R10 ;  /* 0x0000000a00047213 */ /* 0x002fe20000000000 */
[----:B------:R-:W-:-:S04]  /*6e00*/  VIADD R10, R6, 0xf0 ;  /* 0x000000f0060a7836 */ /* 0x000fc80000000000 */
[----:B------:R-:W-:Y:S01]  /*6e10*/  IMAD.HI.U32 R5, R245, R4, RZ ;  /* 0x00000004f5057227 */ /* 0x000fe200078e00ff */
[----:B------:R1:W-:Y:S01]  /*6e20*/  STL [R1+0x24c0], R10 ;  /* 0x0024c00a01007387 */ /* 0x0003e20000100800 */
[----:B--2---:R-:W-:-:S03]  /*6e30*/  IABS R3, R10 ;  /* 0x0000000a00037213 */ /* 0x004fc60000000000 */
[----:B------:R-:W-:Y:S01]  /*6e40*/  STL [R1+0x2a20], R239 ;  /* 0x002a20ef01007387 */ /* 0x000fe20000100800 */
[----:B------:R-:W-:-:S03]  /*6e50*/  IADD3 R5, -R5, RZ, RZ ;  /* 0x000000ff05057210 */ /* 0x000fc60007ffe1ff */
[----:B------:R2:W-:Y:S01]  /*6e60*/  STL [R1+0x24bc], R8 ;  /* 0x0024bc0801007387 */ /* 0x0005e20000100800 */
[----:B-1----:R-:W-:-:S03]  /*6e70*/  IMAD.HI.U32 R10, R245, R9, RZ ;  /* 0x00000009f50a7227 */ /* 0x002fc600078e00ff */
[----:B------:R1:W-:Y:S01]  /*6e80*/  STL [R1+0x24b8], R0 ;  /* 0x0024b80001007387 */ /* 0x0003e20000100800 */
[----:B------:R-:W-:Y:S02]  /*6e90*/  IMAD.MOV R10, RZ, RZ, -R10 ;  /* 0x000000ffff0a7224 */ /* 0x000fe400078e0a0a */
[----:B------:R-:W-:Y:S02]  /*6ea0*/  IMAD R5, R247, R5, R4 ;  /* 0x00000005f7057224 */ /* 0x000fe400078e0204 */
[----:B--2---:R-:W-:-:S04]  /*6eb0*/  IMAD.HI.U32 R8, R245, R3, RZ ;  /* 0x00000003f5087227 */ /* 0x004fc800078e00ff */
[----:B------:R-:W-:Y:S01]  /*6ec0*/  IMAD R9, R247, R10, R9 ;  /* 0x0000000af7097224 */ /* 0x000fe200078e0209 */
[----:B-1----:R-:W-:Y:S01]  /*6ed0*/  IABS R0, R0 ;  /* 0x0000000000007213 */ /* 0x002fe20000000000 */
[----:B------:R-:W-:Y:S02]  /*6ee0*/  IMAD.MOV R8, RZ, RZ, -R8 ;  /* 0x000000ffff087224 */ /* 0x000fe400078e0a08 */
[----:B------:R-:W-:Y:S01]  /*6ef0*/  IMAD.HI.U32 R4, R245, R2, RZ ;  /* 0x00000002f5047227 */ /* 0x000fe200078e00ff */
[----:B------:R1:W-:Y:S03]  /*6f00*/  STL [R1+0x78], R9 ;  /* 0x0000780901007387 */ /* 0x0003e60000100800 */
[----:B------:R-:W-:Y:S01]  /*6f10*/  VIADD R10, R6, 0xf3 ;  /* 0x000000f3060a7836 */ /* 0x000fe20000000000 */
[----:B------:R2:W-:Y:S01]  /*6f20*/  STL [R1+0x74], R5 ;  /* 0x0000740501007387 */ /* 0x0005e20000100800 */
[----:B------:R-:W-:-:S02]  /*6f30*/  IMAD R8, R247, R8, R3 ;  /* 0x00000008f7087224 */ /* 0x000fc400078e0203 */
[----:B------:R-:W-:Y:S01]  /*6f40*/  IMAD.MOV R4, RZ, RZ, -R4 ;  /* 0x000000ffff047224 */ /* 0x000fe200078e0a04 */
[----:B------:R-:W-:Y:S01]  /*6f50*/  STL [R1+0x24b4], R10 ;  /* 0x0024b40a01007387 */ /* 0x000fe20000100800 */
[----:B------:R-:W-:Y:S01]  /*6f60*/  IABS R3, R10 ;  /* 0x0000000a00037213 */ /* 0x000fe20000000000 */
[C---:B-1----:R-:W-:Y:S02]  /*6f70*/  VIADD R9, R6.reuse, 0xf4 ;  /* 0x000000f406097836 */ /* 0x042fe40000000000 */
[----:B------:R-:W-:Y:S01]  /*6f80*/  IMAD R2, R247, R4, R2 ;  /* 0x00000004f7027224 */ /* 0x000fe200078e0202 */
[----:B------:R-:W-:Y:S01]  /*6f90*/  IADD3 R4, R6, 0xf6, RZ ;  /* 0x000000f606047810 */ /* 0x000fe20007ffe0ff */
[----:B--2---:R-:W-:Y:S01]  /*6fa0*/  IMAD.HI.U32 R5, R245, R0, RZ ;  /* 0x00000000f5057227 */ /* 0x004fe200078e00ff */
[----:B------:R-:W-:Y:S03]  /*6fb0*/  STL [R1+0x24b0], R9 ;  /* 0x0024b00901007387 */ /* 0x000fe60000100800 */
[----:B------:R-:W-:Y:S01]  /*6fc0*/  IMAD.MOV R5, RZ, RZ, -R5 ;  /* 0x000000ffff057224 */ /* 0x000fe200078e0a05 */
[----:B------:R1:W-:Y:S01]  /*6fd0*/  STL [R1+0x70], R8 ;  /* 0x0000700801007387 */ /* 0x0003e20000100800 */
[----:B------:R-:W-:-:S02]  /*6fe0*/  IMAD.MOV.U32 R239, RZ, RZ, R207 ;  /* 0x000000ffffef7224 */ /* 0x000fc400078e00cf */
[----:B------:R-:W-:Y:S01]  /*6ff0*/  IMAD R0, R247, R5, R0 ;  /* 0x00000005f7007224 */ /* 0x000fe200078e0200 */
[----:B------:R2:W-:Y:S01]  /*7000*/  STL [R1+0x6c], R2 ;  /* 0x00006c0201007387 */ /* 0x0005e20000100800 */
[----:B------:R-:W-:-:S04]  /*7010*/  IMAD.HI.U32 R5, R245, R3, RZ ;  /* 0x00000003f5057227 */ /* 0x000fc800078e00ff */
[----:B------:R-:W-:Y:S01]  /*7020*/  IMAD.MOV R5, RZ, RZ, -R5 ;  /* 0x000000ffff057224 */ /* 0x000fe200078e0a05 */
[----:B-1----:R-:W-:Y:S01]  /*7030*/  IABS R8, R9 ;  /* 0x0000000900087213 */ /* 0x002fe20000000000 */
[C---:B------:R-:W-:Y:S02]  /*7040*/  VIADD R9, R6.reuse, 0xf5 ;  /* 0x000000f506097836 */ /* 0x040fe40000000000 */
[----:B------:R-:W-:Y:S02]  /*7050*/  IMAD R5, R247, R5, R3 ;  /* 0x00000005f7057224 */ /* 0x000fe400078e0203 */
[----:B--2---:R-:W-:Y:S01]  /*7060*/  IMAD.MOV.U32 R2, RZ, RZ, R8 ;  /* 0x000000ffff027224 */ /* 0x004fe200078e0008 */
[----:B------:R-:W-:Y:S03]  /*7070*/  STL [R1+0x24ac], R9 ;  /* 0x0024ac0901007387 */ /* 0x000fe60000100800 */
[----:B------:R-:W-:Y:S01]  /*7080*/  IMAD.HI.U32 R8, R245, R2, RZ ;  /* 0x00000002f5087227 */ /* 0x000fe200078e00ff */
[----:B------:R1:W-:Y:S03]  /*7090*/  STL [R1+0x68], R0 ;  /* 0x0000680001007387 */ /* 0x0003e60000100800 */
[----:B------:R-:W-:Y:S01]  /*70a0*/  IMAD.MOV R8, RZ, RZ, -R8 ;  /* 0x000000ffff087224 */ /* 0x000fe200078e0a08 */
[----:B------:R2:W-:Y:S03]  /*70b0*/  STL [R1+0x24a8], R4 ;  /* 0x0024a80401007387 */ /* 0x0005e60000100800 */
[----:B------:R-:W-:Y:S01]  /*70c0*/  IMAD R3, R247, R8, R2 ;  /* 0x00000008f7037224 */ /* 0x000fe200078e0202 */
[----:B-1----:R-:W-:Y:S01]  /*70d0*/  IABS R0, R9 ;  /* 0x0000000900007213 */ /* 0x002fe20000000000 */
[----:B------:R-:W-:Y:S01]  /*70e0*/  VIADD R9, R6, 0xf7 ;  /* 0x000000f706097836 */ /* 0x000fe20000000000 */
[----:B--2---:R-:W-:-:S03]  /*70f0*/  IABS R4, R4 ;  /* 0x0000000400047213 */ /* 0x004fc60000000000 */
[----:B------:R-:W-:Y:S01]  /*7100*/  IMAD.HI.U32 R10, R245, R0, RZ ;  /* 0x00000000f50a7227 */ /* 0x000fe200078e00ff */
[----:B------:R1:W-:Y:S04]  /*7110*/  STL [R1+0x24a4], R9 ;  /* 0x0024a40901007387 */ /* 0x0003e80000100800 */
[----:B------:R2:W-:Y:S04]  /*7120*/  STL [R1+0x64], R5 ;  /* 0x0000640501007387 */ /* 0x0005e80000100800 */
[----:B------:R3:W-:Y:S01]  /*7130*/  STL [R1+0x60], R3 ;  /* 0x0000600301007387 */ /* 0x0007e20000100800 */
[----:B-1----:R-:W-:-:S03]  /*7140*/  IABS R9, R9 ;  /* 0x0000000900097213 */ /* 0x002fc60000000000 */
[----:B------:R-:W-:Y:S01]  /*7150*/  STL [R1+0x24a0], R12 ;  /* 0x0024a00c01007387 */ /* 0x000fe20000100800 */
[----:B--2---:R-:W-:-:S03]  /*7160*/  IMAD.HI.U32 R5, R245, R4, RZ ;  /* 0x00000004f5057227 */ /* 0x004fc600078e00ff */
[----:B------:R-:W-:Y:S01]  /*7170*/  STL [R1+0x249c], R11 ;  /* 0x00249c0b01007387 */ /* 0x000fe20000100800 */
[----:B---3--:R-:W-:Y:S01]  /*7180*/  IMAD.MOV R3, RZ, RZ, -R10 ;  /* 0x000000ffff037224 */ /* 0x008fe200078e0a0a */
[----:B------:R-:W-:Y:S01]  /*7190*/  IADD3 R5, -R5, RZ, RZ ;  /* 0x000000ff05057210 */ /* 0x000fe20007ffe1ff */
[----:B------:R-:W-:Y:S02]  /*71a0*/  IMAD.MOV.U32 R2, RZ, RZ, R9 ;  /* 0x000000ffff027224 */ /* 0x000fe400078e0009 */
[----:B------:R-:W-:Y:S01]  /*71b0*/  IMAD R3, R247, R3, R0 ;  /* 0x00000003f7037224 */ /* 0x000fe200078e0200 */
[----:B------:R-:W-:Y:S01]  /*71c0*/  IABS R0, R12 ;  /* 0x0000000c00007213 */ /* 0x000fe20000000000 */
[----:B------:R-:W-:-:S03]  /*71d0*/  IMAD.HI.U32 R8, R245, R2, RZ ;  /* 0x00000002f5087227 */ /* 0x000fc600078e00ff */
[----:B------:R1:W-:Y:S01]  /*71e0*/  STL [R1+0x5c], R3 ;  /* 0x00005c0301007387 */ /* 0x0003e20000100800 */
[----:B------:R-:W-:Y:S02]  /*71f0*/  IMAD.MOV R8, RZ, RZ, -R8 ;  /* 0x000000ffff087224 */ /* 0x000fe400078e0a08 */
[C---:B------:R-:W-:Y:S02]  /*7200*/  IMAD R4, R247.reuse, R5, R4 ;  /* 0x00000005f7047224 */ /* 0x040fe400078e0204 */
[----:B------:R-:W-:Y:S02]  /*7210*/  VIADD R9, R6, 0xfa ;  /* 0x000000fa06097836 */ /* 0x000fe40000000000 */
[----:B------:R-:W-:Y:S01]  /*7220*/  IMAD R2, R247, R8, R2 ;  /* 0x00000008f7027224 */ /* 0x000fe200078e0202 */
[----:B------:R2:W-:Y:S01]  /*7230*/  STL [R1+0x58], R4 ;  /* 0x0000580401007387 */ /* 0x0005e20000100800 */
[----:B------:R-:W-:Y:S01]  /*7240*/  IMAD.HI.U32 R5, R245, R0, RZ ;  /* 0x00000000f5057227 */ /* 0x000fe200078e00ff */
[----:B-1----:R-:W-:-:S02]  /*7250*/  IABS R3, R11 ;  /* 0x0000000b00037213 */ /* 0x002fc40000000000 */
[----:B------:R-:W-:Y:S01]  /*7260*/  STL [R1+0x2498], R9 ;  /* 0x0024980901007387 */ /* 0x000fe20000100800 */
[----:B------:R-:W-:Y:S02]  /*7270*/  IMAD.MOV R5, RZ, RZ, -R5 ;  /* 0x000000ffff057224 */ /* 0x000fe400078e0a05 */
[----:B------:R-:W-:Y:S01]  /*7280*/  IMAD.HI.U32 R8, R245, R3, RZ ;  /* 0x00000003f5087227 */ /* 0x000fe200078e00ff */
[----:B------:R1:W-:Y:S03]  /*7290*/  STL [R1+0x54], R2 ;  /* 0x0000540201007387 */ /* 0x0003e60000100800 */
[----:B------:R-:W-:Y:S02]  /*72a0*/  IMAD.MOV R8, RZ, RZ, -R8 ;  /* 0x000000ffff087224 */ /* 0x000fe400078e0a08 */
[----:B--2---:R-:W-:Y:S02]  /*72b0*/  VIADD R4, R6, 0xfb ;  /* 0x000000fb06047836 */ /* 0x004fe40000000000 */
[----:B------:R-:W-:-:S02]  /*72c0*/  IMAD R5, R247, R5, R0 ;  /* 0x00000005f7057224 */ /* 0x000fc400078e0200 */
[----:B------:R-:W-:Y:S01]  /*72d0*/  IMAD R0, R247, R8, R3 ;  /* 0x00000008f7007224 */ /* 0x000fe200078e0203 */
[----:B-1----:R-:W-:Y:S01]  /*72e0*/  IABS R2, R9 ;  /* 0x0000000900027213 */ /* 0x002fe20000000000 */
[C---:B------:R-:W-:Y:S01]  /*72f0*/  VIADD R9, R6.reuse, 0xfc ;  /* 0x000000fc06097836 */ /* 0x040fe20000000000 */
[----:B------:R1:W-:Y:S01]  /*7300*/  STL [R1+0x2494], R4 ;  /* 0x0024940401007387 */ /* 0x0003e20000100800 */
[C---:B------:R-:W-:Y:S02]  /*7310*/  VIADD R12, R6.reuse, 0xfd ;  /* 0x000000fd060c7836 */ /* 0x040fe40000000000 */
[----:B------:R-:W-:Y:S01]  /*7320*/  IMAD.HI.U32 R10, R245, R2, RZ ;  /* 0x00000002f50a7227 */ /* 0x000fe200078e00ff */
[----:B------:R2:W-:Y:S03]  /*7330*/  STL [R1+0x2490], R9 ;  /* 0x0024900901007387 */ /* 0x0005e60000100800 */
[----:B------:R-:W-:Y:S01]  /*7340*/  VIADD R11, R6, 0xfe ;  /* 0x000000fe060b7836 */ /* 0x000fe20000000000 */
[----:B------:R3:W-:Y:S01]  /*7350*/  STL [R1+0x50], R5 ;  /* 0x0000500501007387 */ /* 0x0007e20000100800 */
[----:B-1----:R-:W-:-:S03]  /*7360*/  IABS R4, R4 ;  /* 0x0000000400047213 */ /* 0x002fc60000000000 */
[----:B------:R1:W-:Y:S01]  /*7370*/  STL [R1+0x4c], R0 ;  /* 0x00004c0001007387 */ /* 0x0003e20000100800 */
[----:B--2---:R-:W-:-:S03]  /*7380*/  IABS R9, R9 ;  /* 0x0000000900097213 */ /* 0x004fc60000000000 */
[----:B------:R2:W-:Y:S01]  /*7390*/  STL [R1+0x248c], R12 ;  /* 0x00248c0c01007387 */ /* 0x0005e20000100800 */
[----:B---3--:R-:W-:-:S03]  /*73a0*/  IMAD.HI.U32 R5, R245, R4, RZ ;  /* 0x00000004f5057227 */ /* 0x008fc600078e00ff */
[----:B------:R-:W-:Y:S01]  /*73b0*/  STL [R1+0x2488], R11 ;  /* 0x0024880b01007387 */ /* 0x000fe20000100800 */
[----:B-1----:R-:W-:Y:S01]  /*73c0*/  IADD3 R0, -R10, RZ, RZ ;  /* 0x000000ff0a007210 */ /* 0x002fe20007ffe1ff */
[----:B------:R-:W-:Y:S02]  /*73d0*/  IMAD.MOV.U32 R3, RZ, RZ, R9 ;  /* 0x000000ffff037224 */ /* 0x000fe400078e0009 */
[----:B------:R-:W-:Y:S02]  /*73e0*/  IMAD.MOV R5, RZ, RZ, -R5 ;  /* 0x000000ffff057224 */ /* 0x000fe400078e0a05 */
[----:B------:R-:W-:Y:S01]  /*73f0*/  IMAD R2, R247, R0, R2 ;  /* 0x00000000f7027224 */ /* 0x000fe200078e0202 */
[----:B------:R-:W-:Y:S01]  /*7400*/  IABS R0, R12 ;  /* 0x0000000c00007213 */ /* 0x000fe20000000000 */
[----:B------:R-:W-:-:S03]  /*7410*/  IMAD.HI.U32 R8, R245, R3, RZ ;  /* 0x00000003f5087227 */ /* 0x000fc600078e00ff */
[----:B------:R1:W-:Y:S01]  /*7420*/  STL [R1+0x48], R2 ;  /* 0x0000480201007387 */ /* 0x0003e20000100800 */
[----:B------:R-:W-:Y:S02]  /*7430*/  IMAD R4, R247, R5, R4 ;  /* 0x00000005f7047224 */ /* 0x000fe400078e0204 */
[----:B------:R-:W-:Y:S02]  /*7440*/  IMAD.MOV R8, RZ, RZ, -R8 ;  /* 0x000000ffff087224 */ /* 0x000fe400078e0a08 */
[C---:B------:R-:W-:Y:S01]  /*7450*/  VIADD R9, R6.reuse, 0xff ;  /* 0x000000ff06097836 */ /* 0x040fe20000000000 */
[----:B------:R3:W-:Y:S01]  /*7460*/  STL [R1+0x44], R4 ;  /* 0x0000440401007387 */ /* 0x0007e20000100800 */
[C---:B------:R-:W-:Y:S02]  /*7470*/  VIADD R5, R6.reuse, 0x100 ;  /* 0x0000010006057836 */ /* 0x040fe40000000000 */
[----:B--2---:R-:W-:Y:S01]  /*7480*/  VIADD R12, R6, 0x102 ;  /* 0x00000102060c7836 */ /* 0x004fe20000000000 */
[----:B-1----:R-:W-:Y:S01]  /*7490*/  IABS R2, R11 ;  /* 0x0000000b00027213 */ /* 0x002fe20000000000 */
[----:B------:R-:W-:Y:S04]  /*74a0*/  STL [R1+0x2484], R9 ;  /* 0x0024840901007387 */ /* 0x000fe80000100800 */
[----:B---3--:R-:W-:-:S02]  /*74b0*/  IMAD.MOV.U32 R4, RZ, RZ, R2 ;  /* 0x000000ffff047224 */ /* 0x008fc400078e0002 */
[----:B------:R-:W-:Y:S02]  /*74c0*/  IMAD R2, R247, R8, R3 ;  /* 0x00000008f7027224 */ /* 0x000fe400078e0203 */
[----:B------:R-:W-:-:S03]  /*74d0*/  IMAD.HI.U32 R3, R245, R0, RZ ;  /* 0x00000000f5037227 */ /* 0x000fc600078e00ff */
[----:B------:R1:W-:Y:S01]  /*74e0*/  STL [R1+0x40], R2 ;  /* 0x0000400201007387 */ /* 0x0003e20000100800 */
[----:B------:R-:W-:-:S03]  /*74f0*/  IMAD.HI.U32 R8, R245, R4, RZ ;  /* 0x00000004f5087227 */ /* 0x000fc600078e00ff */
[----:B------:R2:W-:Y:S01]  /*7500*/  STL [R1+0x2480], R5 ;  /* 0x0024800501007387 */ /* 0x0005e20000100800 */
[----:B------:R-:W-:Y:S02]  /*7510*/  IMAD.MOV R3, RZ, RZ, -R3 ;  /* 0x000000ffff037224 */ /* 0x000fe400078e0a03 */
[----:B------:R-:W-:Y:S02]  /*7520*/  IMAD.MOV R8, RZ, RZ, -R8 ;  /* 0x000000ffff087224 */ /* 0x000fe400078e0a08 */
[C---:B------:R-:W-:Y:S01]  /*7530*/  IMAD R11, R247.reuse, R3, R0 ;  /* 0x00000003f70b7224 */ /* 0x040fe200078e0200 */
[----:B-1----:R-:W-:Y:S01]  /*7540*/  IABS R2, R9 ;  /* 0x0000000900027213 */ /* 0x002fe20000000000 */
[----:B------:R-:W-:Y:S01]  /*7550*/  IMAD R0, R247, R8, R4 ;  /* 0x00000008f7007224 */ /* 0x000fe200078e0204 */
[----:B------:R-:W-:Y:S02]  /*7560*/  IADD3 R9, R6, 0x101, RZ ;  /* 0x0000010106097810 */ /* 0x000fe40007ffe0ff */
[----:B--2---:R-:W-:Y:S01]  /*7570*/  IABS R5, R5 ;  /* 0x0000000500057213 */ /* 0x004fe20000000000 */
[----:B------:R-:W-:-:S02]  /*7580*/  IMAD.HI.U32 R10, R245, R2, RZ ;  /* 0x00000002f50a7227 */ /* 0x000fc400078e00ff */
[----:B------:R1:W-:Y:S02]  /*7590*/  STL [R1+0x247c], R9 ;  /* 0x00247c0901007387 */ /* 0x0003e40000100800 */
[----:B------:R-:W-:Y:S02]  /*75a0*/  IMAD.HI.U32 R4, R245, R5, RZ ;  /* 0x00000005f5047227 */ /* 0x000fe400078e00ff */
[----:B------:R2:W-:Y:S02]  /*75b0*/  STL [R1+0x3c], R11 ;  /* 0x00003c0b01007387 */ /* 0x0005e40000100800 */
[----:B------:R-:W-:Y:S02]  /*75c0*/  IMAD.MOV R8, RZ, RZ, -R4 ;  /* 0x000000ffff087224 */ /* 0x000fe400078e0a04 */
[----:B------:R3:W-:Y:S01]  /*75d0*/  STL [R1+0x38], R0 ;  /* 0x0000380001007387 */ /* 0x0007e20000100800 */
[----:B-1----:R-:W-:Y:S01]  /*75e0*/  IABS R9, R9 ;  /* 0x0000000900097213 */ /* 0x002fe20000000000 */
[----:B------:R-:W-:-:S02]  /*75f0*/  IMAD R5, R247, R8, R5 ;  /* 0x00000008f7057224 */ /* 0x000fc400078e0205 */
[----:B------:R1:W-:Y:S01]  /*7600*/  STL [R1+0x2478], R12 ;  /* 0x0024780c01007387 */ /* 0x0003e20000100800 */
[----:B--2---:R-:W-:Y:S02]  /*7610*/  VIADD R11, R6, 0x103 ;  /* 0x00000103060b7836 */ /* 0x004fe40000000000 */
[----:B------:R-:W-:Y:S02]  /*7620*/  IMAD.MOV.U32 R3, RZ, RZ, R9 ;  /* 0x000000ffff037224 */ /* 0x000fe400078e0009 */
[----:B---3--:R-:W-:Y:S01]  /*7630*/  IMAD.MOV R0, RZ, RZ, -R10 ;  /* 0x000000ffff007224 */ /* 0x008fe200078e0a0a */
[----:B------:R-:W-:Y:S01]  /*7640*/  STL [R1+0x2474], R11 ;  /* 0x0024740b01007387 */ /* 0x000fe20000100800 */
[----:B------:R-:W-:Y:S01]  /*7650*/  IMAD.HI.U32 R9, R245, R3, RZ ;  /* 0x00000003f5097227 */ /* 0x000fe200078e00ff */
[----:B------:R-:W-:-:S03]  /*7660*/  IABS R4, R11 ;  /* 0x0000000b00047213 */ /* 0x000fc60000000000 */
[----:B------:R-:W-:Y:S01]  /*7670*/  IMAD R2, R247, R0, R2 ;  /* 0x00000000f7027224 */ /* 0x000fe200078e0202 */
[----:B------:R-:W-:Y:S01]  /*7680*/  IABS R0, R12 ;  /* 0x0000000c00007213 */ /* 0x000fe20000000000 */
[----:B------:R-:W-:Y:S01]  /*7690*/  IMAD.HI.U32 R8, R245, R4, RZ ;  /* 0x00000004f5087227 */ /* 0x000fe200078e00ff */
[C---:B-1----:R-:W-:Y:S02]  /*76a0*/  IADD3 R12, R6.reuse, 0x107, RZ ;  /* 0x00000107060c7810 */ /* 0x042fe40007ffe0ff */
[----:B------:R1:W-:Y:S01]  /*76b0*/  STL [R1+0x34], R2 ;  /* 0x0000340201007387 */ /* 0x0003e20000100800 */
[C---:B------:R-:W-:Y:S02]  /*76c0*/  VIADD R10, R6.reuse, 0x105 ;  /* 0x00000105060a7836 */ /* 0x040fe40000000000 */
[----:B------:R-:W-:Y:S01]  /*76d0*/  IMAD.MOV R8, RZ, RZ, -R8 ;  /* 0x000000ffff087224 */ /* 0x000fe200078e0a08 */
[----:B------:R2:W-:Y:S01]  /*76e0*/  STL [R1+0x30], R5 ;  /* 0x0000300501007387 */ /* 0x0005e20000100800 */
[----:B-1----:R-:W-:Y:S01]  /*76f0*/  IADD3 R2, -R9, RZ, RZ ;  /* 0x000000ff09027210 */ /* 0x002fe20007ffe1ff */
[----:B------:R-:W-:Y:S01]  /*7700*/  VIADD R9, R6, 0x104 ;  /* 0x0000010406097836 */ /* 0x000fe20000000000 */
[----:B--2---:R-:W-:-:S03]  /*7710*/  IABS R5, R10 ;  /* 0x0000000a00057213 */ /* 0x004fc60000000000 */
[----:B------:R-:W-:Y:S01]  /*7720*/  IMAD R240, R247, R2, R3 ;  /* 0x00000002f7f07224 */ /* 0x000fe200078e0203 */
[----:B------:R1:W-:Y:S01]  /*7730*/  STL [R1+0x2470], R9 ;  /* 0x0024700901007387 */ /* 0x0003e20000100800 */
[----:B------:R-:W-:Y:S01]  /*7740*/  IMAD.HI.U32 R3, R245, R0, RZ ;  /* 0x00000000f5037227 */ /* 0x000fe200078e00ff */
[----:B------:R-:W-:Y:S02]  /*7750*/  IABS R2, R9 ;  /* 0x0000000900027213 */ /* 0x000fe40000000000 */
[----:B------:R-:W-:Y:S01]  /*7760*/  STL [R1+0x2a18], R240 ;  /* 0x002a18f001007387 */ /* 0x000fe20000100800 */
[----:B------:R-:W-:-:S03]  /*7770*/  IMAD.MOV R3, RZ, RZ, -R3 ;  /* 0x000000ffff037224 */ /* 0x000fc600078e0a03 */
[----:B------:R2:W-:Y:S01]  /*7780*/  STL [R1+0x246c], R10 ;  /* 0x00246c0a01007387 */ /* 0x0005e20000100800 */
[C---:B------:R-:W-:Y:S02]  /*7790*/  IMAD R11, R247.reuse, R3, R0 ;  /* 0x00000003f70b7224 */ /* 0x040fe400078e0200 */
[C---:B-1----:R-:W-:Y:S02]  /*77a0*/  VIADD R9, R6.reuse, 0x106 ;  /* 0x0000010606097836 */ /* 0x042fe40000000000 */
[----:B------:R-:W-:Y:S02]  /*77b0*/  IMAD R0, R247, R8, R4 ;  /* 0x00000008f7007224 */ /* 0x000fe400078e0204 */
[C---:B------:R-:W-:Y:S01]  /*77c0*/  IMAD.HI.U32 R4, R245.reuse, R5, RZ ;  /* 0x00000005f5047227 */ /* 0x040fe200078e00ff */
[----:B------:R1:W-:Y:S03]  /*77d0*/  STL [R1+0x2468], R9 ;  /* 0x0024680901007387 */ /* 0x0003e60000100800 */
[----:B--2---:R-:W-:Y:S01]  /*77e0*/  IMAD.HI.U32 R10, R245, R2, RZ ;  /* 0x00000002f50a7227 */ /* 0x004fe200078e00ff */
[----:B------:R2:W-:Y:S03]  /*77f0*/  STL [R1+0x28], R11 ;  /* 0x0000280b01007387 */ /* 0x0005e60000100800 */
[----:B------:R-:W-:Y:S01]  /*7800*/  IMAD.MOV R8, RZ, RZ, -R4 ;  /* 0x000000ffff087224 */ /* 0x000fe200078e0a04 */
[----:B------:R3:W-:Y:S01]  /*7810*/  STL [R1+0x24], R0 ;  /* 0x0000240001007387 */ /* 0x0007e20000100800 */
[----:B------:R-:W-:Y:S01]  /*7820*/  IMAD.MOV.U32 R240, RZ, RZ, R204 ;  /* 0x000000fffff07224 */ /* 0x000fe200078e00cc */
[----:B-1----:R-:W-:Y:S01]  /*7830*/  IABS R9, R9 ;  /* 0x0000000900097213 */ /* 0x002fe20000000000 */
[----:B------:R-:W-:Y:S01]  /*7840*/  IMAD R5, R247, R8, R5 ;  /* 0x00000008f7057224 */ /* 0x000fe200078e0205 */
[----:B------:R1:W-:Y:S01]  /*7850*/  STL [R1+0x2464], R12 ;  /* 0x0024640c01007387 */ /* 0x0003e20000100800 */
[----:B--2---:R-:W-:-:S02]  /*7860*/  VIADD R11, R6, 0x108 ;  /* 0x00000108060b7836 */ /* 0x004fc40000000000 */
[----:B------:R-:W-:Y:S02]  /*7870*/  IMAD.MOV.U32 R3, RZ, RZ, R9 ;  /* 0x000000ffff037224 */ /* 0x000fe400078e0009 */
[----:B---3--:R-:W-:Y:S01]  /*7880*/  IMAD.MOV R0, RZ, RZ, -R10 ;  /* 0x000000ffff007224 */ /* 0x008fe200078e0a0a */
[----:B------:R-:W-:Y:S01]  /*7890*/  STL [R1+0x2460], R11 ;  /* 0x0024600b01007387 */ /* 0x000fe20000100800 */
[----:B------:R-:W-:Y:S01]  /*78a0*/  IMAD.HI.U32 R9, R245, R3, RZ ;  /* 0x00000003f5097227 */ /* 0x000fe200078e00ff */
[----:B------:R-:W-:-:S03]  /*78b0*/  IABS R4, R11 ;  /* 0x0000000b00047213 */ /* 0x000fc60000000000 */
[----:B------:R-:W-:Y:S01]  /*78c0*/  IMAD R2, R247, R0, R2 ;  /* 0x00000000f7027224 */ /* 0x000fe200078e0202 */
[----:B------:R-:W-:Y:S01]  /*78d0*/  IABS R0, R12 ;  /* 0x0000000c00007213 */ /* 0x000fe20000000000 */
[----:B------:R-:W-:-:S03]  /*78e0*/  IMAD.HI.U32 R8, R245, R4, RZ ;  /* 0x00000004f5087227 */ /* 0x000fc600078e00ff */
[----:B------:R2:W-:Y:S01]  /*78f0*/  STL [R1+0x20], R2 ;  /* 0x0000200201007387 */ /* 0x0005e20000100800 */
[----:B------:R-:W-:Y:S01]  /*7900*/  VIADD R10, R6, 0x10a ;  /* 0x0000010a060a7836 */ /* 0x000fe20000000000 */
[----:B------:R-:W-:Y:S01]  /*7910*/  IADD3 R8, -R8, RZ, RZ ;  /* 0x000000ff08087210 */ /* 0x000fe20007ffe1ff */
[C---:B-1----:R-:W-:Y:S01]  /*7920*/  VIADD R12, R6.reuse, 0x10c ;  /* 0x0000010c060c7836 */ /* 0x042fe20000000000 */
[----:B------:R1:W-:Y:S01]  /*7930*/  STL [R1+0x1c], R5 ;  /* 0x00001c0501007387 */ /* 0x0003e20000100800 */
[----:B--2---:R-:W-:Y:S02]  /*7940*/  IMAD.MOV R2, RZ, RZ, -R9 ;  /* 0x000000ffff027224 */ /* 0x004fe400078e0a09 */
[----:B------:R-:W-:Y:S02]  /*7950*/  VIADD R9, R6, 0x109 ;  /* 0x0000010906097836 */ /* 0x000fe40000000000 */
[----:B------:R-:W-:Y:S01]  /*7960*/  IMAD R252, R247, R2, R3 ;  /* 0x00000002f7fc7224 */ /* 0x000fe200078e0203 */
[----:B-1----:R-:W-:Y:S01]  /*7970*/  IABS R5, R10 ;  /* 0x0000000a00057213 */ /* 0x002fe20000000000 */
[----:B------:R-:W-:Y:S01]  /*7980*/  IMAD.HI.U32 R3, R245, R0, RZ ;  /* 0x00000000f5037227 */ /* 0x000fe200078e00ff */
[----:B------:R1:W-:Y:S01]  /*7990*/  STL [R1+0x245c], R9 ;  /* 0x00245c0901007387 */ /* 0x0003e20000100800 */
[----:B------:R-:W-:-:S02]  /*79a0*/  IABS R2, R9 ;  /* 0x0000000900027213 */ /* 0x000fc40000000000 */
[----:B------:R-:W-:Y:S01]  /*79b0*/  IMAD.MOV R3, RZ, RZ, -R3 ;  /* 0x000000ffff037224 */ /* 0x000fe200078e0a03 */
[----:B------:R-:W-:Y:S03]  /*79c0*/  STL [R1+0x29ec], R252 ;  /* 0x0029ecfc01007387 */ /* 0x000fe60000100800 */
[C---:B------:R-:W-:Y:S01]  /*79d0*/  IMAD R11, R247.reuse, R3, R0 ;  /* 0x00000003f70b7224 */ /* 0x040fe200078e0200 */
[----:B------:R2:W-:Y:S01]  /*79e0*/  STL [R1+0x2458], R10 ;  /* 0x0024580a01007387 */ /* 0x0005e20000100800 */
[----:B------:R-:W-:Y:S02]  /*79f0*/  IMAD R0, R247, R8, R4 ;  /* 0x00000008f7007224 */ /* 0x000fe400078e0204 */
[----:B-1----:R-:W-:Y:S02]  /*7a00*/  VIADD R9, R6, 0x10b ;  /* 0x0000010b06097836 */ /* 0x002fe40000000000 */
[----:B------:R-:W-:-:S03]  /*7a10*/  IMAD.HI.U32 R4, R245, R5, RZ ;  /* 0x00000005f5047227 */ /* 0x000fc600078e00ff */
[----:B------:R1:W-:Y:S01]  /*7a20*/  STL [R1+0x2454], R9 ;  /* 0x0024540901007387 */ /* 0x0003e20000100800 */
[----:B------:R-:W-:Y:S02]  /*7a30*/  IMAD.MOV R8, RZ, RZ, -R4 ;  /* 0x000000ffff087224 */ /* 0x000fe400078e0a04 */
[----:B--2---:R-:W-:Y:S01]  /*7a40*/  IMAD.HI.U32 R10, R245, R2, RZ ;  /* 0x00000002f50a7227 */ /* 0x004fe200078e00ff */
[----:B------:R2:W-:Y:S03]  /*7a50*/  STL [R1+0x14], R11 ;  /* 0x0000140b01007387 */ /* 0x0005e60000100800 */
[----:B------:R-:W-:Y:S01]  /*7a60*/  IMAD R243, R247, R8, R5 ;  /* 0x00000008f7f37224 */ /* 0x000fe200078e0205 */
[----:B------:R3:W-:Y:S01]  /*7a70*/  STL [R1+0x10], R0 ;  /* 0x0000100001007387 */ /* 0x0007e20000100800 */
[----:B------:R-:W-:Y:S01]  /*7a80*/  IMAD.MOV.U32 R252, RZ, RZ, R205 ;  /* 0x000000fffffc7224 */ /* 0x000fe200078e00cd */
[----:B-1----:R-:W-:-:S02]  /*7a90*/  IABS R9, R9 ;  /* 0x0000000900097213 */ /* 0x002fc40000000000 */
[----:B------:R-:W-:Y:S01]  /*7aa0*/  STL [R1+0x2450], R12 ;  /* 0x0024500c01007387 */ /* 0x000fe20000100800 */
[C---:B--2---:R-:W-:Y:S02]  /*7ab0*/  VIADD R11, R6.reuse, 0x10d ;  /* 0x0000010d060b7836 */ /* 0x044fe40000000000 */
[----:B------:R-:W-:Y:S02]  /*7ac0*/  IMAD.MOV.U32 R3, RZ, RZ, R9 ;  /* 0x000000ffff037224 */ /* 0x000fe400078e0009 */
[----:B---3--:R-:W-:Y:S01]  /*7ad0*/  IMAD.MOV R0, RZ, RZ, -R10 ;  /* 0x000000ffff007224 */ /* 0x008fe200078e0a0a */
[----:B------:R-:W-:Y:S01]  /*7ae0*/  IABS R4, R11 ;  /* 0x0000000b00047213 */ /* 0x000fe20000000000 */
[----:B------:R-:W-:Y:S01]  /*7af0*/  IMAD.HI.U32 R9, R245, R3, RZ ;  /* 0x00000003f5097227 */ /* 0x000fe200078e00ff */
[----:B------:R1:W-:Y:S01]  /*7b00*/  STL [R1+0x244c], R11 ;  /* 0x00244c0b01007387 */ /* 0x0003e20000100800 */
[----:B------:R-:W-:Y:S02]  /*7b10*/  IADD3 R10, R6, 0x10f, RZ ;  /* 0x0000010f060a7810 */ /* 0x000fe40007ffe0ff */
[----:B------:R-:W-:Y:S01]  /*7b20*/  IMAD R244, R247, R0, R2 ;  /* 0x00000000f7f47224 */ /* 0x000fe200078e0202 */
[----:B------:R-:W-:Y:S01]  /*7b30*/  IABS R0, R12 ;  /* 0x0000000c00007213 */ /* 0x000fe20000000000 */
[----:B------:R-:W-:-:S02]  /*7b40*/  IMAD.MOV R2, RZ, RZ, -R9 ;  /* 0x000000ffff027224 */ /* 0x000fc400078e0a09 */
[C---:B------:R-:W-:Y:S01]  /*7b50*/  IMAD.HI.U32 R8, R245.reuse, R4, RZ ;  /* 0x00000004f5087227 */ /* 0x040fe200078e00ff */
[----:B------:R-:W-:Y:S03]  /*7b60*/  STL [R1+0x29e8], R244 ;  /* 0x0029e8f401007387 */ /* 0x000fe60000100800 */
[----:B-1----:R-:W-:Y:S01]  /*7b70*/  VIADD R11, R6, 0x10e ;  /* 0x0000010e060b7836 */ /* 0x002fe20000000000 */
[----:B------:R-:W-:Y:S01]  /*7b80*/  STL [R1+0x29f0], R243 ;  /* 0x0029f0f301007387 */ /* 0x000fe20000100800 */
[----:B------:R-:W-:-:S03]  /*7b90*/  IMAD.HI.U32 R5, R245, R0, RZ ;  /* 0x00000000f5057227 */ /* 0x000fc600078e00ff */
[----:B------:R-:W-:Y:S01]  /*7ba0*/  STL [R1+0x2448], R11 ;  /* 0x0024480b01007387 */ /* 0x000fe20000100800 */
[C---:B------:R-:W-:Y:S01]  /*7bb0*/  IMAD R242, R247.reuse, R2, R3 ;  /* 0x00000002f7f27224 */ /* 0x040fe200078e0203 */
[----:B------:R-:W-:Y:S01]  /*7bc0*/  IABS R3, R10 ;  /* 0x0000000a00037213 */ /* 0x000fe20000000000 */
[----:B------:R-:W-:Y:S01]  /*7bd0*/  VIADD R9, R6, 0x110 ;  /* 0x0000011006097836 */ /* 0x000fe20000000000 */
[----:B------:R-:W-:Y:S01]  /*7be0*/  IABS R2, R11 ;  /* 0x0000000b00027213 */ /* 0x000fe20000000000 */
[----:B------:R-:W-:Y:S01]  /*7bf0*/  IMAD.MOV R5, RZ, RZ, -R5 ;  /* 0x000000ffff057224 */ /* 0x000fe200078e0a05 */
[----:B------:R1:W-:Y:S01]  /*7c00*/  STL [R1+0x29f4], R242 ;  /* 0x0029f4f201007387 */ /* 0x0003e20000100800 */
[----:B------:R-:W-:Y:S02]  /*7c10*/  IMAD.MOV R8, RZ, RZ, -R8 ;  /* 0x000000ffff087224 */ /* 0x000fe400078e0a08 */
[C---:B------:R-:W-:Y:S01]  /*7c20*/  IMAD R241, R247.reuse, R5, R0 ;  /* 0x00000005f7f17224 */ /* 0x040fe200078e0200 */
[----:B------:R2:W-:Y:S01]  /*7c30*/  STL [R1+0x2444], R10 ;  /* 0x0024440a01007387 */ /* 0x0005e20000100800 */
[----:B------:R-:W-:-:S02]  /*7c40*/  IMAD R0, R247, R8, R4 ;  /* 0x00000008f7007224 */ /* 0x000fc400078e0204 */
[C---:B------:R-:W-:Y:S01]  /*7c50*/  IMAD.HI.U32 R8, R245.reuse, R3, RZ ;  /* 0x00000003f5087227 */ /* 0x040fe200078e00ff */
[----:B------:R3:W-:Y:S01]  /*7c60*/  STL [R1+0x2440], R9 ;  /* 0x0024400901007387 */ /* 0x0007e20000100800 */
[----:B-1----:R-:W-:Y:S02]  /*7c70*/  MOV R242, R239 ;  /* 0x000000ef00f27202 */ /* 0x002fe40000000f00 */
[C---:B------:R-:W-:Y:S01]  /*7c80*/  VIADD R12, R6.reuse, 0x111 ;  /* 0x00000111060c7836 */ /* 0x040fe20000000000 */
[----:B------:R-:W-:Y:S01]  /*7c90*/  STL [R1+0x29f8], R241 ;  /* 0x0029f8f101007387 */ /* 0x000fe20000100800 */
[----:B------:R-:W-:Y:S02]  /*7ca0*/  VIADD R11, R6, 0x112 ;  /* 0x00000112060b7836 */ /* 0x000fe40000000000 */
[----:B--2---:R-:W-:Y:S01]  /*7cb0*/  IMAD.HI.U32 R10, R245, R2, RZ ;  /* 0x00000002f50a7227 */ /* 0x004fe200078e00ff */
[----:B------:R1:W-:Y:S01]  /*7cc0*/  STL [R1+0x29fc], R0 ;  /* 0x0029fc0001007387 */ /* 0x0003e20000100800 */
[----:B---3--:R-:W-:-:S02]  /*7cd0*/  IABS R9, R9 ;  /* 0x0000000900097213 */ /* 0x008fc40000000000 */
[----:B------:R-:W-:Y:S01]  /*7ce0*/  IMAD.MOV R5, RZ, RZ, -R10 ;  /* 0x000000ffff057224 */ /* 0x000fe200078e0a0a */
[----:B------:R-:W-:Y:S01]  /*7cf0*/  STL [R1+0x243c], R12 ;  /* 0x00243c0c01007387 */ /* 0x000fe20000100800 */
[----:B------:R-:W-:Y:S02]  /*7d00*/  IMAD.MOV.U32 R244, RZ, RZ, R206 ;  /* 0x000000fffff47224 */ /* 0x000fe400078e00ce */
[----:B------:R-:W-:Y:S01]  /*7d10*/  IMAD.MOV.U32 R4, RZ, RZ, R9 ;  /* 0x000000ffff047224 */ /* 0x000fe200078e0009 */
[----:B------:R-:W-:Y:S01]  /*7d20*/  IADD3 R9, -R8, RZ, RZ ;  /* 0x000000ff08097210 */ /* 0x000fe20007ffe1ff */
[C---:B------:R-:W-:Y:S01]  /*7d30*/  IMAD R2, R247.reuse, R5, R2 ;  /* 0x00000005f7027224 */ /* 0x040fe200078e0202 */
[----:B------:R2:W-:Y:S01]  /*7d40*/  STL [R1+0x2438], R11 ;  /* 0x0024380b01007387 */ /* 0x0005e20000100800 */
[----:B-1----:R-:W-:Y:S01]  /*7d50*/  VIADD R0, R6, 0x113 ;  /* 0x0000011306007836 */ /* 0x002fe20000000000 */
[----:B------:R-:W-:Y:S01]  /*7d60*/  IABS R5, R12 ;  /* 0x0000000c00057213 */ /* 0x000fe20000000000 */
[----:B------:R-:W-:Y:S01]  /*7d70*/  IMAD R3, R247, R9, R3 ;  /* 0x00000009f7037224 */ /* 0x000fe200078e0203 */
[----:B------:R1:W-:Y:S01]  /*7d80*/  STL [R1+0x2a00], R2 ;  /* 0x002a000201007387 */ /* 0x0003e20000100800 */
[----:B------:R-:W-:Y:S01]  /*7d90*/  IMAD.HI.U32 R10, R245, R4, RZ ;  /* 0x00000004f50a7227 */ /* 0x000fe200078e00ff */
[----:B------:R-:W-:-:S02]  /*7da0*/  IABS R8, R11 ;  /* 0x0000000b00087213 */ /* 0x000fc40000000000 */
[----:B------:R-:W-:Y:S01]  /*7db0*/  STL [R1+0x29d8], R3 ;  /* 0x0029d80301007387 */ /* 0x000fe20000100800 */
[----:B------:R-:W-:Y:S01]  /*7dc0*/  IABS R9, R0 ;  /* 0x0000000000097213 */ /* 0x000fe20000000000 */
[----:B------:R-:W-:Y:S02]  /*7dd0*/  IMAD.MOV R10, RZ, RZ, -R10 ;  /* 0x000000ffff0a7224 */ /* 0x000fe400078e0a0a */
[----:B------:R3:W-:Y:S01]  /*7de0*/  STL [R1+0x2434], R0 ;  /* 0x0024340001007387 */ /* 0x0007e20000100800 */
[----:B--2---:R-:W-:-:S04]  /*7df0*/  IMAD.HI.U32 R11, R245, R5, RZ ;  /* 0x00000005f50b7227 */ /* 0x004fc800078e00ff */
[----:B-1----:R-:W-:Y:S02]  /*7e00*/  VIADD R2, R6, 0x114 ;  /* 0x0000011406027836 */ /* 0x002fe40000000000 */
[----:B------:R-:W-:-:S04]  /*7e10*/  IMAD.HI.U32 R12, R245, R8, RZ ;  /* 0x00000008f50c7227 */ /* 0x000fc800078e00ff */
[----:B---3--:R-:W-:Y:S02]  /*7e20*/  VIADD R0, R6, 0x115 ;  /* 0x0000011506007836 */ /* 0x008fe40000000000 */
[----:B------:R-:W-:Y:S01]  /*7e30*/  IMAD R4, R247, R10, R4 ;  /* 0x0000000af7047224 */ /* 0x000fe200078e0204 */
[----:B------:R-:W-:Y:S01]  /*7e40*/  IABS R10, R2 ;  /* 0x00000002000a7213 */ /* 0x000fe20000000000 */
[----:B------:R-:W-:Y:S01]  /*7e50*/  IMAD.MOV R11, RZ, RZ, -R11 ;  /* 0x000000ffff0b7224 */ /* 0x000fe200078e0a0b */
[----:B------:R-:W-:Y:S01]  /*7e60*/  IABS R13, R0 ;  /* 0x00000000000d7213 */ /* 0x000fe20000000000 */
[----:B------:R-:W-:Y:S01]  /*7e70*/  IMAD.MOV R12, RZ, RZ, -R12 ;  /* 0x000000ffff0c7224 */ /* 0x000fe200078e0a0c */
[----:B------:R1:W-:Y:S01]  /*7e80*/  STL [R1+0x29dc], R4 ;  /* 0x0029dc0401007387 */ /* 0x0003e20000100800 */
[----:B------:R-:W-:-:S03]  /*7e90*/  IMAD.HI.U32 R14, R245, R9, RZ ;  /* 0x00000009f50e7227 */ /* 0x000fc600078e00ff */
[----:B------:R2:W-:Y:S01]  /*7ea0*/  STL [R1+0x2430], R2 ;  /* 0x0024300201007387 */ /* 0x0005e20000100800 */
[----:B------:R-:W-:Y:S02]  /*7eb0*/  IMAD R5, R247, R11, R5 ;  /* 0x0000000bf7057224 */ /* 0x000fe400078e0205 */
[----:B------:R-:W-:Y:S01]  /*7ec0*/  IMAD.MOV.U32 R11, RZ, RZ, R13 ;  /* 0x000000ffff0b7224 */ /* 0x000fe200078e000d */
[----:B------:R3:W-:Y:S01]  /*7ed0*/  STL [R1+0x242c], R0 ;  /* 0x00242c0001007387 */ /* 0x0007e20000100800 */
[----:B------:R-:W-:Y:S01]  /*7ee0*/  IMAD.HI.U32 R13, R245, R10, RZ ;  /* 0x0000000af50d7227 */ /* 0x000fe200078e00ff */
[----:B-1----:R-:W-:Y:S02]  /*7ef0*/  IADD3 R4, R6, 0x1d9, RZ ;  /* 0x000001d906047810 */ /* 0x002fe40007ffe0ff */
[----:B------:R-:W-:Y:S01]  /*7f00*/  STL [R1+0x29d4], R5 ;  /* 0x0029d40501007387 */ /* 0x000fe20000100800 */
[----:B------:R-:W-:Y:S01]  /*7f10*/  IMAD R8, R247, R12, R8 ;  /* 0x0000000cf7087224 */ /* 0x000fe200078e0208 */
[----:B------:R-:W-:Y:S01]  /*7f20*/  IADD3 R12, -R14, RZ, RZ ;  /* 0x000000ff0e0c7210 */ /* 0x000fe20007ffe1ff */
[----:B--2---:R-:W-:-:S02]  /*7f30*/  VIADD R2, R6, 0x116 ;  /* 0x0000011606027836 */ /* 0x004fc40000000000 */
[----:B------:R-:W-:Y:S01]  /*7f40*/  IMAD.MOV R14, RZ, RZ, -R13 ;  /* 0x000000ffff0e7224 */ /* 0x000fe200078e0a0d */
[----:B------:R-:W-:Y:S01]  /*7f50*/  STL [R1+0x29e0], R8 ;  /* 0x0029e00801007387 */ /* 0x000fe20000100800 */
[----:B---3--:R-:W-:Y:S02]  /*7f60*/  VIADD R0, R6, 0x117 ;  /* 0x0000011706007836 */ /* 0x008fe40000000000 */
[C---:B------:R-:W-:Y:S01]  /*7f70*/  IMAD R9, R247.reuse, R12, R9 ;  /* 0x0000000cf7097224 */ /* 0x040fe200078e0209 */
[----:B------:R-:W-:Y:S01]  /*7f80*/  STL [R1+0x2428], R2 ;  /* 0x0024280201007387 */ /* 0x000fe20000100800 */
[----:B------:R-:W-:Y:S01]  /*7f90*/  IMAD R10, R247, R14, R10 ;  /* 0x0000000ef70a7224 */ /* 0x000fe200078e020a */
[----:B------:R-:W-:Y:S01]  /*7fa0*/  IABS R13, R0 ;  /* 0x00000000000d7213 */ /* 0x000fe20000000000 */
[----:B------:R-:W-:Y:S01]  /*7fb0*/  IMAD.HI.U32 R15, R245, R11, RZ ;  /* 0x0000000bf50f7227 */ /* 0x000fe200078e00ff */
[----:B------:R1:W-:Y:S01]  /*7fc0*/  STL [R1+0x2424], R0 ;  /* 0x0024240001007387 */ /* 0x0003e20000100800 */
[----:B------:R-:W-:-:S02]  /*7fd0*/  IABS R12, R2 ;  /* 0x00000002000c7213 */ /* 0x000fc40000000000 */
[----:B------:R-:W-:Y:S01]  /*7fe0*/  IMAD.MOV R15, RZ, RZ, -R15 ;  /* 0x000000ffff0f7224 */ /* 0x000fe200078e0a0f */
[----:B------:R-:W-:Y:S01]  /*7ff0*/  STL [R1+0x29d0], R9 ;  /* 0x0029d00901007387 */ /* 0x000fe20000100800 */
[----:B------:R-:W-:-:S03]  /*8000*/  IMAD.HI.U32 R17, R245, R13, RZ ;  /* 0x0000000df5117227 */ /* 0x000fc600078e00ff */
[----:B------:R-:W-:Y:S01]  /*8010*/  STL [R1+0x29e4], R10 ;  /* 0x0029e40a01007387 */ /* 0x000fe20000100800 */
[----:B------:R-:W-:-:S04]  /*8020*/  IMAD.HI.U32 R16, R245, R12, RZ ;  /* 0x0000000cf5107227 */ /* 0x000fc800078e00ff */
[----:B-1----:R-:W-:Y:S01]  /*8030*/  VIADD R0, R6, 0x118 ;  /* 0x0000011806007836 */ /* 0x002fe20000000000 */
[----:B------:R-:W-:Y:S01]  /*8040*/  IADD3 R16, -R16, RZ, RZ ;  /* 0x000000ff10107210 */ /* 0x000fe20007ffe1ff */
[----:B------:R-:W-:Y:S02]  /*8050*/  VIADD R2, R6, 0x119 ;  /* 0x0000011906027836 */ /* 0x000fe40000000000 */
[C---:B------:R-:W-:Y:S01]  /*8060*/  IMAD R11, R247.reuse, R15, R11 ;  /* 0x0000000ff70b7224 */ /* 0x040fe200078e020b */
[----:B------:R1:W-:Y:S01]  /*8070*/  STL [R1+0x2420], R0 ;  /* 0x0024200001007387 */ /* 0x0003e20000100800 */
[----:B------:R-:W-:Y:S01]  /*8080*/  IABS R14, R0 ;  /* 0x00000000000e7213 */ /* 0x000fe20000000000 */
[----:B------:R-:W-:Y:S01]  /*8090*/  IMAD.MOV R17, RZ, RZ, -R17 ;  /* 0x000000ffff117224 */ /* 0x000fe200078e0a11 */
[----:B------:R-:W-:Y:S01]  /*80a0*/  IABS R15, R2 ;  /* 0x00000002000f7213 */ /* 0x000fe20000000000 */
[----:B------:R-:W-:Y:S01]  /*80b0*/  IMAD R12, R247, R16, R12 ;  /* 0x00000010f70c7224 */ /* 0x000fe200078e020c */
[----:B------:R-:W-:Y:S01]  /*80c0*/  STL [R1+0x2a04], R11 ;  /* 0x002a040b01007387 */ /* 0x000fe20000100800 */
[----:B------:R-:W-:-:S03]  /*80d0*/  IMAD.HI.U32 R19, R245, R14, RZ ;  /* 0x0000000ef5137227 */ /* 0x000fc600078e00ff */
[----:B------:R2:W-:Y:S01]  /*80e0*/  STL [R1+0x241c], R2 ;  /* 0x00241c0201007387 */ /* 0x0005e20000100800 */
[C---:B-1----:R-:W-:Y:S02]  /*80f0*/  VIADD R0, R6.reuse, 0x11a ;  /* 0x0000011a06007836 */ /* 0x042fe40000000000 */
[----:B------:R-:W-:Y:S02]  /*8100*/  IMAD R13, R247, R17, R13 ;  /* 0x00000011f70d7224 */ /* 0x000fe400078e020d */
[----:B------:R-:W-:Y:S01]  /*8110*/  IMAD.MOV R17, RZ, RZ, -R19 ;  /* 0x000000ffff117224 */ /* 0x000fe200078e0a13 */
[----:B------:R-:W-:Y:S01]  /*8120*/  IABS R18, R0 ;  /* 0x0000000000127213 */ /* 0x000fe20000000000 */
[----:B------:R1:W-:Y:S01]  /*8130*/  STL [R1+0x2418], R0 ;  /* 0x0024180001007387 */ /* 0x0003e20000100800 */
[----:B------:R-:W-:Y:S02]  /*8140*/  IMAD.MOV.U32 R239, RZ, RZ, R209 ;  /* 0x000000ffffef7224 */ /* 0x000fe400078e00d1 */
[----:B--2---:R-:W-:Y:S01]  /*8150*/  VIADD R2, R6, 0x11b ;  /* 0x0000011b06027836 */ /* 0x004fe20000000000 */
[----:B------:R-:W-:Y:S01]  /*8160*/  STL [R1+0x2a08], R12 ;  /* 0x002a080c01007387 */ /* 0x000fe20000100800 */
[----:B------:R-:W-:-:S02]  /*8170*/  IMAD.MOV.U32 R16, RZ, RZ, R18 ;  /* 0x000000ffff107224 */ /* 0x000fc400078e0012 */
[----:B------:R-:W-:Y:S01]  /*8180*/  IMAD.HI.U32 R18, R245, R15, RZ ;  /* 0x0000000ff5127227 */ /* 0x000fe200078e00ff */
[----:B------:R2:W-:Y:S03]  /*8190*/  STL [R1+0x2a0c], R13 ;  /* 0x002a0c0d01007387 */ /* 0x0005e60000100800 */
[C---:B-1----:R-:W-:Y:S01]  /*81a0*/  VIADD R0, R6.reuse, 0x11c ;  /* 0x0000011c06007836 */ /* 0x042fe20000000000 */
[----:B------:R-:W-:Y:S01]  /*81b0*/  STL [R1+0x2414], R2 ;  /* 0x0024140201007387 */ /* 0x000fe20000100800 */
[----:B------:R-:W-:Y:S02]  /*81c0*/  IMAD.MOV R19, RZ, RZ, -R18 ;  /* 0x000000ffff137224 */ /* 0x000fe400078e0a12 */
[C---:B------:R-:W-:Y:S01]  /*81d0*/  IMAD R14, R247.reuse, R17, R14 ;  /* 0x00000011f70e7224 */ /* 0x040fe200078e020e */
[----:B------:R1:W-:Y:S01]  /*81e0*/  STL [R1+0x2410], R0 ;  /* 0x0024100001007387 */ /* 0x0003e20000100800 */
[----:B------:R-:W-:Y:S01]  /*81f0*/  IABS R18, R0 ;  /* 0x0000000000127213 */ /* 0x000fe20000000000 */
[----:B------:R-:W-:Y:S01]  /*8200*/  IMAD R15, R247, R19, R15 ;  /* 0x00000013f70f7224 */ /* 0x000fe200078e020f */
[----:B------:R-:W-:Y:S01]  /*8210*/  IABS R17, R2 ;  /* 0x0000000200117213 */ /* 0x000fe20000000000 */
[----:B------:R-:W-:Y:S01]  /*8220*/  IMAD.HI.U32 R20, R245, R16, RZ ;  /* 0x00000010f5147227 */ /* 0x000fe200078e00ff */
[----:B------:R-:W-:Y:S01]  /*8230*/  STL [R1+0x2a10], R14 ;  /* 0x002a100e01007387 */ /* 0x000fe20000100800 */
[----:B--2---:R-:W-:-:S02]  /*8240*/  IADD3 R13, R6, 0x1e3, RZ ;  /* 0x000001e3060d7810 */ /* 0x004fc40007ffe0ff */
[----:B------:R-:W-:Y:S01]  /*8250*/  IMAD.MOV R20, RZ, RZ, -R20 ;  /* 0x000000ffff147224 */ /* 0x000fe200078e0a14 */
[----:B------:R-:W-:Y:S01]  /*8260*/  STL [R1+0x2a14], R15 ;  /* 0x002a140f01007387 */ /* 0x000fe20000100800 */
[C---:B-1----:R-:W-:Y:S01]  /*8270*/  IADD3 R0, R6.reuse, 0x11d, RZ ;  /* 0x0000011d06007810 */ /* 0x042fe20007ffe0ff */
[----:B------:R-:W-:Y:S02]  /*8280*/  VIADD R2, R6, 0x11e ;  /* 0x0000011e06027836 */ /* 0x000fe40000000000 */
[C---:B------:R-:W-:Y:S01]  /*8290*/  IMAD.HI.U32 R21, R245.reuse, R17, RZ ;  /* 0x00000011f5157227 */ /* 0x040fe200078e00ff */
[----:B------:R-:W-:Y:S01]  /*82a0*/  IABS R19, R0 ;  /* 0x0000000000137213 */ /* 0x000fe20000000000 */
[----:B------:R1:W-:Y:S02]  /*82b0*/  STL [R1+0x240c], R0 ;  /* 0x00240c0001007387 */ /* 0x0003e40000100800 */
[----:B------:R-:W-:-:S04]  /*82c0*/  IMAD.HI.U32 R22, R245, R18, RZ ;  /* 0x00000012f5167227 */ /* 0x000fc800078e00ff */
[C---:B------:R-:W-:Y:S01]  /*82d0*/  IMAD R16, R247.reuse, R20, R16 ;  /* 0x00000014f7107224 */ /* 0x040fe200078e0210 */
[----:B------:R-:W-:Y:S01]  /*82e0*/  IABS R20, R2 ;  /* 0x0000000200147213 */ /* 0x000fe20000000000 */
[----:B------:R-:W-:Y:S02]  /*82f0*/  IMAD.MOV R21, RZ, RZ, -R21 ;  /* 0x000000ffff157224 */ /* 0x000fe400078e0a15 */
[----:B-1----:R-:W-:Y:S01]  /*8300*/  VIADD R0, R6, 0x11f ;  /* 0x0000011f06007836 */ /* 0x002fe20000000000 */
[----:B------:R-:W-:Y:S01]  /*8310*/  STL [R1+0x2a1c], R16 ;  /* 0x002a1c1001007387 */ /* 0x000fe20000100800 */
[----:B------:R-:W-:Y:S02]  /*8320*/  IMAD.MOV R22, RZ, RZ, -R22 ;  /* 0x000000ffff167224 */ /* 0x000fe400078e0a16 */
[----:B------:R-:W-:Y:S01]  /*8330*/  IMAD R17, R247, R21, R17 ;  /* 0x00000015f7117224 */ /* 0x000fe200078e0211 */
[----:B------:R-:W-:Y:S01]  /*8340*/  IABS R23, R0 ;  /* 0x0000000000177213 */ /* 0x000fe20000000000 */
[C---:B------:R-:W-:Y:S01]  /*8350*/  IMAD.HI.U32 R24, R245.reuse, R19, RZ ;  /* 0x00000013f5187227 */ /* 0x040fe200078e00ff */
[----:B------:R1:W-:Y:S03]  /*8360*/  STL [R1+0x2408], R2 ;  /* 0x0024080201007387 */ /* 0x0003e60000100800 */
[----:B------:R-:W-:Y:S01]  /*8370*/  IMAD.MOV.U32 R21, RZ, RZ, R23 ;  /* 0x000000ffff157224 */ /* 0x000fe200078e0017 */
[----:B------:R2:W-:Y:S01]  /*8380*/  STL [R1+0x2404], R0 ;  /* 0x0024040001007387 */ /* 0x0005e20000100800 */
[----:B------:R-:W-:-:S03]  /*8390*/  IMAD.HI.U32 R23, R245, R20, RZ ;  /* 0x00000014f5177227 */ /* 0x000fc600078e00ff */
[----:B------:R-:W-:Y:S01]  /*83a0*/  STL [R1+0x2a24], R17 ;  /* 0x002a241101007387 */ /* 0x000fe20000100800 */
[C---:B------:R-:W-:Y:S02]  /*83b0*/  IMAD R18, R247.reuse, R22, R18 ;  /* 0x00000016f7127224 */ /* 0x040fe400078e0212 */
[C---:B-1----:R-:W-:Y:S02]  /*83c0*/  VIADD R2, R6.reuse, 0x120 ;  /* 0x0000012006027836 */ /* 0x042fe40000000000 */
[----:B------:R-:W-:Y:S01]  /*83d0*/  IMAD.MOV R22, RZ, RZ, -R24 ;  /* 0x000000ffff167224 */ /* 0x000fe200078e0a18 */
[----:B--2---:R-:W-:Y:S01]  /*83e0*/  IADD3 R0, R6, 0x121, RZ ;  /* 0x0000012106007810 */ /* 0x004fe20007ffe0ff */
[----:B------:R-:W-:Y:S01]  /*83f0*/  IMAD.MOV R24, RZ, RZ, -R23 ;  /* 0x000000ffff187224 */ /* 0x000fe200078e0a17 */
[----:B------:R-:W-:Y:S01]  /*8400*/  STL [R1+0x2a28], R18 ;  /* 0x002a281201007387 */ /* 0x000fe20000100800 */
[C---:B------:R-:W-:Y:S01]  /*8410*/  IMAD R19, R247.reuse, R22, R19 ;  /* 0x00000016f7137224 */ /* 0x040fe200078e0213 */
[----:B------:R-:W-:Y:S01]  /*8420*/  IABS R23, R0 ;  /* 0x0000000000177213 */ /* 0x000fe20000000000 */
[----:B------:R-:W-:Y:S01]  /*8430*/  IMAD R20, R247, R24, R20 ;  /* 0x00000018f7147224 */ /* 0x000fe200078e0214 */
[----:B------:R1:W-:Y:S01]  /*8440*/  STL [R1+0x2400], R2 ;  /* 0x0024000201007387 */ /* 0x0003e20000100800 */
[----:B------:R-:W-:Y:S01]  /*8450*/  IABS R22, R2 ;  /* 0x0000000200167213 */ /* 0x000fe20000000000 */
[----:B------:R-:W-:-:S02]  /*8460*/  IMAD.HI.U32 R25, R245, R21, RZ ;  /* 0x00000015f5197227 */ /* 0x000fc400078e00ff */
[----:B------:R2:W-:Y:S02]  /*8470*/  STL [R1+0x23fc], R0 ;  /* 0x0023fc0001007387 */ /* 0x0005e40000100800 */
[----:B------:R-:W-:Y:S02]  /*8480*/  IMAD.MOV R25, RZ, RZ, -R25 ;  /* 0x000000ffff197224 */ /* 0x000fe400078e0a19 */
[----:B------:R-:W-:Y:S01]  /*8490*/  STL [R1+0x2a2c], R19 ;  /* 0x002a2c1301007387 */ /* 0x000fe20000100800 */
[----:B------:R-:W-:-:S03]  /*84a0*/  IMAD.HI.U32 R26, R245, R22, RZ ;  /* 0x00000016f51a7227 */ /* 0x000fc600078e00ff */
[----:B------:R-:W-:Y:S01]  /*84b0*/  STL [R1+0x2a30], R20 ;  /* 0x002a301401007387 */ /* 0x000fe20000100800 */
[C---:B-1----:R-:W-:Y:S02]  /*84c0*/  VIADD R2, R6.reuse, 0x123 ;  /* 0x0000012306027836 */ /* 0x042fe40000000000 */
[----:B--2---:R-:W-:Y:S01]  /*84d0*/  VIADD R0, R6, 0x122 ;  /* 0x0000012206007836 */ /* 0x004fe20000000000 */
[----:B------:R-:W1:Y:S01]  /*84e0*/  S2R R18, SR_TID.X ;  /* 0x0000000000127919 */ /* 0x000e620000002100 */
[----:B------:R-:W-:-:S03]  /*84f0*/  IMAD.HI.U32 R27, R245, R23, RZ ;  /* 0x00000017f51b7227 */ /* 0x000fc600078e00ff */
[----:B------:R2:W-:Y:S01]  /*8500*/  STL [R1+0x23f8], R0 ;  /* 0x0023f80001007387 */ /* 0x0005e20000100800 */
[----:B------:R-:W-:Y:S01]  /*8510*/  IABS R24, R0 ;  /* 0x0000000000187213 */ /* 0x000fe20000000000 */
[C---:B------:R-:W-:Y:S01]  /*8520*/  IMAD R21, R247.reuse, R25, R21 ;  /* 0x00000019f7157224 */ /* 0x040fe200078e0215 */
[----:B------:R-:W-:Y:S01]  /*8530*/  IABS R25, R2 ;  /* 0x0000000200197213 */ /* 0x000fe20000000000 */
[----:B------:R-:W-:Y:S02]  /*8540*/  IMAD.MOV R26, RZ, RZ, -R26 ;  /* 0x000000ffff1a7224 */ /* 0x000fe400078e0a1a */
[----:B------:R-:W-:Y:S01]  /*8550*/  IMAD.MOV R27, RZ, RZ, -R27 ;  /* 0x000000ffff1b7224 */ /* 0x000fe200078e0a1b */
[----:B------:R-:W-:Y:S01]  /*8560*/  STL [R1+0x2a34], R21 ;  /* 0x002a341501007387 */ /* 0x000fe20000100800 */
[----:B------:R-:W-:Y:S02]  /*8570*/  IMAD R22, R247, R26, R22 ;  /* 0x0000001af7167224 */ /* 0x000fe400078e0216 */
[----:B--2---:R-:W-:Y:S01]  /*8580*/  VIADD R0, R6, 0x124 ;  /* 0x0000012406007836 */ /* 0x004fe20000000000 */
[----:B------:R2:W-:Y:S01]  /*8590*/  STL [R1+0x23f4], R2 ;  /* 0x0023f40201007387 */ /* 0x0005e20000100800 */
[----:B------:R-:W-:-:S03]  /*85a0*/  IMAD.HI.U32 R29, R245, R24, RZ ;  /* 0x00000018f51d7227 */ /* 0x000fc600078e00ff */
[----:B------:R-:W-:Y:S01]  /*85b0*/  IABS R28, R0 ;  /* 0x00000000001c7213 */ /* 0x000fe20000000000 */
[----:B------:R-:W-:Y:S01]  /*85c0*/  IMAD R23, R247, R27, R23 ;  /* 0x0000001bf7177224 */ /* 0x000fe200078e0217 */
[----:B------:R3:W-:Y:S01]  /*85d0*/  STL [R1+0x23f0], R0 ;  /* 0x0023f00001007387 */ /* 0x0007e20000100800 */
[----:B------:R-:W-:Y:S01]  /*85e0*/  IMAD.MOV R27, RZ, RZ, -R29 ;  /* 0x000000ffff1b7224 */ /* 0x000fe200078e0a1d */
[----:B------:R-:W-:Y:S01]  /*85f0*/  MOV R26, R28 ;  /* 0x0000001c001a7202 */ /* 0x000fe20000000f00 */
[----:B------:R-:W-:Y:S01]  /*8600*/  IMAD.HI.U32 R28, R245, R25, RZ ;  /* 0x00000019f51c7227 */ /* 0x000fe200078e00ff */
[----:B------:R-:W-:Y:S03]  /*8610*/  STL [R1+0x2a38], R22 ;  /* 0x002a381601007387 */ /* 0x000fe60000100800 */
[----:B--2---:R-:W-:Y:S01]  /*8620*/  VIADD R2, R6, 0x125 ;  /* 0x0000012506027836 */ /* 0x004fe20000000000 */
[----:B------:R-:W-:Y:S01]  /*8630*/  STL [R1+0x2a3c], R23 ;  /* 0x002a3c1701007387 */ /* 0x000fe20000100800 */
[----:B------:R-:W-:-:S02]  /*8640*/  IMAD.MOV R29, RZ, RZ, -R28 ;  /* 0x000000ffff1d7224 */ /* 0x000fc400078e0a1c */
[----:B---3--:R-:W-:Y:S01]  /*8650*/  VIADD R0, R6, 0x126 ;  /* 0x0000012606007836 */ /* 0x008fe20000000000 */
[----:B------:R2:W-:Y:S01]  /*8660*/  STL [R1+0x23ec], R2 ;  /* 0x0023ec0201007387 */ /* 0x0005e20000100800 */
[C---:B------:R-:W-:Y:S01]  /*8670*/  IMAD R24, R247.reuse, R27, R24 ;  /* 0x0000001bf7187224 */ /* 0x040fe200078e0218 */
[----:B------:R-:W-:Y:S01]  /*8680*/  IABS R27, R2 ;  /* 0x00000002001b7213 */ /* 0x000fe20000000000 */
[----:B------:R-:W-:Y:S01]  /*8690*/  IMAD R25, R247, R29, R25 ;  /* 0x0000001df7197224 */ /* 0x000fe200078e0219 */
[----:B------:R3:W-:Y:S01]  /*86a0*/  STL [R1+0x23e8], R0 ;  /* 0x0023e80001007387 */ /* 0x0007e20000100800 */
[----:B------:R-:W-:Y:S01]  /*86b0*/  IABS R28, R0 ;  /* 0x00000000001c7213 */ /* 0x000fe20000000000 */
[----:B------:R-:W-:Y:S02]  /*86c0*/  IMAD.HI.U32 R30, R245, R26, RZ ;  /* 0x0000001af51e7227 */ /* 0x000fe400078e00ff */
[----:B------:R4:W-:Y:S02]  /*86d0*/  STL [R1+0x2a40], R24 ;  /* 0x002a401801007387 */ /* 0x0009e40000100800 */
[----:B------:R-:W-:-:S02]  /*86e0*/  IMAD.MOV R30, RZ, RZ, -R30 ;  /* 0x000000ffff1e7224 */ /* 0x000fc400078e0a1e */
[----:B------:R-:W-:Y:S01]  /*86f0*/  STL [R1+0x2a44], R25 ;  /* 0x002a441901007387 */ /* 0x000fe20000100800 */
[C---:B--2---:R-:W-:Y:S02]  /*8700*/  VIADD R2, R6.reuse, 0x128 ;  /* 0x0000012806027836 */ /* 0x044fe40000000000 */
[C---:B---3--:R-:W-:Y:S02]  /*8710*/  VIADD R0, R6.reuse, 0x127 ;  /* 0x0000012706007836 */ /* 0x048fe40000000000 */
[C---:B------:R-:W-:Y:S01]  /*8720*/  IMAD.HI.U32 R31, R245.reuse, R27, RZ ;  /* 0x0000001bf51f7227 */ /* 0x040fe200078e00ff */
[----:B----4-:R-:W-:Y:S02]  /*8730*/  IADD3 R24, R6, 0x1f1, RZ ;  /* 0x000001f106187810 */ /* 0x010fe40007ffe0ff */
[----:B------:R2:W-:Y:S01]  /*8740*/  STL [R1+0x23e4], R0 ;  /* 0x0023e40001007387 */ /* 0x0005e20000100800 */
[----:B------:R-:W-:Y:S01]  /*8750*/  IABS R29, R0 ;  /* 0x00000000001d7213 */ /* 0x000fe20000000000 */
[----:B------:R-:W-:-:S04]  /*8760*/  IMAD.HI.U32 R32, R245, R28, RZ ;  /* 0x0000001cf5207227 */ /* 0x000fc800078e00ff */
[C---:B------:R-:W-:Y:S01]  /*8770*/  IMAD R26, R247.reuse, R30, R26 ;  /* 0x0000001ef71a7224 */ /* 0x040fe200078e021a */
[----:B------:R-:W-:Y:S01]  /*8780*/  IABS R30, R2 ;  /* 0x00000002001e7213 */ /* 0x000fe20000000000 */
[----:B------:R-:W-:Y:S01]  /*8790*/  IMAD.MOV R31, RZ, RZ, -R31 ;  /* 0x000000ffff1f7224 */ /* 0x000fe200078e0a1f */
[----:B--2---:R-:W-:Y:S01]  /*87a0*/  IADD3 R0, R6, 0x129, RZ ;  /* 0x0000012906007810 */ /* 0x004fe20007ffe0ff */
[----:B------:R-:W-:Y:S01]  /*87b0*/  IMAD.MOV R32, RZ, RZ, -R32 ;  /* 0x000000ffff207224 */ /* 0x000fe200078e0a20 */
[----:B------:R-:W-:Y:S01]  /*87c0*/  STL [R1+0x2a48], R26 ;  /* 0x002a481a01007387 */ /* 0x000fe20000100800 */
        /* <DEDUP_REMOVED lines=9> */
[C---:B--2---:R-:W-:Y:S02]  /*8860*/  VIADD R2, R6.reuse, 0x12a ;  /* 0x0000012a06027836 */ /* 0x044fe40000000000 */
[----:B------:R-:W-:Y:S01]  /*8870*/  IMAD.MOV R32, RZ, RZ, -R34 ;  /* 0x000000ffff207224 */ /* 0x000fe200078e0a22 */
[----:B------:R-:W-:Y:S01]  /*8880*/  STL [R1+0x2a50], R28 ;  /* 0x002a501c01007387 */ /* 0x000fe20000100800 */
[----:B---3--:R-:W-:Y:S02]  /*8890*/  VIADD R0, R6, 0x12b ;  /* 0x0000012b06007836 */ /* 0x008fe40000000000 */
[----:B------:R-:W-:Y:S01]  /*88a0*/  IMAD.MOV R34, RZ, RZ, -R33 ;  /* 0x000000ffff227224 */ /* 0x000fe200078e0a21 */
[----:B------:R2:W-:Y:S01]  /*88b0*/  STL [R1+0x23d8], R2 ;  /* 0x0023d80201007387 */ /* 0x0005e20000100800 */
[C---:B------:R-:W-:Y:S01]  /*88c0*/  IMAD R29, R247.reuse, R32, R29 ;  /* 0x00000020f71d7224 */ /* 0x040fe200078e021d */
[----:B------:R-:W-:Y:S01]  /*88d0*/  IABS R33, R0 ;  /* 0x0000000000217213 */ /* 0x000fe20000000000 */
[----:B------:R-:W-:Y:S01]  /*88e0*/  IMAD R30, R247, R34, R30 ;  /* 0x00000022f71e7224 */ /* 0x000fe200078e021e */
[----:B------:R3:W-:Y:S01]  /*88f0*/  STL [R1+0x23d4], R0 ;  /* 0x0023d40001007387 */ /* 0x0007e20000100800 */
[----:B------:R-:W-:Y:S01]  /*8900*/  IMAD.HI.U32 R35, R245, R31, RZ ;  /* 0x0000001ff5237227 */ /* 0x000fe200078e00ff */
[----:B------:R-:W-:-:S02]  /*8910*/  IABS R32, R2 ;  /* 0x0000000200207213 */ /* 0x000fc40000000000 */
[----:B------:R-:W-:Y:S01]  /*8920*/  STL [R1+0x2a54], R29 ;  /* 0x002a541d01007387 */ /* 0x000fe20000100800 */
[----:B------:R-:W-:Y:S01]  /*8930*/  IMAD.HI.U32 R37, R245, R33, RZ ;  /* 0x00000021f5257227 */ /* 0x000fe200078e00ff */
[----:B------:R-:W-:Y:S02]  /*8940*/  IADD3 R35, -R35, RZ, RZ ;  /* 0x000000ff23237210 */ /* 0x000fe40007ffe1ff */
[----:B------:R-:W-:Y:S01]  /*8950*/  STL [R1+0x2a58], R30 ;  /* 0x002a581e01007387 */ /* 0x000fe20000100800 */
[C---:B--2---:R-:W-:Y:S02]  /*8960*/  VIADD R2, R6.reuse, 0x12d ;  /* 0x0000012d06027836 */ /* 0x044fe40000000000 */
[----:B---3--:R-:W-:Y:S02]  /*8970*/  VIADD R0, R6, 0x12c ;  /* 0x0000012c06007836 */ /* 0x008fe40000000000 */
        /* <DEDUP_REMOVED lines=15> */
[----:B------:R-:W-:Y:S02]  /*8a70*/  IMAD.MOV R37, RZ, RZ, -R39 ;  /* 0x000000ffff257224 */ /* 0x000fe400078e0a27 */
[----:B------:R-:W-:Y:S01]  /*8a80*/  IMAD.MOV.U32 R36, RZ, RZ, R38 ;  /* 0x000000ffff247224 */ /* 0x000fe200078e0026 */
[C---:B--2---:R-:W-:Y:S01]  /*8a90*/  IADD3 R2, R6.reuse, 0x12f, RZ ;  /* 0x0000012f06027810 */ /* 0x044fe20007ffe0ff */
[----:B------:R-:W-:Y:S01]  /*8aa0*/  IMAD.HI.U32 R38, R245, R35, RZ ;  /* 0x00000023f5267227 */ /* 0x000fe200078e00ff */
[----:B------:R-:W-:Y:S03]  /*8ab0*/  STL [R1+0x2a60], R32 ;  /* 0x002a602001007387 */ /* 0x000fe60000100800 */
[----:B------:R-:W-:Y:S01]  /*8ac0*/  IMAD.MOV R39, RZ, RZ, -R38 ;  /* 0x000000ffff277224 */ /* 0x000fe200078e0a26 */
[----:B------:R-:W-:Y:S01]  /*8ad0*/  STL [R1+0x2a64], R33 ;  /* 0x002a642101007387 */ /* 0x000fe20000100800 */
[----:B---3--:R-:W-:-:S02]  /*8ae0*/  VIADD R0, R6, 0x130 ;  /* 0x0000013006007836 */ /* 0x008fc40000000000 */
[C---:B------:R-:W-:Y:S01]  /*8af0*/  IMAD R34, R247.reuse, R37, R34 ;  /* 0x00000025f7227224 */ /* 0x040fe200078e0222 */
[----:B------:R2:W-:Y:S01]  /*8b00*/  STL [R1+0x23c4], R2 ;  /* 0x0023c40201007387 */ /* 0x0005e20000100800 */
[----:B------:R-:W-:Y:S01]  /*8b10*/  IMAD R35, R247, R39, R35 ;  /* 0x00000027f7237224 */ /* 0x000fe200078e0223 */
[----:B------:R-:W-:Y:S01]  /*8b20*/  IABS R38, R0 ;  /* 0x0000000000267213 */ /* 0x000fe20000000000 */
[C---:B------:R-:W-:Y:S01]  /*8b30*/  IMAD.HI.U32 R40, R245.reuse, R36, RZ ;  /* 0x00000024f5287227 */ /* 0x040fe200078e00ff */
[----:B------:R3:W-:Y:S01]  /*8b40*/  STL [R1+0x23c0], R0 ;  /* 0x0023c00001007387 */ /* 0x0007e20000100800 */
[----:B------:R-:W-:Y:S02]  /*8b50*/  IABS R37, R2 ;  /* 0x0000000200257213 */ /* 0x000fe40000000000 */
[----:B------:R-:W-:Y:S01]  /*8b60*/  IMAD.MOV R40, RZ, RZ, -R40 ;  /* 0x000000ffff287224 */ /* 0x000fe200078e0a28 */
[----:B------:R-:W-:Y:S01]  /*8b70*/  STL [R1+0x2a68], R34 ;  /* 0x002a682201007387 */ /* 0x000fe20000100800 */
[----:B------:R-:W-:-:S03]  /*8b80*/  IMAD.HI.U32 R42, R245, R38, RZ ;  /* 0x00000026f52a7227 */ /* 0x000fc600078e00ff */
[----:B------:R-:W-:Y:S01]  /*8b90*/  STL [R1+0x2a6c], R35 ;  /* 0x002a6c2301007387 */ /* 0x000fe20000100800 */
[----:B--2---:R-:W-:Y:S01]  /*8ba0*/  VIADD R2, R6, 0x132 ;  /* 0x0000013206027836 */ /* 0x004fe20000000000 */
[----:B------:R-:W-:Y:S01]  /*8bb0*/  IADD3 R42, -R42, RZ, RZ ;  /* 0x000000ff2a2a7210 */ /* 0x000fe20007ffe1ff */
[----:B---3--:R-:W-:Y:S02]  /*8bc0*/  VIADD R0, R6, 0x131 ;  /* 0x0000013106007836 */ /* 0x008fe40000000000 */
[----:B------:R-:W-:-:S03]  /*8bd0*/  IMAD.HI.U32 R41, R245, R37, RZ ;  /* 0x00000025f5297227 */ /* 0x000fc600078e00ff */
[----:B------:R2:W-:Y:S01]  /*8be0*/  STL [R1+0x23bc], R0 ;  /* 0x0023bc0001007387 */ /* 0x0005e20000100800 */
[----:B------:R-:W-:Y:S01]  /*8bf0*/  IABS R39, R0 ;  /* 0x0000000000277213 */ /* 0x000fe20000000000 */
[----:B------:R-:W-:Y:S01]  /*8c00*/  IMAD R36, R247, R40, R36 ;  /* 0x00000028f7247224 */ /* 0x000fe200078e0224 */
[----:B------:R-:W-:Y:S01]  /*8c10*/  IABS R40, R2 ;  /* 0x0000000200287213 */ /* 0x000fe20000000000 */
[----:B------:R-:W-:Y:S02]  /*8c20*/  IMAD.MOV R41, RZ, RZ, -R41 ;  /* 0x000000ffff297224 */ /* 0x000fe400078e0a29 */
[----:B------:R-:W-:Y:S01]  /*8c30*/  IMAD.HI.U32 R44, R245, R39, RZ ;  /* 0x00000027f52c7227 */ /* 0x000fe200078e00ff */
[----:B------:R-:W-:Y:S03]  /*8c40*/  STL [R1+0x2a70], R36 ;  /* 0x002a702401007387 */ /* 0x000fe60000100800 */
[----:B--2---:R-:W-:Y:S01]  /*8c50*/  VIADD R0, R6, 0x133 ;  /* 0x0000013306007836 */ /* 0x004fe20000000000 */
[----:B------:R2:W-:Y:S01]  /*8c60*/  STL [R1+0x23b8], R2 ;  /* 0x0023b80201007387 */ /* 0x0005e20000100800 */
[----:B------:R-:W-:-:S02]  /*8c70*/  IMAD R37, R247, R41, R37 ;  /* 0x00000029f7257224 */ /* 0x000fc400078e0225 */
[----:B------:R-:W-:Y:S01]  /*8c80*/  IMAD R38, R247, R42, R38 ;  /* 0x0000002af7267224 */ /* 0x000fe200078e0226 */
[----:B------:R-:W-:Y:S01]  /*8c90*/  IABS R43, R0 ;  /* 0x00000000002b7213 */ /* 0x000fe20000000000 */
[----:B------:R3:W-:Y:S01]  /*8ca0*/  STL [R1+0x23b4], R0 ;  /* 0x0023b40001007387 */ /* 0x0007e20000100800 */
[----:B------:R-:W-:Y:S02]  /*8cb0*/  IMAD.MOV R42, RZ, RZ, -R44 ;  /* 0x000000ffff2a7224 */ /* 0x000fe400078e0a2c */
[C---:B------:R-:W-:Y:S01]  /*8cc0*/  VIADD R3, R6.reuse, 0x1da ;  /* 0x000001da06037836 */ /* 0x040fe20000000000 */
[----:B------:R-:W-:Y:S01]  /*8cd0*/  STL [R1+0x2a74], R37 ;  /* 0x002a742501007387 */ /* 0x000fe20000100800 */
[----:B------:R-:W-:Y:S02]  /*8ce0*/  IMAD.MOV.U32 R41, RZ, RZ, R43 ;  /* 0x000000ffff297224 */ /* 0x000fe400078e002b */
[----:B------:R-:W-:Y:S01]  /*8cf0*/  IMAD.HI.U32 R43, R245, R40, RZ ;  /* 0x00000028f52b7227 */ /* 0x000fe200078e00ff */
[----:B------:R-:W-:Y:S03]  /*8d00*/  STL [R1+0x2a78], R38 ;  /* 0x002a782601007387 */ /* 0x000fe60000100800 */
[----:B--2---:R-:W-:-:S02]  /*8d10*/  VIADD R2, R6, 0x134 ;  /* 0x0000013406027836 */ /* 0x004fc40000000000 */
[C---:B---3--:R-:W-:Y:S02]  /*8d20*/  VIADD R0, R6.reuse, 0x135 ;  /* 0x0000013506007836 */ /* 0x048fe40000000000 */
[----:B------:R-:W-:Y:S01]  /*8d30*/  IMAD.MOV R44, RZ, RZ, -R43 ;  /* 0x000000ffff2c7224 */ /* 0x000fe200078e0a2b */
[----:B------:R2:W-:Y:S01]  /*8d40*/  STL [R1+0x23b0], R2 ;  /* 0x0023b00201007387 */ /* 0x0005e20000100800 */
[C---:B------:R-:W-:Y:S01]  /*8d50*/  IMAD R39, R247.reuse, R42, R39 ;  /* 0x0000002af7277224 */ /* 0x040fe200078e0227 */
[----:B------:R-:W-:Y:S01]  /*8d60*/  IABS R43, R0 ;  /* 0x00000000002b7213 */ /* 0x000fe20000000000 */
[----:B------:R-:W-:Y:S01]  /*8d70*/  IMAD R40, R247, R44, R40 ;  /* 0x0000002cf7287224 */ /* 0x000fe200078e0228 */
[----:B------:R3:W-:Y:S01]  /*8d80*/  STL [R1+0x23ac], R0 ;  /* 0x0023ac0001007387 */ /* 0x0007e20000100800 */
[C---:B------:R-:W-:Y:S01]  /*8d90*/  IMAD.HI.U32 R45, R245.reuse, R41, RZ ;  /* 0x00000029f52d7227 */ /* 0x040fe200078e00ff */
[----:B------:R-:W-:Y:S02]  /*8da0*/  IABS R42, R2 ;  /* 0x00000002002a7213 */ /* 0x000fe40000000000 */
[----:B------:R-:W-:Y:S01]  /*8db0*/  STL [R1+0x2a7c], R39 ;  /* 0x002a7c2701007387 */ /* 0x000fe20000100800 */
[----:B------:R-:W-:Y:S01]  /*8dc0*/  IMAD.MOV R45, RZ, RZ, -R45 ;  /* 0x000000ffff2d7224 */ /* 0x000fe200078e0a2d */
[C---:B--2---:R-:W-:Y:S01]  /*8dd0*/  IADD3 R2, R6.reuse, 0x137, RZ ;  /* 0x0000013706027810 */ /* 0x044fe20007ffe0ff */
[----:B------:R-:W-:Y:S01]  /*8de0*/  IMAD.HI.U32 R46, R245, R42, RZ ;  /* 0x0000002af52e7227 */ /* 0x000fe200078e00ff */
[----:B------:R-:W-:Y:S03]  /*8df0*/  STL [R1+0x2a80], R40 ;  /* 0x002a802801007387 */ /* 0x000fe60000100800 */
[----:B---3--:R-:W-:-:S02]  /*8e00*/  VIADD R0, R6, 0x136 ;  /* 0x0000013606007836 */ /* 0x008fc40000000000 */
[----:B------:R-:W-:Y:S01]  /*8e10*/  IMAD R41, R247, R45, R41 ;  /* 0x0000002df7297224 */ /* 0x000fe200078e0229 */
[----:B------:R-:W-:Y:S01]  /*8e20*/  IABS R45, R2 ;  /* 0x00000002002d7213 */ /* 0x000fe20000000000 */
[----:B------:R-:W-:Y:S01]  /*8e30*/  IMAD.MOV R46, RZ, RZ, -R46 ;  /* 0x000000ffff2e7224 */ /* 0x000fe200078e0a2e */
[----:B------:R2:W-:Y:S01]  /*8e40*/  STL [R1+0x23a8], R0 ;  /* 0x0023a80001007387 */ /* 0x0005e20000100800 */
[----:B------:R-:W-:Y:S01]  /*8e50*/  IABS R44, R0 ;  /* 0x00000000002c7213 */ /* 0x000fe20000000000 */
[----:B------:R-:W-:Y:S02]  /*8e60*/  IMAD.HI.U32 R47, R245, R43, RZ ;  /* 0x0000002bf52f7227 */ /* 0x000fe400078e00ff */
[----:B------:R-:W-:Y:S02]  /*8e70*/  STL [R1+0x2a84], R41 ;  /* 0x002a842901007387 */ /* 0x000fe40000100800 */
[----:B------:R-:W-:Y:S02]  /*8e80*/  IMAD R42, R247, R46, R42 ;  /* 0x0000002ef72a7224 */ /* 0x000fe400078e022a */
[----:B------:R3:W-:Y:S01]  /*8e90*/  STL [R1+0x23a4], R2 ;  /* 0x0023a40201007387 */ /* 0x0007e20000100800 */
[----:B------:R-:W-:-:S02]  /*8ea0*/  IMAD.MOV R47, RZ, RZ, -R47 ;  /* 0x000000ffff2f7224 */ /* 0x000fc400078e0a2f */
[----:B--2---:R-:W-:Y:S02]  /*8eb0*/  VIADD R0, R6, 0x138 ;  /* 0x0000013806007836 */ /* 0x004fe40000000000 */
[----:B------:R-:W-:-:S03]  /*8ec0*/  IMAD.HI.U32 R49, R245, R44, RZ ;  /* 0x0000002cf5317227 */ /* 0x000fc600078e00ff */
[----:B------:R-:W-:Y:S01]  /*8ed0*/  IABS R48, R0 ;  /* 0x0000000000307213 */ /* 0x000fe20000000000 */
[----:B------:R2:W-:Y:S01]  /*8ee0*/  STL [R1+0x23a0], R0 ;  /* 0x0023a00001007387 */ /* 0x0005e20000100800 */
[C---:B---3--:R-:W-:Y:S02]  /*8ef0*/  VIADD R2, R6.reuse, 0x139 ;  /* 0x0000013906027836 */ /* 0x048fe40000000000 */
[----:B------:R-:W-:Y:S01]  /*8f00*/  IMAD R43, R247, R47, R43 ;  /* 0x0000002ff72b7224 */ /* 0x000fe200078e022b */
[----:B------:R-:W-:Y:S01]  /*8f10*/  STL [R1+0x2a88], R42 ;  /* 0x002a882a01007387 */ /* 0x000fe20000100800 */
[----:B------:R-:W-:Y:S02]  /*8f20*/  IMAD.MOV.U32 R46, RZ, RZ, R48 ;  /* 0x000000ffff2e7224 */ /* 0x000fe400078e0030 */
[----:B------:R-:W-:Y:S01]  /*8f30*/  IMAD.HI.U32 R48, R245, R45, RZ ;  /* 0x0000002df5307227 */ /* 0x000fe200078e00ff */
[----:B------:R3:W-:Y:S03]  /*8f40*/  STL [R1+0x239c], R2 ;  /* 0x00239c0201007387 */ /* 0x0007e60000100800 */
[----:B--2---:R-:W-:-:S02]  /*8f50*/  VIADD R0, R6, 0x13a ;  /* 0x0000013a06007836 */ /* 0x004fc40000000000 */
[----:B------:R-:W-:Y:S01]  /*8f60*/  IMAD.MOV R47, RZ, RZ, -R49 ;  /* 0x000000ffff2f7224 */ /* 0x000fe200078e0a31 */
[----:B------:R-:W-:Y:S01]  /*8f70*/  IADD3 R49, -R48, RZ, RZ ;  /* 0x000000ff30317210 */ /* 0x000fe20007ffe1ff */
[----:B------:R-:W-:Y:S01]  /*8f80*/  IMAD.HI.U32 R50, R245, R46, RZ ;  /* 0x0000002ef5327227 */ /* 0x000fe200078e00ff */
[----:B------:R2:W-:Y:S01]  /*8f90*/  STL [R1+0x2398], R0 ;  /* 0x0023980001007387 */ /* 0x0005e20000100800 */
[----:B------:R-:W-:Y:S02]  /*8fa0*/  IABS R48, R0 ;  /* 0x0000000000307213 */ /* 0x000fe40000000000 */
[C---:B------:R-:W-:Y:S01]  /*8fb0*/  IMAD R44, R247.reuse, R47, R44 ;  /* 0x0000002ff72c7224 */ /* 0x040fe200078e022c */
[----:B------:R-:W-:Y:S01]  /*8fc0*/  IABS R47, R2 ;  /* 0x00000002002f7213 */ /* 0x000fe20000000000 */
[----:B------:R-:W-:Y:S02]  /*8fd0*/  IMAD R45, R247, R49, R45 ;  /* 0x00000031f72d7224 */ /* 0x000fe400078e022d */
[----:B------:R-:W-:-:S02]  /*8fe0*/  IMAD.MOV R50, RZ, RZ, -R50 ;  /* 0x000000ffff327224 */ /* 0x000fc400078e0a32 */
[C---:B---3--:R-:W-:Y:S02]  /*8ff0*/  VIADD R2, R6.reuse, 0x13c ;  /* 0x0000013c06027836 */ /* 0x048fe40000000000 */
[----:B--2---:R-:W-:Y:S02]  /*9000*/  VIADD R0, R6, 0x13b ;  /* 0x0000013b06007836 */ /* 0x004fe40000000000 */
[----:B------:R-:W-:-:S03]  /*9010*/  IMAD.HI.U32 R51, R245, R47, RZ ;  /* 0x0000002ff5337227 */ /* 0x000fc600078e00ff */
[----:B------:R2:W-:Y:S01]  /*9020*/  STL [R1+0x2394], R0 ;  /* 0x0023940001007387 */ /* 0x0005e20000100800 */
[----:B------:R-:W-:Y:S01]  /*9030*/  IABS R49, R0 ;  /* 0x0000000000317213 */ /* 0x000fe20000000000 */
[----:B------:R-:W-:Y:S02]  /*9040*/  IMAD.HI.U32 R52, R245, R48, RZ ;  /* 0x00000030f5347227 */ /* 0x000fe400078e00ff */
[----:B------:R3:W-:Y:S02]  /*9050*/  STL [R1+0x2390], R2 ;  /* 0x0023900201007387 */ /* 0x0007e40000100800 */
[----:B------:R-:W-:Y:S01]  /*9060*/  IMAD R46, R247, R50, R46 ;  /* 0x00000032f72e7224 */ /* 0x000fe200078e022e */
[----:B------:R-:W-:Y:S01]  /*9070*/  IABS R50, R2 ;  /* 0x0000000200327213 */ /* 0x000fe20000000000 */
[----:B------:R-:W-:Y:S02]  /*9080*/  IMAD.MOV R51, RZ, RZ, -R51 ;  /* 0x000000ffff337224 */ /* 0x000fe400078e0a33 */
[----:B--2---:R-:W-:-:S02]  /*9090*/  VIADD R0, R6, 0x13d ;  /* 0x0000013d06007836 */ /* 0x004fc40000000000 */
[----:B------:R-:W-:Y:S02]  /*90a0*/  IMAD.MOV R52, RZ, RZ, -R52 ;  /* 0x000000ffff347224 */ /* 0x000fe400078e0a34 */
[----:B------:R-:W-:Y:S01]  /*90b0*/  IMAD.HI.U32 R54, R245, R49, RZ ;  /* 0x00000031f5367227 */ /* 0x000fe200078e00ff */
[----:B------:R-:W-:Y:S01]  /*90c0*/  IABS R53, R0 ;  /* 0x0000000000357213 */ /* 0x000fe20000000000 */
[----:B------:R2:W-:Y:S02]  /*90d0*/  STL [R1+0x238c], R0 ;  /* 0x00238c0001007387 */ /* 0x0005e40000100800 */
[C---:B------:R-:W-:Y:S02]  /*90e0*/  IMAD R47, R247.reuse, R51, R47 ;  /* 0x00000033f72f7224 */ /* 0x040fe400078e022f */
[----:B------:R-:W-:Y:S01]  /*90f0*/  IMAD R48, R247, R52, R48 ;  /* 0x00000034f7307224 */ /* 0x000fe200078e0230 */
[----:B------:R-:W-:Y:S01]  /*9100*/  IADD3 R52, -R54, RZ, RZ ;  /* 0x000000ff36347210 */ /* 0x000fe20007ffe1ff */
[----:B------:R-:W-:-:S02]  /*9110*/  IMAD.MOV.U32 R51, RZ, RZ, R53 ;  /* 0x000000ffff337224 */ /* 0x000fc400078e0035 */
[----:B---3--:R-:W-:Y:S02]  /*9120*/  VIADD R2, R6, 0x13e ;  /* 0x0000013e06027836 */ /* 0x008fe40000000000 */
[----:B------:R-:W-:-:S03]  /*9130*/  IMAD.HI.U32 R53, R245, R50, RZ ;  /* 0x00000032f5357227 */ /* 0x000fc600078e00ff */
[----:B------:R-:W-:Y:S01]  /*9140*/  STL [R1+0x2388], R2 ;  /* 0x0023880201007387 */ /* 0x000fe20000100800 */
[----:B--2---:R-:W-:Y:S02]  /*9150*/  VIADD R0, R6, 0x13f ;  /* 0x0000013f06007836 */ /* 0x004fe40000000000 */
[----:B------:R-:W-:Y:S02]  /*9160*/  IMAD.MOV R54, RZ, RZ, -R53 ;  /* 0x000000ffff367224 */ /* 0x000fe400078e0a35 */
[----:B------:R-:W-:Y:S01]  /*9170*/  IMAD R49, R247, R52, R49 ;  /* 0x00000034f7317224 */ /* 0x000fe200078e0231 */
[----:B------:R2:W-:Y:S01]  /*9180*/  STL [R1+0x2384], R0 ;  /* 0x0023840001007387 */ /* 0x0005e20000100800 */
[----:B------:R-:W-:Y:S01]  /*9190*/  IABS R53, R0 ;  /* 0x0000000000357213 */ /* 0x000fe20000000000 */
[----:B------:R-:W-:Y:S01]  /*91a0*/  IMAD.HI.U32 R55, R245, R51, RZ ;  /* 0x00000033f5377227 */ /* 0x000fe200078e00ff */
[----:B------:R-:W-:-:S03]  /*91b0*/  IABS R52, R2 ;  /* 0x0000000200347213 */ /* 0x000fc60000000000 */
[----:B------:R-:W-:Y:S02]  /*91c0*/  IMAD R50, R247, R54, R50 ;  /* 0x00000036f7327224 */ /* 0x000fe400078e0232 */
[----:B------:R-:W-:-:S04]  /*91d0*/  IMAD.HI.U32 R56, R245, R52, RZ ;  /* 0x00000034f5387227 */ /* 0x000fc800078e00ff */
[----:B--2---:R-:W-:Y:S01]  /*91e0*/  VIADD R0, R6, 0x140 ;  /* 0x0000014006007836 */ /* 0x004fe20000000000 */
[----:B------:R-:W-:Y:S01]  /*91f0*/  IADD3 R56, -R56, RZ, RZ ;  /* 0x000000ff38387210 */ /* 0x000fe20007ffe1ff */
[----:B------:R-:W-:Y:S02]  /*9200*/  IMAD.MOV R55, RZ, RZ, -R55 ;  /* 0x000000ffff377224 */ /* 0x000fe400078e0a37 */
[----:B------:R-:W-:Y:S01]  /*9210*/  VIADD R2, R6, 0x141 ;  /* 0x0000014106027836 */ /* 0x000fe20000000000 */
[----:B------:R2:W-:Y:S01]  /*9220*/  STL [R1+0x2380], R0 ;  /* 0x0023800001007387 */ /* 0x0005e20000100800 */
[----:B------:R-:W-:Y:S01]  /*9230*/  IABS R54, R0 ;  /* 0x0000000000367213 */ /* 0x000fe20000000000 */
[----:B------:R-:W-:Y:S02]  /*9240*/  IMAD R51, R247, R55, R51 ;  /* 0x00000037f7337224 */ /* 0x000fe400078e0233 */
[----:B------:R-:W-:Y:S01]  /*9250*/  IMAD.HI.U32 R57, R245, R53, RZ ;  /* 0x00000035f5397227 */ /* 0x000fe200078e00ff */
[----:B------:R-:W-:Y:S01]  /*9260*/  IABS R55, R2 ;  /* 0x0000000200377213 */ /* 0x000fe20000000000 */
[----:B------:R3:W-:Y:S02]  /*9270*/  STL [R1+0x237c], R2 ;  /* 0x00237c0201007387 */ /* 0x0007e40000100800 */
[----:B------:R-:W-:-:S02]  /*9280*/  IMAD.MOV R57, RZ, RZ, -R57 ;  /* 0x000000ffff397224 */ /* 0x000fc400078e0a39 */
[C---:B--2---:R-:W-:Y:S02]  /*9290*/  VIADD R0, R6.reuse, 0x142 ;  /* 0x0000014206007836 */ /* 0x044fe40000000000 */
[----:B------:R-:W-:Y:S02]  /*92a0*/  IMAD R52, R247, R56, R52 ;  /* 0x00000038f7347224 */ /* 0x000fe400078e0234 */
[----:B------:R-:W-:Y:S01]  /*92b0*/  IMAD.HI.U32 R59, R245, R54, RZ ;  /* 0x00000036f53b7227 */ /* 0x000fe200078e00ff */
[----:B------:R-:W-:Y:S01]  /*92c0*/  IABS R58, R0 ;  /* 0x00000000003a7213 */ /* 0x000fe20000000000 */
[----:B------:R2:W-:Y:S02]  /*92d0*/  STL [R1+0x2378], R0 ;  /* 0x0023780001007387 */ /* 0x0005e40000100800 */
[----:B---3--:R-:W-:Y:S02]  /*92e0*/  VIADD R2, R6, 0x143 ;  /* 0x0000014306027836 */ /* 0x008fe40000000000 */
[----:B------:R-:W-:-:S02]  /*92f0*/  IMAD.MOV.U32 R56, RZ, RZ, R58 ;  /* 0x000000ffff387224 */ /* 0x000fc400078e003a */
[----:B------:R-:W-:Y:S01]  /*9300*/  IMAD.HI.U32 R58, R245, R55, RZ ;  /* 0x00000037f53a7227 */ /* 0x000fe200078e00ff */
[----:B------:R-:W-:Y:S03]  /*9310*/  STL [R1+0x2374], R2 ;  /* 0x0023740201007387 */ /* 0x000fe60000100800 */
[----:B--2---:R-:W-:Y:S02]  /*9320*/  VIADD R0, R6, 0x144 ;  /* 0x0000014406007836 */ /* 0x004fe40000000000 */
[C---:B------:R-:W-:Y:S02]  /*9330*/  IMAD R53, R247.reuse, R57, R53 ;  /* 0x00000039f7357224 */ /* 0x040fe400078e0235 */
[----:B------:R-:W-:Y:S01]  /*9340*/  IMAD.MOV R57, RZ, RZ, -R59 ;  /* 0x000000ffff397224 */ /* 0x000fe200078e0a3b */
[----:B------:R2:W-:Y:S01]  /*9350*/  STL [R1+0x2370], R0 ;  /* 0x0023700001007387 */ /* 0x0005e20000100800 */
[----:B------:R-:W-:Y:S01]  /*9360*/  IMAD.MOV R59, RZ, RZ, -R58 ;  /* 0x000000ffff3b7224 */ /* 0x000fe200078e0a3a */
[----:B------:R-:W-:Y:S01]  /*9370*/  IABS R58, R0 ;  /* 0x00000000003a7213 */ /* 0x000fe20000000000 */
[----:B------:R-:W-:Y:S01]  /*9380*/  IMAD R54, R247, R57, R54 ;  /* 0x00000039f7367224 */ /* 0x000fe200078e0236 */
[----:B------:R-:W-:Y:S01]  /*9390*/  IABS R57, R2 ;  /* 0x0000000200397213 */ /* 0x000fe20000000000 */
[----:B------:R-:W-:-:S04]  /*93a0*/  IMAD.HI.U32 R60, R245, R56, RZ ;  /* 0x00000038f53c7227 */ /* 0x000fc800078e00ff */
[----:B------:R-:W-:Y:S01]  /*93b0*/  IMAD R55, R247, R59, R55 ;  /* 0x0000003bf7377224 */ /* 0x000fe200078e0237 */
[C---:B--2---:R-:W-:Y:S01]  /*93c0*/  IADD3 R0, R6.reuse, 0x145, RZ ;  /* 0x0000014506007810 */ /* 0x044fe20007ffe0ff */
[----:B------:R-:W-:Y:S02]  /*93d0*/  IMAD.MOV R60, RZ, RZ, -R60 ;  /* 0x000000ffff3c7224 */ /* 0x000fe400078e0a3c */
[----:B------:R-:W-:Y:S01]  /*93e0*/  VIADD R2, R6, 0x146 ;  /* 0x0000014606027836 */ /* 0x000fe20000000000 */
[----:B------:R-:W-:Y:S01]  /*93f0*/  IABS R59, R0 ;  /* 0x00000000003b7213 */ /* 0x000fe20000000000 */
[----:B------:R2:W-:Y:S01]  /*9400*/  STL [R1+0x236c], R0 ;  /* 0x00236c0001007387 */ /* 0x0005e20000100800 */
[----:B------:R-:W-:-:S03]  /*9410*/  IMAD.HI.U32 R61, R245, R57, RZ ;  /* 0x00000039f53d7227 */ /* 0x000fc600078e00ff */
[----:B------:R3:W-:Y:S01]  /*9420*/  STL [R1+0x2368], R2 ;  /* 0x0023680201007387 */ /* 0x0007e20000100800 */
[----:B------:R-:W-:-:S04]  /*9430*/  IMAD.HI.U32 R62, R245, R58, RZ ;  /* 0x0000003af53e7227 */ /* 0x000fc800078e00ff */
[----:B------:R-:W-:Y:S01]  /*9440*/  IMAD R56, R247, R60, R56 ;  /* 0x0000003cf7387224 */ /* 0x000fe200078e0238 */
[----:B------:R-:W-:Y:S01]  /*9450*/  IABS R60, R2 ;  /* 0x00000002003c7213 */ /* 0x000fe20000000000 */
[----:B--2---:R-:W-:Y:S02]  /*9460*/  VIADD R0, R6, 0x147 ;  /* 0x0000014706007836 */ /* 0x004fe40000000000 */
[----:B------:R-:W-:Y:S02]  /*9470*/  IMAD.MOV R61, RZ, RZ, -R61 ;  /* 0x000000ffff3d7224 */ /* 0x000fe400078e0a3d */
[----:B------:R-:W-:Y:S01]  /*9480*/  IMAD.MOV R62, RZ, RZ, -R62 ;  /* 0x000000ffff3e7224 */ /* 0x000fe200078e0a3e */
[----:B------:R-:W-:Y:S01]  /*9490*/  IABS R63, R0 ;  /* 0x00000000003f7213 */ /* 0x000fe20000000000 */
[----:B------:R-:W-:Y:S01]  /*94a0*/  IMAD.HI.U32 R64, R245, R59, RZ ;  /* 0x0000003bf5407227 */ /* 0x000fe200078e00ff */
[----:B------:R2:W-:Y:S03]  /*94b0*/  STL [R1+0x2364], R0 ;  /* 0x0023640001007387 */ /* 0x0005e60000100800 */
[----:B------:R-:W-:-:S02]  /*94c0*/  IMAD R57, R247, R61, R57 ;  /* 0x0000003df7397224 */ /* 0x000fc400078e0239 */
[----:B------:R-:W-:Y:S02]  /*94d0*/  IMAD.MOV.U32 R61, RZ, RZ, R63 ;  /* 0x000000ffff3d7224 */ /* 0x000fe400078e003f */
[C---:B---3--:R-:W-:Y:S02]  /*94e0*/  VIADD R2, R6.reuse, 0x148 ;  /* 0x0000014806027836 */ /* 0x048fe40000000000 */
[----:B------:R-:W-:Y:S01]  /*94f0*/  IMAD.HI.U32 R63, R245, R60, RZ ;  /* 0x0000003cf53f7227 */ /* 0x000fe200078e00ff */
[----:B--2---:R-:W-:Y:S02]  /*9500*/  IADD3 R0, R6, 0x149, RZ ;  /* 0x0000014906007810 */ /* 0x004fe40007ffe0ff */
[----:B------:R-:W-:Y:S01]  /*9510*/  STL [R1+0x2360], R2 ;  /* 0x0023600201007387 */ /* 0x000fe20000100800 */
        /* <DEDUP_REMOVED lines=8> */
[----:B------:R-:W-:Y:S02]  /*95a0*/  IMAD R60, R247, R64, R60 ;  /* 0x00000040f73c7224 */ /* 0x000fe400078e023c */
[C---:B--2---:R-:W-:Y:S02]  /*95b0*/  VIADD R0, R6.reuse, 0x14a ;  /* 0x0000014a06007836 */ /* 0x044fe40000000000 */
[----:B------:R-:W-:Y:S02]  /*95c0*/  IMAD.MOV R65, RZ, RZ, -R65 ;  /* 0x000000ffff417224 */ /* 0x000fe400078e0a41 */
[----:B------:R-:W-:Y:S01]  /*95d0*/  VIADD R2, R6, 0x14b ;  /* 0x0000014b06027836 */ /* 0x000fe20000000000 */
[----:B------:R2:W-:Y:S01]  /*95e0*/  STL [R1+0x2358], R0 ;  /* 0x0023580001007387 */ /* 0x0005e20000100800 */
[----:B------:R-:W-:Y:S01]  /*95f0*/  IABS R64, R0 ;  /* 0x0000000000407213 */ /* 0x000fe20000000000 */
[C---:B------:R-:W-:Y:S02]  /*9600*/  IMAD.HI.U32 R66, R245.reuse, R62, RZ ;  /* 0x0000003ef5427227 */ /* 0x040fe400078e00ff */
[----:B------:R3:W-:Y:S02]  /*9610*/  STL [R1+0x2354], R2 ;  /* 0x0023540201007387 */ /* 0x0007e40000100800 */
[----:B------:R-:W-:-:S04]  /*9620*/  IMAD.HI.U32 R67, R245, R63, RZ ;  /* 0x0000003ff5437227 */ /* 0x000fc800078e00ff */
[----:B--2---:R-:W-:Y:S02]  /*9630*/  VIADD R0, R6, 0x14c ;  /* 0x0000014c06007836 */ /* 0x004fe40000000000 */
[----:B------:R-:W-:Y:S01]  /*9640*/  IMAD R61, R247, R65, R61 ;  /* 0x00000041f73d7224 */ /* 0x000fe200078e023d */
[----:B------:R-:W-:Y:S01]  /*9650*/  IABS R65, R2 ;  /* 0x0000000200417213 */ /* 0x000fe20000000000 */
[----:B------:R-:W-:Y:S01]  /*9660*/  IMAD.MOV R66, RZ, RZ, -R66 ;  /* 0x000000ffff427224 */ /* 0x000fe200078e0a42 */
[----:B------:R-:W-:Y:S01]  /*9670*/  IABS R68, R0 ;  /* 0x0000000000447213 */ /* 0x000fe20000000000 */
[----:B------:R-:W-:Y:S01]  /*9680*/  IMAD.MOV R67, RZ, RZ, -R67 ;  /* 0x000000ffff437224 */ /* 0x000fe200078e0a43 */
[----:B------:R2:W-:Y:S01]  /*9690*/  STL [R1+0x2350], R0 ;  /* 0x0023500001007387 */ /* 0x0005e20000100800 */
[----:B------:R-:W-:-:S04]  /*96a0*/  IMAD.HI.U32 R69, R245, R64, RZ ;  /* 0x00000040f5457227 */ /* 0x000fc800078e00ff */
[----:B------:R-:W-:Y:S01]  /*96b0*/  IMAD R62, R247, R66, R62 ;  /* 0x00000042f73e7224 */ /* 0x000fe200078e023e */
[----:B------:R-:W-:Y:S01]  /*96c0*/  MOV R66, R68 ;  /* 0x0000004400427202 */ /* 0x000fe20000000f00 */
[----:B---3--:R-:W-:Y:S02]  /*96d0*/  VIADD R2, R6, 0x14d ;  /* 0x0000014d06027836 */ /* 0x008fe40000000000 */
[----:B------:R-:W-:-:S03]  /*96e0*/  IMAD.HI.U32 R68, R245, R65, RZ ;  /* 0x00000041f5447227 */ /* 0x000fc600078e00ff */
[----:B------:R-:W-:Y:S01]  /*96f0*/  STL [R1+0x234c], R2 ;  /* 0x00234c0201007387 */ /* 0x000fe20000100800 */
        /* <DEDUP_REMOVED lines=12> */
[C---:B------:R-:W-:Y:S01]  /*97c0*/  VIADD R2, R6.reuse, 0x150 ;  /* 0x0000015006027836 */ /* 0x040fe20000000000 */
[----:B------:R2:W-:Y:S01]  /*97d0*/  STL [R1+0x2344], R0 ;  /* 0x0023440001007387 */ /* 0x0005e20000100800 */
[----:B------:R-:W-:Y:S01]  /*97e0*/  IABS R69, R0 ;  /* 0x0000000000457213 */ /* 0x000fe20000000000 */
[----:B------:R-:W-:Y:S02]  /*97f0*/  IMAD.HI.U32 R71, R245, R67, RZ ;  /* 0x00000043f5477227 */ /* 0x000fe400078e00ff */
[----:B------:R3:W-:Y:S02]  /*9800*/  STL [R1+0x2340], R2 ;  /* 0x0023400201007387 */ /* 0x0007e40000100800 */
[----:B------:R-:W-:Y:S01]  /*9810*/  IMAD R66, R247, R70, R66 ;  /* 0x00000046f7427224 */ /* 0x000fe200078e0242 */
[----:B------:R-:W-:Y:S01]  /*9820*/  IABS R70, R2 ;  /* 0x0000000200467213 */ /* 0x000fe20000000000 */
[----:B------:R-:W-:Y:S01]  /*9830*/  IMAD.HI.U32 R72, R245, R68, RZ ;  /* 0x00000044f5487227 */ /* 0x000fe200078e00ff */
[----:B--2---:R-:W-:-:S03]  /*9840*/  IADD3 R0, R6, 0x151, RZ ;  /* 0x0000015106007810 */ /* 0x004fc60007ffe0ff */
[----:B------:R-:W-:Y:S01]  /*9850*/  IMAD.MOV R71, RZ, RZ, -R71 ;  /* 0x000000ffff477224 */ /* 0x000fe200078e0a47 */
[----:B------:R-:W-:Y:S01]  /*9860*/  IABS R73, R0 ;  /* 0x0000000000497213 */ /* 0x000fe20000000000 */
[----:B------:R-:W-:Y:S01]  /*9870*/  IMAD.MOV R72, RZ, RZ, -R72 ;  /* 0x000000ffff487224 */ /* 0x000fe200078e0a48 */
[----:B------:R2:W-:Y:S01]  /*9880*/  STL [R1+0x233c], R0 ;  /* 0x00233c0001007387 */ /* 0x0005e20000100800 */
[----:B------:R-:W-:Y:S02]  /*9890*/  IMAD R67, R247, R71, R67 ;  /* 0x00000047f7437224 */ /* 0x000fe400078e0243 */
[----:B------:R-:W-:-:S04]  /*98a0*/  IMAD.HI.U32 R74, R245, R69, RZ ;  /* 0x00000045f54a7227 */ /* 0x000fc800078e00ff */
[----:B------:R-:W-:Y:S02]  /*98b0*/  IMAD.MOV.U32 R71, RZ, RZ, R73 ;  /* 0x000000ffff477224 */ /* 0x000fe400078e0049 */
[----:B---3--:R-:W-:Y:S02]  /*98c0*/  VIADD R2, R6, 0x152 ;  /* 0x0000015206027836 */ /* 0x008fe40000000000 */
[----:B------:R-:W-:-:S03]  /*98d0*/  IMAD.HI.U32 R73, R245, R70, RZ ;  /* 0x00000046f5497227 */ /* 0x000fc600078e00ff */
[----:B------:R-:W-:Y:S01]  /*98e0*/  STL [R1+0x2338], R2 ;  /* 0x0023380201007387 */ /* 0x000fe20000100800 */
[----:B--2---:R-:W-:Y:S02]  /*98f0*/  VIADD R0, R6, 0x153 ;  /* 0x0000015306007836 */ /* 0x004fe40000000000 */
[----:B------:R-:W-:Y:S02]  /*9900*/  IMAD R68, R247, R72, R68 ;  /* 0x00000048f7447224 */ /* 0x000fe400078e0244 */
[----:B------:R-:W-:Y:S01]  /*9910*/  IMAD.MOV R72, RZ, RZ, -R74 ;  /* 0x000000ffff487224 */ /* 0x000fe200078e0a4a */
[----:B------:R2:W-:Y:S01]  /*9920*/  STL [R1+0x2334], R0 ;  /* 0x0023340001007387 */ /* 0x0005e20000100800 */
[----:B------:R-:W-:Y:S01]  /*9930*/  IMAD.MOV R74, RZ, RZ, -R73 ;  /* 0x000000ffff4a7224 */ /* 0x000fe200078e0a49 */
[----:B------:R-:W-:Y:S01]  /*9940*/  IABS R73, R0 ;  /* 0x0000000000497213 */ /* 0x000fe20000000000 */
[----:B------:R-:W-:-:S04]  /*9950*/  IMAD.HI.U32 R75, R245, R71, RZ ;  /* 0x00000047f54b7227 */ /* 0x000fc800078e00ff */
[C---:B------:R-:W-:Y:S01]  /*9960*/  IMAD R69, R247.reuse, R72, R69 ;  /* 0x00000048f7457224 */ /* 0x040fe200078e0245 */
[----:B------:R-:W-:Y:S01]  /*9970*/  IABS R72, R2 ;  /* 0x0000000200487213 */ /* 0x000fe20000000000 */
[----:B------:R-:W-:Y:S01]  /*9980*/  IMAD R70, R247, R74, R70 ;  /* 0x0000004af7467224 */ /* 0x000fe200078e0246 */
[----:B------:R-:W-:Y:S01]  /*9990*/  IADD3 R75, -R75, RZ, RZ ;  /* 0x000000ff4b4b7210 */ /* 0x000fe20007ffe1ff */
[C---:B--2---:R-:W-:Y:S02]  /*99a0*/  VIADD R0, R6.reuse, 0x154 ;  /* 0x0000015406007836 */ /* 0x044fe40000000000 */
[----:B------:R-:W-:Y:S02]  /*99b0*/  VIADD R2, R6, 0x155 ;  /* 0x0000015506027836 */ /* 0x000fe40000000000 */
[----:B------:R-:W-:Y:S01]  /*99c0*/  IMAD.HI.U32 R76, R245, R72, RZ ;  /* 0x00000048f54c7227 */ /* 0x000fe200078e00ff */
[----:B------:R2:W-:Y:S01]  /*99d0*/  STL [R1+0x2330], R0 ;  /* 0x0023300001007387 */ /* 0x0005e20000100800 */
[----:B------:R-:W-:-:S02]  /*99e0*/  IABS R74, R0 ;  /* 0x00000000004a7213 */ /* 0x000fc40000000000 */
[----:B------:R-:W-:Y:S01]  /*99f0*/  IMAD R71, R247, R75, R71 ;  /* 0x0000004bf7477224 */ /* 0x000fe200078e0247 */
[----:B------:R-:W-:Y:S01]  /*9a00*/  IABS R75, R2 ;  /* 0x00000002004b7213 */ /* 0x000fe20000000000 */
[----:B------:R-:W-:Y:S01]  /*9a10*/  IMAD.HI.U32 R77, R245, R73, RZ ;  /* 0x00000049f54d7227 */ /* 0x000fe200078e00ff */
[----:B------:R3:W-:Y:S03]  /*9a20*/  STL [R1+0x232c], R2 ;  /* 0x00232c0201007387 */ /* 0x0007e60000100800 */
[----:B------:R-:W-:Y:S02]  /*9a30*/  IMAD.MOV R76, RZ, RZ, -R76 ;  /* 0x000000ffff4c7224 */ /* 0x000fe400078e0a4c */
[----:B--2---:R-:W-:Y:S02]  /*9a40*/  VIADD R0, R6, 0x156 ;  /* 0x0000015606007836 */ /* 0x004fe40000000000 */
[----:B------:R-:W-:-:S02]  /*9a50*/  IMAD.MOV R77, RZ, RZ, -R77 ;  /* 0x000000ffff4d7224 */ /* 0x000fc400078e0a4d */
[----:B------:R-:W-:Y:S01]  /*9a60*/  IMAD R72, R247, R76, R72 ;  /* 0x0000004cf7487224 */ /* 0x000fe200078e0248 */
[----:B------:R-:W-:Y:S01]  /*9a70*/  IABS R78, R0 ;  /* 0x00000000004e7213 */ /* 0x000fe20000000000 */
[----:B------:R2:W-:Y:S01]  /*9a80*/  STL [R1+0x2328], R0 ;  /* 0x0023280001007387 */ /* 0x0005e20000100800 */
[----:B------:R-:W-:Y:S01]  /*9a90*/  IMAD.HI.U32 R79, R245, R74, RZ ;  /* 0x0000004af54f7227 */ /* 0x000fe200078e00ff */
[----:B---3--:R-:W-:-:S03]  /*9aa0*/  IADD3 R2, R6, 0x157, RZ ;  /* 0x0000015706027810 */ /* 0x008fc60007ffe0ff */
[----:B------:R-:W-:Y:S02]  /*9ab0*/  IMAD.MOV.U32 R76, RZ, RZ, R78 ;  /* 0x000000ffff4c7224 */ /* 0x000fe400078e004e */
        /* <DEDUP_REMOVED lines=20> */
[----:B--2---:R-:W-:Y:S01]  /*9c00*/  VIADD R0, R6, 0x15b ;  /* 0x0000015b06007836 */ /* 0x004fe20000000000 */
[----:B------:R-:W-:Y:S01]  /*9c10*/  IADD3 R82, -R82, RZ, RZ ;  /* 0x000000ff52527210 */ /* 0x000fe20007ffe1ff */
[----:B------:R-:W-:Y:S01]  /*9c20*/  IMAD R76, R247, R80, R76 ;  /* 0x00000050f74c7224 */ /* 0x000fe200078e024c */
[----:B------:R-:W-:Y:S01]  /*9c30*/  IABS R80, R2 ;  /* 0x0000000200507213 */ /* 0x000fe20000000000 */
[----:B------:R-:W-:Y:S01]  /*9c40*/  IMAD.MOV R81, RZ, RZ, -R81 ;  /* 0x000000ffff517224 */ /* 0x000fe200078e0a51 */
[----:B------:R-:W-:Y:S01]  /*9c50*/  IABS R83, R0 ;  /* 0x0000000000537213 */ /* 0x000fe20000000000 */
[----:B------:R2:W-:Y:S01]  /*9c60*/  STL [R1+0x2314], R0 ;  /* 0x0023140001007387 */ /* 0x0005e20000100800 */
[----:B------:R-:W-:-:S04]  /*9c70*/  IMAD.HI.U32 R84, R245, R79, RZ ;  /* 0x0000004ff5547227 */ /* 0x000fc800078e00ff */
[----:B------:R-:W-:Y:S02]  /*9c80*/  IMAD R77, R247, R81, R77 ;  /* 0x00000051f74d7224 */ /* 0x000fe400078e024d */
[----:B------:R-:W-:Y:S02]  /*9c90*/  IMAD.MOV.U32 R81, RZ, RZ, R83 ;  /* 0x000000ffff517224 */ /* 0x000fe400078e0053 */
[----:B---3--:R-:W-:Y:S02]  /*9ca0*/  VIADD R2, R6, 0x15c ;  /* 0x0000015c06027836 */ /* 0x008fe40000000000 */
[----:B------:R-:W-:-:S03]  /*9cb0*/  IMAD.HI.U32 R83, R245, R80, RZ ;  /* 0x00000050f5537227 */ /* 0x000fc600078e00ff */
[----:B------:R3:W-:Y:S01]  /*9cc0*/  STL [R1+0x2310], R2 ;  /* 0x0023100201007387 */ /* 0x0007e20000100800 */
[C---:B--2---:R-:W-:Y:S02]  /*9cd0*/  VIADD R0, R6.reuse, 0x15d ;  /* 0x0000015d06007836 */ /* 0x044fe40000000000 */
[C---:B------:R-:W-:Y:S02]  /*9ce0*/  IMAD R78, R247.reuse, R82, R78 ;  /* 0x00000052f74e7224 */ /* 0x040fe400078e024e */
[----:B------:R-:W-:Y:S01]  /*9cf0*/  IMAD.MOV R82, RZ, RZ, -R84 ;  /* 0x000000ffff527224 */ /* 0x000fe200078e0a54 */
[----:B------:R2:W-:Y:S01]  /*9d00*/  STL [R1+0x230c], R0 ;  /* 0x00230c0001007387 */ /* 0x0005e20000100800 */
[----:B------:R-:W-:Y:S01]  /*9d10*/  IMAD.MOV R84, RZ, RZ, -R83 ;  /* 0x000000ffff547224 */ /* 0x000fe200078e0a53 */
[----:B------:R-:W-:Y:S01]  /*9d20*/  IABS R83, R0 ;  /* 0x0000000000537213 */ /* 0x000fe20000000000 */
[----:B------:R-:W-:Y:S01]  /*9d30*/  IMAD R79, R247, R82, R79 ;  /* 0x00000052f74f7224 */ /* 0x000fe200078e024f */
[----:B------:R-:W-:Y:S01]  /*9d40*/  IABS R82, R2 ;  /* 0x0000000200527213 */ /* 0x000fe20000000000 */
[----:B------:R-:W-:Y:S01]  /*9d50*/  IMAD.HI.U32 R85, R245, R81, RZ ;  /* 0x00000051f5557227 */ /* 0x000fe200078e00ff */
[----:B---3--:R-:W-:-:S03]  /*9d60*/  IADD3 R2, R6, 0x15f, RZ ;  /* 0x0000015f06027810 */ /* 0x008fc60007ffe0ff */
[----:B------:R-:W-:Y:S02]  /*9d70*/  IMAD R80, R247, R84, R80 ;  /* 0x00000054f7507224 */ /* 0x000fe400078e0250 */
[----:B--2---:R-:W-:Y:S02]  /*9d80*/  VIADD R0, R6, 0x15e ;  /* 0x0000015e06007836 */ /* 0x004fe40000000000 */
[----:B------:R-:W-:Y:S02]  /*9d90*/  IMAD.MOV R85, RZ, RZ, -R85 ;  /* 0x000000ffff557224 */ /* 0x000fe400078e0a55 */
[----:B------:R-:W-:Y:S01]  /*9da0*/  IMAD.HI.U32 R86, R245, R82, RZ ;  /* 0x00000052f5567227 */ /* 0x000fe200078e00ff */
[----:B------:R2:W-:Y:S01]  /*9db0*/  STL [R1+0x2308], R0 ;  /* 0x0023080001007387 */ /* 0x0005e20000100800 */
[----:B------:R-:W-:Y:S02]  /*9dc0*/  IABS R84, R0 ;  /* 0x0000000000547213 */ /* 0x000fe40000000000 */
[----:B------:R-:W-:Y:S01]  /*9dd0*/  IMAD R81, R247, R85, R81 ;  /* 0x00000055f7517224 */ /* 0x000fe200078e0251 */
[----:B------:R-:W-:Y:S01]  /*9de0*/  IABS R85, R2 ;  /* 0x0000000200557213 */ /* 0x000fe20000000000 */
[----:B------:R-:W-:Y:S01]  /*9df0*/  IMAD.MOV R86, RZ, RZ, -R86 ;  /* 0x000000ffff567224 */ /* 0x000fe200078e0a56 */
[----:B------:R3:W-:Y:S01]  /*9e00*/  STL [R1+0x2304], R2 ;  /* 0x0023040201007387 */ /* 0x0007e20000100800 */
[----:B------:R-:W-:-:S04]  /*9e10*/  IMAD.HI.U32 R87, R245, R83, RZ ;  /* 0x00000053f5577227 */ /* 0x000fc800078e00ff */
[----:B--2---:R-:W-:Y:S02]  /*9e20*/  VIADD R0, R6, 0x160 ;  /* 0x0000016006007836 */ /* 0x004fe40000000000 */
[----:B------:R-:W-:Y:S02]  /*9e30*/  IMAD R82, R247, R86, R82 ;  /* 0x00000056f7527224 */ /* 0x000fe400078e0252 */
[----:B------:R-:W-:Y:S01]  /*9e40*/  IMAD.MOV R87, RZ, RZ, -R87 ;  /* 0x000000ffff577224 */ /* 0x000fe200078e0a57 */
[----:B------:R-:W-:Y:S01]  /*9e50*/  IABS R88, R0 ;  /* 0x0000000000587213 */ /* 0x000fe20000000000 */
[----:B------:R2:W-:Y:S01]  /*9e60*/  STL [R1+0x2300], R0 ;  /* 0x0023000001007387 */ /* 0x0005e20000100800 */
[----:B------:R-:W-:-:S04]  /*9e70*/  IMAD.HI.U32 R89, R245, R84, RZ ;  /* 0x00000054f5597227 */ /* 0x000fc800078e00ff */
[----:B------:R-:W-:Y:S02]  /*9e80*/  IMAD.MOV.U32 R86, RZ, RZ, R88 ;  /* 0x000000ffff567224 */ /* 0x000fe400078e0058 */
[----:B------:R-:W-:-:S04]  /*9e90*/  IMAD.HI.U32 R88, R245, R85, RZ ;  /* 0x00000055f5587227 */ /* 0x000fc800078e00ff */
[C---:B---3--:R-:W-:Y:S02]  /*9ea0*/  VIADD R2, R6.reuse, 0x161 ;  /* 0x0000016106027836 */ /* 0x048fe40000000000 */
[----:B--2---:R-:W-:Y:S02]  /*9eb0*/  VIADD R0, R6, 0x162 ;  /* 0x0000016206007836 */ /* 0x004fe40000000000 */
[----:B------:R-:W-:Y:S01]  /*9ec0*/  IMAD R83, R247, R87, R83 ;  /* 0x00000057f7537224 */ /* 0x000fe200078e0253 */
[----:B------:R2:W-:Y:S01]  /*9ed0*/  STL [R1+0x22fc], R2 ;  /* 0x0022fc0201007387 */ /* 0x0005e20000100800 */
[----:B------:R-:W-:Y:S01]  /*9ee0*/  IMAD.MOV R87, RZ, RZ, -R89 ;  /* 0x000000ffff577224 */ /* 0x000fe200078e0a59 */
[----:B------:R-:W-:Y:S01]  /*9ef0*/  IADD3 R89, -R88, RZ, RZ ;  /* 0x000000ff58597210 */ /* 0x000fe20007ffe1ff */
[----:B------:R-:W-:Y:S01]  /*9f00*/  IMAD.HI.U32 R90, R245, R86, RZ ;  /* 0x00000056f55a7227 */ /* 0x000fe200078e00ff */
[----:B------:R3:W-:Y:S01]  /*9f10*/  STL [R1+0x22f8], R0 ;  /* 0x0022f80001007387 */ /* 0x0007e20000100800 */
[----:B------:R-:W-:-:S02]  /*9f20*/  IABS R88, R0 ;  /* 0x0000000000587213 */ /* 0x000fc40000000000 */
[C---:B------:R-:W-:Y:S01]  /*9f30*/  IMAD R84, R247.reuse, R87, R84 ;  /* 0x00000057f7547224 */ /* 0x040fe200078e0254 */
[----:B------:R-:W-:Y:S01]  /*9f40*/  IABS R87, R2 ;  /* 0x0000000200577213 */ /* 0x000fe20000000000 */
[----:B------:R-:W-:Y:S02]  /*9f50*/  IMAD R85, R247, R89, R85 ;  /* 0x00000059f7557224 */ /* 0x000fe400078e0255 */
[----:B------:R-:W-:Y:S02]  /*9f60*/  IMAD.MOV R90, RZ, RZ, -R90 ;  /* 0x000000ffff5a7224 */ /* 0x000fe400078e0a5a */
[C---:B--2---:R-:W-:Y:S02]  /*9f70*/  VIADD R2, R6.reuse, 0x164 ;  /* 0x0000016406027836 */ /* 0x044fe40000000000 */
[----:B---3--:R-:W-:Y:S02]  /*9f80*/  VIADD R0, R6, 0x163 ;  /* 0x0000016306007836 */ /* 0x008fe40000000000 */
        /* <DEDUP_REMOVED lines=697> */
[C---:B---3--:R-:W-:Y:S01]  /*cb20*/  VIADD R2, R6.reuse, 0x1d4 ;  /* 0x000001d406027836 */ /* 0x048fe20000000000 */
[----:B--2---:R-:W-:Y:S01]  /*cb30*/  IADD3 R0, R6, 0x1d5, RZ ;  /* 0x000001d506007810 */ /* 0x004fe20007ffe0ff */
[----:B------:R-:W-:-:S03]  /*cb40*/  IMAD.HI.U32 R203, R245, R200, RZ ;  /* 0x000000c8f5cb7227 */ /* 0x000fc600078e00ff */
        /* <DEDUP_REMOVED lines=15> */
[----:B------:R-:W-:Y:S02]  /*cc40*/  IMAD.HI.U32 R206, R245, R202, RZ ;  /* 0x000000caf5ce7227 */ /* 0x000fe400078e00ff */
[----:B------:R-:W-:Y:S02]  /*cc50*/  STL [R1+0x2080], R2 ;  /* 0x0020800201007387 */ /* 0x000fe40000100800 */
[----:B------:R-:W-:Y:S01]  /*cc60*/  IMAD R201, R247, R205, R201 ;  /* 0x000000cdf7c97224 */ /* 0x000fe200078e02c9 */
[----:B------:R-:W-:Y:S01]  /*cc70*/  IABS R205, R2 ;  /* 0x0000000200cd7213 */ /* 0x000fe20000000000 */
[----:B------:R-:W-:-:S04]  /*cc80*/  IMAD.HI.U32 R207, R245, R203, RZ ;  /* 0x000000cbf5cf7227 */ /* 0x000fc800078e00ff */
[----:B--2---:R-:W-:Y:S02]  /*cc90*/  VIADD R0, R6, 0x1d8 ;  /* 0x000001d806007836 */ /* 0x004fe40000000000 */
[----:B------:R-:W-:Y:S02]  /*cca0*/  IMAD.MOV R206, RZ, RZ, -R206 ;  /* 0x000000ffffce7224 */ /* 0x000fe400078e0ace */
[----:B------:R-:W-:Y:S01]  /*ccb0*/  IMAD.MOV R207, RZ, RZ, -R207 ;  /* 0x000000ffffcf7224 */ /* 0x000fe200078e0acf */
[----:B------:R-:W-:Y:S01]  /*ccc0*/  IABS R208, R0 ;  /* 0x0000000000d07213 */ /* 0x000fe20000000000 */
[----:B------:R-:W-:Y:S01]  /*ccd0*/  IMAD R202, R247, R206, R202 ;  /* 0x000000cef7ca7224 */ /* 0x000fe200078e02ca */
[----:B------:R-:W-:Y:S01]  /*cce0*/  STL [R1+0x207c], R0 ;  /* 0x00207c0001007387 */ /* 0x000fe20000100800 */
[----:B------:R-:W-:-:S03]  /*ccf0*/  IMAD.HI.U32 R209, R245, R204, RZ ;  /* 0x000000ccf5d17227 */ /* 0x000fc600078e00ff */
[----:B------:R-:W-:Y:S01]  /*cd00*/  STL [R1+0x2078], R4 ;  /* 0x0020780401007387 */ /* 0x000fe20000100800 */
[----:B------:R-:W-:Y:S02]  /*cd10*/  IMAD.MOV.U32 R206, RZ, RZ, R208 ;  /* 0x000000ffffce7224 */ /* 0x000fe400078e00d0 */
[----:B------:R-:W-:Y:S01]  /*cd20*/  IMAD.HI.U32 R208, R245, R205, RZ ;  /* 0x000000cdf5d07227 */ /* 0x000fe200078e00ff */
[----:B------:R2:W-:Y:S03]  /*cd30*/  STL [R1+0x2074], R3 ;  /* 0x0020740301007387 */ /* 0x0005e60000100800 */
[----:B------:R-:W-:Y:S02]  /*cd40*/  IMAD R203, R247, R207, R203 ;  /* 0x000000cff7cb7224 */ /* 0x000fe400078e02cb */
[----:B------:R-:W-:Y:S02]  /*cd50*/  IMAD.MOV R207, RZ, RZ, -R209 ;  /* 0x000000ffffcf7224 */ /* 0x000fe400078e0ad1 */
[----:B------:R-:W-:Y:S01]  /*cd60*/  IMAD.MOV R209, RZ, RZ, -R208 ;  /* 0x000000ffffd17224 */ /* 0x000fe200078e0ad0 */
[----:B------:R-:W-:Y:S01]  /*cd70*/  IABS R208, R3 ;  /* 0x0000000300d07213 */ /* 0x000fe20000000000 */
[----:B------:R-:W-:-:S02]  /*cd80*/  IMAD.MOV.U32 R243, RZ, RZ, R210 ;  /* 0x000000fffff37224 */ /* 0x000fc400078e00d2 */
[----:B--2---:R-:W-:Y:S02]  /*cd90*/  VIADD R3, R6, 0x1db ;  /* 0x000001db06037836 */ /* 0x004fe40000000000 */
[----:B------:R-:W-:Y:S01]  /*cda0*/  IMAD R204, R247, R207, R204 ;  /* 0x000000cff7cc7224 */ /* 0x000fe200078e02cc */
[----:B------:R-:W-:Y:S01]  /*cdb0*/  IABS R207, R4 ;  /* 0x0000000400cf7213 */ /* 0x000fe20000000000 */
[----:B------:R-:W-:Y:S01]  /*cdc0*/  IMAD.HI.U32 R210, R245, R206, RZ ;  /* 0x000000cef5d27227 */ /* 0x000fe200078e00ff */
[----:B------:R2:W-:Y:S03]  /*cdd0*/  STL [R1+0x2068], R3 ;  /* 0x0020680301007387 */ /* 0x0005e60000100800 */
[----:B------:R-:W-:Y:S01]  /*cde0*/  IMAD R205, R247, R209, R205 ;  /* 0x000000d1f7cd7224 */ /* 0x000fe200078e02cd */
[----:B------:R-:W-:Y:S01]  /*cdf0*/  IABS R209, R3 ;  /* 0x0000000300d17213 */ /* 0x000fe20000000000 */
[----:B------:R-:W-:-:S02]  /*ce00*/  IMAD.MOV.U32 R241, RZ, RZ, R212 ;  /* 0x000000fffff17224 */ /* 0x000fc400078e00d4 */
[----:B------:R-:W-:Y:S02]  /*ce10*/  IMAD.MOV.U32 R2, RZ, RZ, R211 ;  /* 0x000000ffff027224 */ /* 0x000fe400078e00d3 */
[----:B------:R-:W-:Y:S02]  /*ce20*/  IMAD.MOV R210, RZ, RZ, -R210 ;  /* 0x000000ffffd27224 */ /* 0x000fe400078e0ad2 */
[C---:B------:R-:W-:Y:S02]  /*ce30*/  VIADD R4, R6.reuse, 0x1dc ;  /* 0x000001dc06047836 */ /* 0x040fe40000000000 */
[----:B--2---:R-:W-:Y:S02]  /*ce40*/  VIADD R3, R6, 0x1dd ;  /* 0x000001dd06037836 */ /* 0x004fe40000000000 */
[C---:B------:R-:W-:Y:S01]  /*ce50*/  IMAD.HI.U32 R211, R245.reuse, R207, RZ ;  /* 0x000000cff5d37227 */ /* 0x040fe200078e00ff */
[----:B------:R2:W-:Y:S03]  /*ce60*/  STL [R1+0x2060], R4 ;  /* 0x0020600401007387 */ /* 0x0005e60000100800 */
[----:B------:R-:W-:Y:S01]  /*ce70*/  IMAD.HI.U32 R212, R245, R208, RZ ;  /* 0x000000d0f5d47227 */ /* 0x000fe200078e00ff */
[----:B------:R-:W-:Y:S03]  /*ce80*/  STL [R1+0x205c], R3 ;  /* 0x00205c0301007387 */ /* 0x000fe60000100800 */
[----:B------:R-:W-:Y:S01]  /*ce90*/  IMAD.MOV.U32 R0, RZ, RZ, R213 ;  /* 0x000000ffff007224 */ /* 0x000fe200078e00d5 */
[----:B------:R-:W-:Y:S01]  /*cea0*/  IABS R213, R3 ;  /* 0x0000000300d57213 */ /* 0x000fe20000000000 */
[----:B------:R-:W-:Y:S01]  /*ceb0*/  IMAD R206, R247, R210, R206 ;  /* 0x000000d2f7ce7224 */ /* 0x000fe200078e02ce */
[----:B------:R-:W-:Y:S01]  /*cec0*/  IABS R210, R4 ;  /* 0x0000000400d27213 */ /* 0x000fe20000000000 */
[----:B------:R-:W-:Y:S01]  /*ced0*/  IMAD.MOV R211, RZ, RZ, -R211 ;  /* 0x000000ffffd37224 */ /* 0x000fe200078e0ad3 */
[----:B------:R-:W-:Y:S01]  /*cee0*/  IADD3 R212, -R212, RZ, RZ ;  /* 0x000000ffd4d47210 */ /* 0x000fe20007ffe1ff */
[----:B--2---:R-:W-:-:S02]  /*cef0*/  IMAD.MOV.U32 R4, RZ, RZ, R242 ;  /* 0x000000ffff047224 */ /* 0x004fc400078e00f2 */
[----:B------:R-:W-:Y:S02]  /*cf00*/  IMAD.MOV.U32 R242, RZ, RZ, R214 ;  /* 0x000000fffff27224 */ /* 0x000fe400078e00d6 */
[----:B------:R-:W-:-:S04]  /*cf10*/  IMAD.HI.U32 R214, R245, R209, RZ ;  /* 0x000000d1f5d67227 */ /* 0x000fc800078e00ff */
[C---:B------:R-:W-:Y:S02]  /*cf20*/  IMAD R207, R247.reuse, R211, R207 ;  /* 0x000000d3f7cf7224 */ /* 0x040fe400078e02cf */
[----:B------:R-:W-:Y:S02]  /*cf30*/  IMAD.MOV.U32 R211, RZ, RZ, R213 ;  /* 0x000000ffffd37224 */ /* 0x000fe400078e00d5 */
[----:B------:R-:W-:Y:S02]  /*cf40*/  IMAD.MOV.U32 R5, RZ, RZ, R244 ;  /* 0x000000ffff057224 */ /* 0x000fe400078e00f4 */
[----:B------:R-:W-:Y:S02]  /*cf50*/  IMAD R208, R247, R212, R208 ;  /* 0x000000d4f7d07224 */ /* 0x000fe400078e02d0 */
[----:B------:R-:W-:Y:S02]  /*cf60*/  IMAD.MOV.U32 R244, RZ, RZ, R240 ;  /* 0x000000fffff47224 */ /* 0x000fe400078e00f0 */
[----:B------:R-:W-:-:S02]  /*cf70*/  IMAD.MOV R212, RZ, RZ, -R214 ;  /* 0x000000ffffd47224 */ /* 0x000fc400078e0ad6 */
[C---:B------:R-:W-:Y:S02]  /*cf80*/  VIADD R10, R6.reuse, 0x1de ;  /* 0x000001de060a7836 */ /* 0x040fe40000000000 */
[----:B------:R-:W-:Y:S02]  /*cf90*/  IMAD.MOV.U32 R240, RZ, RZ, R215 ;  /* 0x000000fffff07224 */ /* 0x000fe400078e00d7 */
[C---:B------:R-:W-:Y:S01]  /*cfa0*/  IMAD.HI.U32 R213, R245.reuse, R210, RZ ;  /* 0x000000d2f5d57227 */ /* 0x040fe200078e00ff */
[----:B------:R2:W-:Y:S03]  /*cfb0*/  STL [R1+0x2058], R10 ;  /* 0x0020580a01007387 */ /* 0x0005e60000100800 */
[----:B------:R-:W-:Y:S02]  /*cfc0*/  VIADD R9, R6, 0x1df ;  /* 0x000001df06097836 */ /* 0x000fe40000000000 */
[----:B------:R-:W-:-:S03]  /*cfd0*/  IMAD.HI.U32 R215, R245, R211, RZ ;  /* 0x000000d3f5d77227 */ /* 0x000fc600078e00ff */
[----:B------:R3:W-:Y:S01]  /*cfe0*/  STL [R1+0x2054], R9 ;  /* 0x0020540901007387 */ /* 0x0007e20000100800 */
[----:B------:R-:W-:Y:S01]  /*cff0*/  IMAD R209, R247, R212, R209 ;  /* 0x000000d4f7d17224 */ /* 0x000fe200078e02d1 */
[----:B------:R-:W-:Y:S01]  /*d000*/  IABS R212, R10 ;  /* 0x0000000a00d47213 */ /* 0x000fe20000000000 */
[----:B------:R-:W-:Y:S01]  /*d010*/  IMAD.MOV R214, RZ, RZ, -R213 ;  /* 0x000000ffffd67224 */ /* 0x000fe200078e0ad5 */
[----:B------:R-:W-:Y:S01]  /*d020*/  IABS R213, R9 ;  /* 0x0000000900d57213 */ /* 0x000fe20000000000 */
[C---:B--2---:R-:W-:Y:S01]  /*d030*/  VIADD R10, R6.reuse, 0x1e0 ;  /* 0x000001e0060a7836 */ /* 0x044fe20000000000 */
[----:B------:R-:W-:Y:S01]  /*d040*/  IADD3 R215, -R215, RZ, RZ ;  /* 0x000000ffd7d77210 */ /* 0x000fe20007ffe1ff */
[----:B------:R-:W-:Y:S02]  /*d050*/  IMAD.MOV.U32 R3, RZ, RZ, R2 ;  /* 0x000000ffff037224 */ /* 0x000fe400078e0002 */
[----:B------:R-:W-:Y:S01]  /*d060*/  IMAD.MOV.U32 R2, RZ, RZ, R0 ;  /* 0x000000ffff027224 */ /* 0x000fe200078e0000 */
[----:B------:R-:W-:Y:S01]  /*d070*/  MOV R0, R216 ;  /* 0x000000d800007202 */ /* 0x000fe20000000f00 */
[----:B---3--:R-:W-:Y:S01]  /*d080*/  VIADD R9, R6, 0x1e1 ;  /* 0x000001e106097836 */ /* 0x008fe20000000000 */
[----:B------:R-:W-:Y:S01]  /*d090*/  STL [R1+0x204c], R10 ;  /* 0x00204c0a01007387 */ /* 0x000fe20000100800 */
[----:B------:R-:W-:-:S02]  /*d0a0*/  IMAD.MOV.U32 R8, RZ, RZ, R252 ;  /* 0x000000ffff087224 */ /* 0x000fc400078e00fc */
[----:B------:R-:W-:Y:S01]  /*d0b0*/  VIADD R12, R6, 0x1e2 ;  /* 0x000001e2060c7836 */ /* 0x000fe20000000000 */
[----:B------:R2:W-:Y:S01]  /*d0c0*/  STL [R1+0x2048], R9 ;  /* 0x0020480901007387 */ /* 0x0005e20000100800 */
[----:B------:R-:W-:Y:S02]  /*d0d0*/  IMAD.MOV.U32 R252, RZ, RZ, R217 ;  /* 0x000000fffffc7224 */ /* 0x000fe400078e00d9 */
[----:B------:R-:W-:Y:S01]  /*d0e0*/  IMAD R210, R247, R214, R210 ;  /* 0x000000d6f7d27224 */ /* 0x000fe200078e02d2 */
[----:B------:R-:W-:Y:S01]  /*d0f0*/  IABS R214, R10 ;  /* 0x0000000a00d67213 */ /* 0x000fe20000000000 */
[C---:B------:R-:W-:Y:S01]  /*d100*/  IMAD.HI.U32 R216, R245.reuse, R212, RZ ;  /* 0x000000d4f5d87227 */ /* 0x040fe200078e00ff */
[----:B------:R3:W-:Y:S03]  /*d110*/  STL [R1+0x2044], R12 ;  /* 0x0020440c01007387 */ /* 0x0007e60000100800 */
[----:B------:R-:W-:Y:S01]  /*d120*/  IMAD.MOV.U32 R11, RZ, RZ, R5 ;  /* 0x000000ffff0b7224 */ /* 0x000fe200078e0005 */
[----:B------:R4:W-:Y:S01]  /*d130*/  STL [R1+0x203c], R13 ;  /* 0x00203c0d01007387 */ /* 0x0009e20000100800 */
[----:B------:R-:W-:-:S04]  /*d140*/  IMAD.HI.U32 R217, R245, R213, RZ ;  /* 0x000000d5f5d97227 */ /* 0x000fc800078e00ff */
[----:B------:R-:W-:Y:S01]  /*d150*/  IMAD.MOV.U32 R5, RZ, RZ, R3 ;  /* 0x000000ffff057224 */ /* 0x000fe200078e0003 */
[----:B------:R-:W-:Y:S01]  /*d160*/  MOV R3, R239 ;  /* 0x000000ef00037202 */ /* 0x000fe20000000f00 */
[----:B------:R-:W-:Y:S01]  /*d170*/  IMAD R211, R247, R215, R211 ;  /* 0x000000d7f7d37224 */ /* 0x000fe200078e02d3 */
[----:B------:R-:W-:Y:S01]  /*d180*/  IABS R215, R9 ;  /* 0x0000000900d77213 */ /* 0x000fe20000000000 */
[----:B------:R-:W-:Y:S01]  /*d190*/  IMAD.MOV.U32 R239, RZ, RZ, R218 ;  /* 0x000000ffffef7224 */ /* 0x000fe200078e00da */
[----:B------:R-:W-:Y:S01]  /*d1a0*/  IABS R218, R12 ;  /* 0x0000000c00da7213 */ /* 0x000fe20000000000 */
[----:B--2---:R-:W-:Y:S02]  /*d1b0*/  IMAD.MOV.U32 R9, RZ, RZ, R243 ;  /* 0x000000ffff097224 */ /* 0x004fe400078e00f3 */
[----:B------:R-:W-:Y:S02]  /*d1c0*/  IMAD.MOV R216, RZ, RZ, -R216 ;  /* 0x000000ffffd87224 */ /* 0x000fe400078e0ad8 */
[----:B------:R-:W-:-:S02]  /*d1d0*/  IMAD.MOV.U32 R243, RZ, RZ, R219 ;  /* 0x000000fffff37224 */ /* 0x000fc400078e00db */
[----:B------:R-:W-:Y:S02]  /*d1e0*/  IMAD.MOV R217, RZ, RZ, -R217 ;  /* 0x000000ffffd97224 */ /* 0x000fe400078e0ad9 */
[----:B------:R-:W-:-:S04]  /*d1f0*/  IMAD.HI.U32 R219, R245, R214, RZ ;  /* 0x000000d6f5db7227 */ /* 0x000fc800078e00ff */
[C---:B------:R-:W-:Y:S02]  /*d200*/  IMAD R212, R247.reuse, R216, R212 ;  /* 0x000000d8f7d47224 */ /* 0x040fe400078e02d4 */
[----:B------:R-:W-:Y:S02]  /*d210*/  IMAD R213, R247, R217, R213 ;  /* 0x000000d9f7d57224 */ /* 0x000fe400078e02d5 */
[----:B------:R-:W-:Y:S02]  /*d220*/  IMAD.MOV.U32 R216, RZ, RZ, R218 ;  /* 0x000000ffffd87224 */ /* 0x000fe400078e00da */
[----:B------:R-:W-:Y:S02]  /*d230*/  IMAD.MOV R217, RZ, RZ, -R219 ;  /* 0x000000ffffd97224 */ /* 0x000fe400078e0adb */
[----:B------:R-:W-:Y:S02]  /*d240*/  IMAD.MOV.U32 R10, RZ, RZ, R4 ;  /* 0x000000ffff0a7224 */ /* 0x000fe400078e0004 */
[----:B------:R-:W-:-:S02]  /*d250*/  IMAD.MOV.U32 R4, RZ, RZ, R220 ;  /* 0x000000ffff047224 */ /* 0x000fc400078e00dc */
[----:B------:R-:W-:-:S04]  /*d260*/  IMAD.HI.U32 R218, R245, R215, RZ ;  /* 0x000000d7f5da7227 */ /* 0x000fc800078e00ff */
[----:B---3--:R-:W-:Y:S02]  /*d270*/  VIADD R12, R6, 0x1e4 ;  /* 0x000001e4060c7836 */ /* 0x008fe40000000000 */
[----:B------:R-:W-:-:S03]  /*d280*/  IMAD.HI.U32 R220, R245, R216, RZ ;  /* 0x000000d8f5dc7227 */ /* 0x000fc600078e00ff */
[----:B------:R2:W-:Y:S01]  /*d290*/  STL [R1+0x2038], R12 ;  /* 0x0020380c01007387 */ /* 0x0005e20000100800 */
[----:B------:R-:W-:Y:S01]  /*d2a0*/  IMAD R214, R247, R217, R214 ;  /* 0x000000d9f7d67224 */ /* 0x000fe200078e02d6 */
[----:B------:R-:W-:Y:S01]  /*d2b0*/  IABS R217, R13 ;  /* 0x0000000d00d97213 */ /* 0x000fe20000000000 */
[----:B------:R-:W-:Y:S01]  /*d2c0*/  IMAD.MOV R219, RZ, RZ, -R218 ;  /* 0x000000ffffdb7224 */ /* 0x000fe200078e0ada */
[----:B------:R-:W-:Y:S01]  /*d2d0*/  IABS R218, R12 ;  /* 0x0000000c00da7213 */ /* 0x000fe20000000000 */
[----:B------:R-:W-:Y:S02]  /*d2e0*/  IMAD.MOV R220, RZ, RZ, -R220 ;  /* 0x000000ffffdc7224 */ /* 0x000fe400078e0adc */
[----:B------:R-:W-:Y:S02]  /*d2f0*/  IMAD.MOV.U32 R15, RZ, RZ, R221 ;  /* 0x000000ffff0f7224 */ /* 0x000fe400078e00dd */
[----:B------:R-:W-:Y:S02]  /*d300*/  VIADD R17, R6, 0x1e6 ;  /* 0x000001e606117836 */ /* 0x000fe40000000000 */
[----:B------:R-:W-:-:S04]  /*d310*/  IMAD.HI.U32 R221, R245, R217, RZ ;  /* 0x000000d9f5dd7227 */ /* 0x000fc800078e00ff */
[----:B------:R-:W-:Y:S02]  /*d320*/  IMAD.MOV.U32 R14, RZ, RZ, R10 ;  /* 0x000000ffff0e7224 */ /* 0x000fe400078e000a */
[----:B------:R-:W-:Y:S02]  /*d330*/  IMAD R216, R247, R220, R216 ;  /* 0x000000dcf7d87224 */ /* 0x000fe400078e02d8 */
[----:B------:R-:W-:Y:S02]  /*d340*/  VIADD R16, R6, 0x1e7 ;  /* 0x000001e706107836 */ /* 0x000fe40000000000 */
[----:B------:R-:W-:Y:S02]  /*d350*/  IMAD.MOV.U32 R10, RZ, RZ, R9 ;  /* 0x000000ffff0a7224 */ /* 0x000fe400078e0009 */
[----:B------:R-:W-:-:S04]  /*d360*/  IMAD.HI.U32 R220, R245, R218, RZ ;  /* 0x000000daf5dc7227 */ /* 0x000fc800078e00ff */
[----:B----4-:R-:W-:Y:S02]  /*d370*/  IMAD.MOV.U32 R13, RZ, RZ, R11 ;  /* 0x000000ffff0d7224 */ /* 0x010fe400078e000b */
[----:B------:R-:W-:Y:S02]  /*d380*/  IMAD.MOV.U32 R9, RZ, RZ, R4 ;  /* 0x000000ffff097224 */ /* 0x000fe400078e0004 */
[----:B--2---:R-:W-:Y:S01]  /*d390*/  IMAD.MOV.U32 R12, RZ, RZ, R222 ;  /* 0x000000ffff0c7224 */ /* 0x004fe200078e00de */
[----:B------:R-:W-:Y:S01]  /*d3a0*/  IABS R222, R17 ;  /* 0x0000001100de7213 */ /* 0x000fe20000000000 */
[C---:B------:R-:W-:Y:S02]  /*d3b0*/  VIADD R19, R6.reuse, 0x1e5 ;  /* 0x000001e506137836 */ /* 0x040fe40000000000 */
[----:B------:R-:W-:Y:S01]  /*d3c0*/  IMAD.MOV.U32 R4, RZ, RZ, R243 ;  /* 0x000000ffff047224 */ /* 0x000fe200078e00f3 */
[----:B------:R-:W-:Y:S01]  /*d3d0*/  MOV R243, R224 ;  /* 0x000000e000f37202 */ /* 0x000fe20000000f00 */
[----:B------:R-:W-:Y:S01]  /*d3e0*/  IMAD.MOV.U32 R11, RZ, RZ, R223 ;  /* 0x000000ffff0b7224 */ /* 0x000fe200078e00df */
[----:B------:R-:W-:Y:S01]  /*d3f0*/  IADD3 R223, -R221, RZ, RZ ;  /* 0x000000ffdddf7210 */ /* 0x000fe20007ffe1ff */
[----:B------:R-:W-:Y:S01]  /*d400*/  IMAD.MOV R221, RZ, RZ, -R220 ;  /* 0x000000ffffdd7224 */ /* 0x000fe200078e0adc */
[----:B------:R-:W-:Y:S01]  /*d410*/  IABS R224, R16 ;  /* 0x0000001000e07213 */ /* 0x000fe20000000000 */
[----:B------:R-:W-:Y:S01]  /*d420*/  IMAD R215, R247, R219, R215 ;  /* 0x000000dbf7d77224 */ /* 0x000fe200078e02d7 */
[----:B------:R2:W-:Y:S01]  /*d430*/  STL [R1+0x202c], R19 ;  /* 0x00202c1301007387 */ /* 0x0005e20000100800 */
[----:B------:R-:W-:Y:S01]  /*d440*/  IABS R219, R19 ;  /* 0x0000001300db7213 */ /* 0x000fe20000000000 */
[----:B------:R-:W-:-:S02]  /*d450*/  VIADD R20, R6, 0x1e8 ;  /* 0x000001e806147836 */ /* 0x000fc40000000000 */
[----:B------:R3:W-:Y:S01]  /*d460*/  STL [R1+0x2028], R17 ;  /* 0x0020281101007387 */ /* 0x0007e20000100800 */
[----:B------:R-:W-:Y:S02]  /*d470*/  IMAD.MOV.U32 R220, RZ, RZ, R222 ;  /* 0x000000ffffdc7224 */ /* 0x000fe400078e00de */
[C---:B------:R-:W-:Y:S01]  /*d480*/  IMAD R218, R247.reuse, R221, R218 ;  /* 0x000000ddf7da7224 */ /* 0x040fe200078e02da */
[----:B------:R4:W-:Y:S01]  /*d490*/  STL [R1+0x2024], R16 ;  /* 0x0020241001007387 */ /* 0x0009e20000100800 */
[----:B------:R-:W-:Y:S01]  /*d4a0*/  IMAD.MOV.U32 R221, RZ, RZ, R224 ;  /* 0x000000ffffdd7224 */ /* 0x000fe200078e00e0 */
[----:B------:R-:W-:Y:S01]  /*d4b0*/  IABS R224, R20 ;  /* 0x0000001400e07213 */ /* 0x000fe20000000000 */
[----:B--2---:R-:W-:Y:S01]  /*d4c0*/  VIADD R19, R6, 0x1e9 ;  /* 0x000001e906137836 */ /* 0x004fe20000000000 */
[----:B------:R-:W-:Y:S01]  /*d4d0*/  STL [R1+0x2018], R20 ;  /* 0x0020181401007387 */ /* 0x000fe20000100800 */
[----:B------:R-:W-:Y:S02]  /*d4e0*/  IMAD R217, R247, R223, R217 ;  /* 0x000000dff7d97224 */ /* 0x000fe400078e02d9 */
[----:B---3--:R-:W-:Y:S01]  /*d4f0*/  IMAD.MOV.U32 R17, RZ, RZ, R15 ;  /* 0x000000ffff117224 */ /* 0x008fe200078e000f */
[----:B------:R1:W-:Y:S01]  /*d500*/  STL [R1+0x2014], R19 ;  /* 0x0020141301007387 */ /* 0x0003e20000100800 */
[----:B------:R-:W-:-:S02]  /*d510*/  IMAD.MOV.U32 R15, RZ, RZ, R13 ;  /* 0x000000ffff0f7224 */ /* 0x000fc400078e000d */
[----:B----4-:R-:W-:Y:S02]  /*d520*/  IMAD.MOV.U32 R16, RZ, RZ, R14 ;  /* 0x000000ffff107224 */ /* 0x010fe400078e000e */
[----:B------:R-:W-:Y:S02]  /*d530*/  IMAD.MOV.U32 R14, RZ, RZ, R8 ;  /* 0x000000ffff0e7224 */ /* 0x000fe400078e0008 */
[----:B------:R-:W-:Y:S01]  /*d540*/  IMAD.MOV.U32 R13, RZ, RZ, R0 ;  /* 0x000000ffff0d7224 */ /* 0x000fe200078e0000 */
[----:B------:R-:W-:Y:S01]  /*d550*/  MOV R0, R226 ;  /* 0x000000e200007202 */ /* 0x000fe20000000f00 */
[----:B------:R-:W-:Y:S01]  /*d560*/  IMAD.MOV.U32 R8, RZ, RZ, R242 ;  /* 0x000000ffff087224 */ /* 0x000fe200078e00f2 */
[----:B------:R-:W-:Y:S01]  /*d570*/  IABS R226, R19 ;  /* 0x0000001300e27213 */ /* 0x000fe20000000000 */
[----:B------:R-:W-:Y:S01]  /*d580*/  IMAD.HI.U32 R223, R245, R220, RZ ;  /* 0x000000dcf5df7227 */ /* 0x000fe200078e00ff */
[----:B-1----:R-:W-:-:S03]  /*d590*/  LOP3.LUT R19, R18, 0x7f, RZ, 0xc0, !PT ;  /* 0x0000007f12137812 */ /* 0x002fc600078ec0ff */
[----:B------:R-:W-:Y:S02]  /*d5a0*/  IMAD.MOV.U32 R242, RZ, RZ, R225 ;  /* 0x000000fffff27224 */ /* 0x000fe400078e00e1 */
[----:B------:R-:W-:-:S04]  /*d5b0*/  IMAD.HI.U32 R222, R245, R219, RZ ;  /* 0x000000dbf5de7227 */ /* 0x000fc800078e00ff */
[----:B------:R-:W-:-:S04]  /*d5c0*/  IMAD.HI.U32 R225, R245, R221, RZ ;  /* 0x000000ddf5e17227 */ /* 0x000fc800078e00ff */
[C---:B------:R-:W-:Y:S01]  /*d5d0*/  VIADD R20, R6.reuse, 0x1ea ;  /* 0x000001ea06147836 */ /* 0x040fe20000000000 */
[----:B------:R-:W-:Y:S01]  /*d5e0*/  IADD3 R225, -R225, RZ, RZ ;  /* 0x000000ffe1e17210 */ /* 0x000fe20007ffe1ff */
[----:B------:R-:W-:Y:S02]  /*d5f0*/  IMAD.MOV R223, RZ, RZ, -R223 ;  /* 0x000000ffffdf7224 */ /* 0x000fe400078e0adf */
[----:B------:R-:W-:Y:S01]  /*d600*/  VIADD R18, R6, 0x1eb ;  /* 0x000001eb06127836 */ /* 0x000fe20000000000 */
[----:B------:R1:W-:Y:S01]  /*d610*/  STL [R1+0x200c], R20 ;  /* 0x00200c1401007387 */ /* 0x0003e20000100800 */
[----:B------:R-:W-:Y:S02]  /*d620*/  IMAD.MOV R222, RZ, RZ, -R222 ;  /* 0x000000ffffde7224 */ /* 0x000fe400078e0ade */
[----:B------:R-:W-:Y:S01]  /*d630*/  IMAD.IADD R27, R19, 0x1, R227 ;  /* 0x00000001131b7824 */ /* 0x000fe200078e02e3 */
[----:B------:R2:W-:Y:S01]  /*d640*/  STL [R1+0x2008], R18 ;  /* 0x0020081201007387 */ /* 0x0005e20000100800 */
[C---:B------:R-:W-:Y:S01]  /*d650*/  IMAD R220, R247.reuse, R223, R220 ;  /* 0x000000dff7dc7224 */ /* 0x040fe200078e02dc */
[----:B------:R-:W-:Y:S01]  /*d660*/  IABS R227, R18 ;  /* 0x0000001200e37213 */ /* 0x000fe20000000000 */
[----:B------:R-:W-:Y:S01]  /*d670*/  IMAD R219, R247, R222, R219 ;  /* 0x000000def7db7224 */ /* 0x000fe200078e02db */
[----:B------:R-:W-:Y:S01]  /*d680*/  STL [R1+0x18d4], R27 ;  /* 0x0018d41b01007387 */ /* 0x000fe20000100800 */
[----:B------:R-:W-:Y:S01]  /*d690*/  IMAD.MOV.U32 R223, RZ, RZ, R226 ;  /* 0x000000ffffdf7224 */ /* 0x000fe200078e00e2 */
[----:B------:R-:W-:Y:S01]  /*d6a0*/  ISETP.GE.AND P3, PT, R27, RZ, PT ;  /* 0x000000ff1b00720c */ /* 0x000fe20003f66270 */
[----:B------:R-:W-:Y:S01]  /*d6b0*/  IMAD.MOV.U32 R222, RZ, RZ, R224 ;  /* 0x000000ffffde7224 */ /* 0x000fe200078e00e0 */
[----:B------:R-:W-:Y:S01]  /*d6c0*/  IABS R224, R20 ;  /* 0x0000001400e07213 */ /* 0x000fe20000000000 */
[----:B------:R-:W-:Y:S01]  /*d6d0*/  IMAD R221, R247, R225, R221 ;  /* 0x000000e1f7dd7224 */ /* 0x000fe200078e02dd */
[----:B-1----:R-:W-:Y:S01]  /*d6e0*/  MOV R20, R17 ;  /* 0x0000001100147202 */ /* 0x002fe20000000f00 */
[----:B--2---:R-:W-:-:S02]  /*d6f0*/  IMAD.MOV.U32 R18, RZ, RZ, R15 ;  /* 0x000000ffff127224 */ /* 0x004fc400078e000f */
[----:B------:R-:W-:Y:S01]  /*d700*/  IMAD.MOV.U32 R15, RZ, RZ, R231 ;  /* 0x000000ffff0f7224 */ /* 0x000fe200078e00e7 */
[----:B------:R-:W-:Y:S01]  /*d710*/  IABS R231, R27 ;  /* 0x0000001b00e77213 */ /* 0x000fe20000000000 */
[----:B------:R-:W-:-:S04]  /*d720*/  IMAD.HI.U32 R225, R245, R223, RZ ;  /* 0x000000dff5e17227 */ /* 0x000fc800078e00ff */
[----:B------:R-:W-:-:S04]  /*d730*/  IMAD.HI.U32 R226, R245, R222, RZ ;  /* 0x000000def5e27227 */ /* 0x000fc800078e00ff */
[----:B------:R-:W-:Y:S02]  /*d740*/  IMAD.MOV R225, RZ, RZ, -R225 ;  /* 0x000000ffffe17224 */ /* 0x000fe400078e0ae1 */
[----:B------:R-:W-:-:S04]  /*d750*/  IMAD.HI.U32 R229, R229, R231, RZ ;  /* 0x000000e7e5e57227 */ /* 0x000fc800078e00ff */
[----:B------:R-:W-:Y:S02]  /*d760*/  IMAD.MOV R226, RZ, RZ, -R226 ;  /* 0x000000ffffe27224 */ /* 0x000fe400078e0ae2 */
[C---:B------:R-:W-:Y:S01]  /*d770*/  IMAD R223, R247.reuse, R225, R223 ;  /* 0x000000e1f7df7224 */ /* 0x040fe200078e02df */
[----:B------:R-:W-:Y:S01]  /*d780*/  MOV R225, R227 ;  /* 0x000000e300e17202 */ /* 0x000fe20000000f00 */
[----:B------:R-:W-:Y:S02]  /*d790*/  IMAD.MOV R229, RZ, RZ, -R229 ;  /* 0x000000ffffe57224 */ /* 0x000fe400078e0ae5 */
[----:B------:R-:W-:Y:S02]  /*d7a0*/  IMAD R222, R247, R226, R222 ;  /* 0x000000e2f7de7224 */ /* 0x000fe400078e02de */
[----:B------:R-:W-:Y:S02]  /*d7b0*/  VIADD R22, R6, 0x1ec ;  /* 0x000001ec06167836 */ /* 0x000fe40000000000 */
[----:B------:R-:W-:-:S03]  /*d7c0*/  IMAD.HI.U32 R226, R245, R224, RZ ;  /* 0x000000e0f5e27227 */ /* 0x000fc600078e00ff */
[----:B------:R-:W-:Y:S01]  /*d7d0*/  IABS R227, R22 ;  /* 0x0000001600e37213 */ /* 0x000fe20000000000 */
[----:B------:R-:W-:Y:S01]  /*d7e0*/  VIADD R21, R6, 0x1ed ;  /* 0x000001ed06157836 */ /* 0x000fe20000000000 */
[----:B------:R-:W-:Y:S01]  /*d7f0*/  STL [R1+0x2000], R22 ;  /* 0x0020001601007387 */ /* 0x000fe20000100800 */
[----:B------:R-:W-:Y:S02]  /*d800*/  IMAD.MOV.U32 R19, RZ, RZ, R16 ;  /* 0x000000ffff137224 */ /* 0x000fe400078e0010 */
[----:B------:R-:W-:Y:S01]  /*d810*/  IMAD.MOV.U32 R16, RZ, RZ, R13 ;  /* 0x000000ffff107224 */ /* 0x000fe200078e000d */
[----:B------:R1:W-:Y:S01]  /*d820*/  STL [R1+0x1ffc], R21 ;  /* 0x001ffc1501007387 */ /* 0x0003e20000100800 */
[C---:B------:R-:W-:Y:S02]  /*d830*/  IMAD R231, R232.reuse, R229, R231 ;  /* 0x000000e5e8e77224 */ /* 0x040fe400078e02e7 */
[----:B------:R-:W-:Y:S02]  /*d840*/  IMAD.MOV.U32 R17, RZ, RZ, R14 ;  /* 0x000000ffff117224 */ /* 0x000fe400078e000e */
[----:B------:R-:W-:Y:S01]  /*d850*/  IMAD.MOV.U32 R13, RZ, RZ, R228 ;  /* 0x000000ffff0d7224 */ /* 0x000fe200078e00e4 */
[----:B------:R-:W-:Y:S01]  /*d860*/  ISETP.GT.U32.AND P0, PT, R232, R231, PT ;  /* 0x000000e7e800720c */ /* 0x000fe20003f04070 */
[----:B------:R-:W-:Y:S01]  /*d870*/  IMAD.MOV.U32 R14, RZ, RZ, R230 ;  /* 0x000000ffff0e7224 */ /* 0x000fe200078e00e6 */
[----:B------:R-:W-:Y:S01]  /*d880*/  IABS R230, R21 ;  /* 0x0000001500e67213 */ /* 0x000fe20000000000 */
[----:B------:R-:W-:Y:S01]  /*d890*/  IMAD.HI.U32 R228, R245, R225, RZ ;  /* 0x000000e1f5e47227 */ /* 0x000fe200078e00ff */
[----:B-1----:R-:W-:-:S02]  /*d8a0*/  IADD3 R21, R6, 0x1ee, RZ ;  /* 0x000001ee06157810 */ /* 0x002fc40007ffe0ff */
[C---:B------:R-:W-:Y:S01]  /*d8b0*/  IADD3 R22, R6.reuse, 0x1f0, RZ ;  /* 0x000001f006167810 */ /* 0x040fe20007ffe0ff */
[----:B------:R-:W-:Y:S02]  /*d8c0*/  IMAD.MOV R226, RZ, RZ, -R226 ;  /* 0x000000ffffe27224 */ /* 0x000fe400078e0ae2 */
[----:B------:R-:W-:Y:S01]  /*d8d0*/  IMAD.MOV R228, RZ, RZ, -R228 ;  /* 0x000000ffffe47224 */ /* 0x000fe200078e0ae4 */
[----:B------:R1:W-:Y:S01]  /*d8e0*/  STL [R1+0x1fec], R21 ;  /* 0x001fec1501007387 */ /* 0x0003e20000100800 */
[C---:B------:R-:W-:Y:S02]  /*d8f0*/  IMAD R224, R247.reuse, R226, R224 ;  /* 0x000000e2f7e07224 */ /* 0x040fe400078e02e0 */
[----:B------:R-:W-:Y:S02]  /*d900*/  IMAD.MOV.U32 R226, RZ, RZ, R227 ;  /* 0x000000ffffe27224 */ /* 0x000fe400078e00e3 */
[----:B------:R-:W-:Y:S02]  /*d910*/  IMAD.MOV.U32 R227, RZ, RZ, R230 ;  /* 0x000000ffffe37224 */ /* 0x000fe400078e00e6 */
[----:B------:R-:W-:Y:S01]  /*d920*/  IMAD R225, R247, R228, R225 ;  /* 0x000000e4f7e17224 */ /* 0x000fe200078e02e1 */
[----:B------:R-:W-:Y:S01]  /*d930*/  IABS R228, R21 ;  /* 0x0000001500e47213 */ /* 0x000fe20000000000 */
[----:B------:R-:W-:-:S02]  /*d940*/  VIADD R23, R6, 0x1ef ;  /* 0x000001ef06177836 */ /* 0x000fc40000000000 */
[----:B------:R-:W-:-:S03]  /*d950*/  IMAD.HI.U32 R229, R245, R227, RZ ;  /* 0x000000e3f5e57227 */ /* 0x000fc600078e00ff */
[----:B------:R2:W-:Y:S01]  /*d960*/  STL [R1+0x1fe8], R23 ;  /* 0x001fe81701007387 */ /* 0x0005e20000100800 */
[----:B-1----:R-:W-:Y:S02]  /*d970*/  IMAD.MOV.U32 R21, RZ, RZ, R12 ;  /* 0x000000ffff157224 */ /* 0x002fe400078e000c */
[----:B------:R-:W-:Y:S01]  /*d980*/  IMAD.MOV.U32 R12, RZ, RZ, R11 ;  /* 0x000000ffff0c7224 */ /* 0x000fe200078e000b */
[----:B------:R1:W-:Y:S01]  /*d990*/  STL [R1+0x1fe4], R22 ;  /* 0x001fe41601007387 */ /* 0x0003e20000100800 */
[----:B------:R-:W-:Y:S02]  /*d9a0*/  IMAD.MOV.U32 R11, RZ, RZ, R3 ;  /* 0x000000ffff0b7224 */ /* 0x000fe400078e0003 */
[----:B------:R-:W-:Y:S01]  /*d9b0*/  IMAD.HI.U32 R230, R245, R226, RZ ;  /* 0x000000e2f5e67227 */ /* 0x000fe200078e00ff */
[----:B------:R3:W-:Y:S03]  /*d9c0*/  STL [R1+0x1fdc], R24 ;  /* 0x001fdc1801007387 */ /* 0x0007e60000100800 */
[----:B------:R-:W-:Y:S01]  /*d9d0*/  IMAD.MOV.U32 R3, RZ, RZ, R233 ;  /* 0x000000ffff037224 */ /* 0x000fe200078e00e9 */
[----:B------:R-:W-:Y:S01]  /*d9e0*/  IABS R233, R23 ;  /* 0x0000001700e97213 */ /* 0x000fe20000000000 */
[----:B------:R-:W-:-:S02]  /*d9f0*/  IMAD.MOV R229, RZ, RZ, -R229 ;  /* 0x000000ffffe57224 */ /* 0x000fc400078e0ae5 */
[----:B------:R-:W-:Y:S02]  /*da00*/  @!P0 IMAD.IADD R231, R231, 0x1, -R232 ;  /* 0x00000001e7e78824 */ /* 0x000fe400078e0ae8 */
[----:B------:R-:W-:Y:S02]  /*da10*/  IMAD.MOV R230, RZ, RZ, -R230 ;  /* 0x000000ffffe67224 */ /* 0x000fe400078e0ae6 */
[----:B------:R-:W-:Y:S01]  /*da20*/  IMAD R227, R247, R229, R227 ;  /* 0x000000e5f7e37224 */ /* 0x000fe200078e02e3 */
[----:B------:R-:W-:Y:S01]  /*da30*/  ISETP.GT.U32.AND P1, PT, R232, R231, PT ;  /* 0x000000e7e800720c */ /* 0x000fe20003f24070 */
[----:B------:R-:W-:Y:S02]  /*da40*/  IMAD.MOV.U32 R229, RZ, RZ, R233 ;  /* 0x000000ffffe57224 */ /* 0x000fe400078e00e9 */
[----:B------:R-:W-:-:S04]  /*da50*/  IMAD.HI.U32 R233, R245, R228, RZ ;  /* 0x000000e4f5e97227 */ /* 0x000fc800078e00ff */
[----:B------:R-:W-:Y:S01]  /*da60*/  IMAD R226, R247, R230, R226 ;  /* 0x000000e6f7e27224 */ /* 0x000fe200078e02e2 */
[----:B------:R-:W-:Y:S01]  /*da70*/  IABS R230, R22 ;  /* 0x0000001600e67213 */ /* 0x000fe20000000000 */
[----:B--2---:R-:W-:Y:S02]  /*da80*/  IMAD.MOV.U32 R23, RZ, RZ, R11 ;  /* 0x000000ffff177224 */ /* 0x004fe400078e000b */
[----:B------:R-:W-:Y:S02]  /*da90*/  IMAD.MOV.U32 R11, RZ, RZ, R9 ;  /* 0x000000ffff0b7224 */ /* 0x000fe400078e0009 */
[----:B-1----:R-:W-:Y:S02]  /*daa0*/  IMAD.MOV.U32 R22, RZ, RZ, R12 ;  /* 0x000000ffff167224 */ /* 0x002fe400078e000c */
[----:B------:R-:W-:Y:S02]  /*dab0*/  IMAD.MOV.U32 R9, RZ, RZ, R4 ;  /* 0x000000ffff097224 */ /* 0x000fe400078e0004 */
[----:B------:R-:W-:-:S02]  /*dac0*/  IMAD.MOV.U32 R12, RZ, RZ, R236 ;  /* 0x000000ffff0c7224 */ /* 0x000fc400078e00ec */
[----:B------:R-:W-:Y:S01]  /*dad0*/  IMAD.MOV.U32 R4, RZ, RZ, R235 ;  /* 0x000000ffff047224 */ /* 0x000fe200078e00eb */
[----:B------:R-:W-:Y:S01]  /*dae0*/  IABS R235, R24 ;  /* 0x0000001800eb7213 */ /* 0x000fe20000000000 */
[----:B------:R-:W-:Y:S02]  /*daf0*/  IMAD.MOV R233, RZ, RZ, -R233 ;  /* 0x000000ffffe97224 */ /* 0x000fe400078e0ae9 */
[----:B------:R-:W-:-:S04]  /*db00*/  IMAD.HI.U32 R236, R245, R229, RZ ;  /* 0x000000e5f5ec7227 */ /* 0x000fc800078e00ff */
[----:B------:R-:W-:Y:S02]  /*db10*/  VIADD R26, R6, 0x1f2 ;  /* 0x000001f2061a7836 */ /* 0x000fe40000000000 */
[----:B------:R-:W-:Y:S02]  /*db20*/  IMAD.MOV.U32 R25, RZ, RZ, R23 ;  /* 0x000000ffff197224 */ /* 0x000fe400078e0017 */
[----:B------:R-:W-:Y:S01]  /*db30*/  IMAD.MOV.U32 R23, RZ, RZ, R237 ;  /* 0x000000ffff177224 */ /* 0x000fe200078e00ed */
[----:B------:R-:W-:Y:S01]  /*db40*/  ISETP.NE.AND P0, PT, R234, RZ, PT ;  /* 0x000000ffea00720c */ /* 0x000fe20003f05270 */
[----:B------:R-:W-:Y:S01]  /*db50*/  IMAD R228, R247, R233, R228 ;  /* 0x000000e9f7e47224 */ /* 0x000fe200078e02e4 */
[----:B------:R-:W-:Y:S01]  /*db60*/  MOV R233, R235 ;  /* 0x000000eb00e97202 */ /* 0x000fe20000000f00 */
[----:B---3--:R-:W-:Y:S01]  /*db70*/  IMAD.MOV.U32 R24, RZ, RZ, R238 ;  /* 0x000000ffff187224 */ /* 0x008fe200078e00ee */
[----:B------:R1:W-:Y:S01]  /*db80*/  STL [R1+0x1fd8], R26 ;  /* 0x001fd81a01007387 */ /* 0x0003e20000100800 */
[----:B------:R-:W-:Y:S01]  /*db90*/  IMAD.MOV R237, RZ, RZ, -R236 ;  /* 0x000000ffffed7224 */ /* 0x000fe200078e0aec */
[----:B------:R-:W-:Y:S01]  /*dba0*/  IABS R235, R26 ;  /* 0x0000001a00eb7213 */ /* 0x000fe20000000000 */
[----:B------:R-:W-:-:S02]  /*dbb0*/  @!P1 IMAD.IADD R231, R231, 0x1, -R232 ;  /* 0x00000001e7e79824 */ /* 0x000fc400078e0ae8 */
[----:B------:R-:W-:Y:S02]  /*dbc0*/  IMAD R229, R247, R237, R229 ;  /* 0x000000edf7e57224 */ /* 0x000fe400078e02e5 */
[----:B------:R-:W-:-:S04]  /*dbd0*/  IMAD.HI.U32 R237, R245, R233, RZ ;  /* 0x000000e9f5ed7227 */ /* 0x000fc800078e00ff */
[----:B-1----:R-:W-:Y:S02]  /*dbe0*/  IMAD.MOV.U32 R26, RZ, RZ, R25 ;  /* 0x000000ffff1a7224 */ /* 0x002fe400078e0019 */
[----:B------:R-:W-:Y:S02]  /*dbf0*/  IMAD.MOV.U32 R25, RZ, RZ, R24 ;  /* 0x000000ffff197224 */ /* 0x000fe400078e0018 */
[----:B------:R-:W-:Y:S02]  /*dc00*/  IMAD.MOV.U32 R24, RZ, RZ, R23 ;  /* 0x000000ffff187224 */ /* 0x000fe400078e0017 */
[----:B------:R-:W-:Y:S02]  /*dc10*/  IMAD.MOV.U32 R23, RZ, RZ, R22 ;  /* 0x000000ffff177224 */ /* 0x000fe400078e0016 */
[----:B------:R-:W-:Y:S02]  /*dc20*/  IMAD.MOV.U32 R22, RZ, RZ, R21 ;  /* 0x000000ffff167224 */ /* 0x000fe400078e0015 */
[----:B------:R-:W-:Y:S01]  /*dc30*/  IMAD.MOV.U32 R21, RZ, RZ, R20 ;  /* 0x000000ffff157224 */ /* 0x000fe200078e0014 */
[----:B------:R-:W-:Y:S01]  /*dc40*/  MOV R20, R19 ;  /* 0x0000001300147202 */ /* 0x000fe20000000f00 */
[----:B------:R-:W-:Y:S01]  /*dc50*/  IMAD.MOV.U32 R232, RZ, RZ, R235 ;  /* 0x000000ffffe87224 */ /* 0x000fe200078e00eb */
[----:B------:R-:W-:Y:S01]  /*dc60*/  IADD3 R235, -R237, RZ, RZ ;  /* 0x000000ffedeb7210 */ /* 0x000fe20007ffe1ff */
[----:B------:R-:W-:-:S02]  /*dc70*/  IMAD.MOV.U32 R27, RZ, RZ, R231 ;  /* 0x000000ffff1b7224 */ /* 0x000fc400078e00e7 */
[----:B------:R-:W-:Y:S02]  /*dc80*/  IMAD.MOV.U32 R19, RZ, RZ, R18 ;  /* 0x000000ffff137224 */ /* 0x000fe400078e0012 */
[----:B------:R-:W-:Y:S02]  /*dc90*/  IMAD.MOV.U32 R18, RZ, RZ, R17 ;  /* 0x000000ffff127224 */ /* 0x000fe400078e0011 */
[----:B------:R-:W-:Y:S02]  /*dca0*/  IMAD.MOV.U32 R17, RZ, RZ, R16 ;  /* 0x000000ffff117224 */ /* 0x000fe400078e0010 */
[----:B------:R-:W-:Y:S02]  /*dcb0*/  IMAD.MOV.U32 R16, RZ, RZ, R8 ;  /* 0x000000ffff107224 */ /* 0x000fe400078e0008 */
[----:B------:R-:W-:Y:S01]  /*dcc0*/  @!P3 IMAD.MOV R27, RZ, RZ, -R27 ;  /* 0x000000ffff1bb224 */ /* 0x000fe200078e0a1b */
[----:B------:R-:W-:Y:S01]  /*dcd0*/  @!P0 LOP3.LUT R27, RZ, R234, RZ, 0x33, !PT ;  /* 0x000000eaff1b8212 */ /* 0x000fe200078e33ff */
[----:B------:R-:W-:-:S02]  /*dce0*/  IMAD.MOV.U32 R8, RZ, RZ, R250 ;  /* 0x000000ffff087224 */ /* 0x000fc400078e00fa */
[----:B------:R-:W2:Y:S01]  /*dcf0*/  LDL.LU R250, [R1+0x2a94] ;  /* 0x002a940001fa7983 */ /* 0x000ea20000300800 */
[----:B------:R-:W-:Y:S02]  /*dd00*/  IMAD R231, R247, R235, R233 ;  /* 0x000000ebf7e77224 */ /* 0x000fe400078e02e9 */
[----:B------:R-:W-:Y:S01]  /*dd10*/  IMAD.MOV.U32 R235, RZ, RZ, R19 ;  /* 0x000000ffffeb7224 */ /* 0x000fe200078e0013 */
[----:B------:R-:W3:Y:S01]  /*dd20*/  LDL.LU R41, [R1+0x414] ;  /* 0x0004140001297983 */ /* 0x000ee20000300800 */
[----:B------:R-:W-:Y:S01]  /*dd30*/  MOV R19, R11 ;  /* 0x0000000b00137202 */ /* 0x000fe20000000f00 */
[----:B------:R-:W-:Y:S02]  /*dd40*/  IMAD.MOV.U32 R11, RZ, RZ, R243 ;  /* 0x000000ffff0b7224 */ /* 0x000fe400078e00f3 */
[----:B------:R-:W4:Y:S01]  /*dd50*/  LDL.LU R40, [R1+0x410] ;  /* 0x0004100001287983 */ /* 0x000f220000300800 */
[----:B------:R-:W-:Y:S02]  /*dd60*/  IMAD.MOV.U32 R243, RZ, RZ, R7 ;  /* 0x000000fffff37224 */ /* 0x000fe400078e0007 */
[----:B------:R-:W-:Y:S01]  /*dd70*/  IMAD.HI.U32 R238, R245, R230, RZ ;  /* 0x000000e6f5ee7227 */ /* 0x000fe200078e00ff */
[----:B------:R-:W4:Y:S03]  /*dd80*/  LDL.LU R36, [R1+0x40c] ;  /* 0x00040c0001247983 */ /* 0x000f260000300800 */
[----:B------:R-:W-:Y:S01]  /*dd90*/  IMAD.MOV.U32 R31, RZ, RZ, R18 ;  /* 0x000000ffff1f7224 */ /* 0x000fe200078e0012 */
[----:B------:R1:W-:Y:S01]  /*dda0*/  STL [R1+0x41c], R27 ;  /* 0x00041c1b01007387 */ /* 0x0003e20000100800 */
[----:B------:R-:W-:-:S02]  /*ddb0*/  IMAD.MOV.U32 R33, RZ, RZ, R21 ;  /* 0x000000ffff217224 */ /* 0x000fc400078e0015 */
[----:B------:R-:W-:Y:S01]  /*ddc0*/  IMAD.MOV.U32 R29, RZ, RZ, R23 ;  /* 0x000000ffff1d7224 */ /* 0x000fe200078e0017 */
[----:B------:R-:W2:Y:S01]  /*ddd0*/  LDL.LU R7, [R1+0x2a90] ;  /* 0x002a900001077983 */ /* 0x000ea20000300800 */
[----:B------:R-:W-:Y:S02]  /*dde0*/  IMAD.MOV.U32 R18, RZ, RZ, R16 ;  /* 0x000000ffff127224 */ /* 0x000fe400078e0010 */
[----:B------:R-:W-:Y:S02]  /*ddf0*/  IMAD.MOV.U32 R16, RZ, RZ, R5 ;  /* 0x000000ffff107224 */ /* 0x000fe400078e0005 */
[----:B------:R-:W-:Y:S02]  /*de00*/  IMAD.MOV.U32 R5, RZ, RZ, R252 ;  /* 0x000000ffff057224 */ /* 0x000fe400078e00fc */
[----:B-1----:R-:W-:Y:S02]  /*de10*/  IMAD.MOV.U32 R27, RZ, RZ, R25 ;  /* 0x000000ffff1b7224 */ /* 0x002fe400078e0019 */
[----:B------:R-:W4:Y:S01]  /*de20*/  LDL.LU R25, [R1+0x3c4] ;  /* 0x0003c40001197983 */ /* 0x000f220000300800 */
[----:B------:R-:W-:-:S02]  /*de30*/  IMAD.MOV.U32 R34, RZ, RZ, R17 ;  /* 0x000000ffff227224 */ /* 0x000fc400078e0011 */
[----:B------:R-:W-:Y:S01]  /*de40*/  IMAD.MOV.U32 R21, RZ, RZ, R15 ;  /* 0x000000ffff157224 */ /* 0x000fe200078e000f */
[----:B------:R-:W4:Y:S01]  /*de50*/  LDL.LU R252, [R1+0x35c] ;  /* 0x00035c0001fc7983 */ /* 0x000f220000300800 */
[----:B------:R-:W-:Y:S02]  /*de60*/  IMAD.MOV.U32 R28, RZ, RZ, R24 ;  /* 0x000000ffff1c7224 */ /* 0x000fe400078e0018 */
[----:B------:R-:W-:Y:S01]  /*de70*/  IMAD.MOV.U32 R17, RZ, RZ, R14 ;  /* 0x000000ffff117224 */ /* 0x000fe200078e000e */
[----:B------:R-:W4:Y:S01]  /*de80*/  LDL.LU R23, [R1+0x3bc] ;  /* 0x0003bc0001177983 */ /* 0x000f220000300800 */
[----:B------:R-:W-:Y:S02]  /*de90*/  IMAD.MOV.U32 R15, RZ, RZ, R12 ;  /* 0x000000ffff0f7224 */ /* 0x000fe400078e000c */
[----:B------:R-:W-:Y:S01]  /*dea0*/  IMAD.MOV.U32 R30, RZ, RZ, R22 ;  /* 0x000000ffff1e7224 */ /* 0x000fe200078e0016 */
[----:B------:R-:W4:Y:S01]  /*deb0*/  LDL.LU R24, [R1+0x3c0] ;  /* 0x0003c00001187983 */ /* 0x000f220000300800 */
[----:B------:R-:W-:Y:S01]  /*dec0*/  IMAD.MOV.U32 R14, RZ, RZ, R3 ;  /* 0x000000ffff0e7224 */ /* 0x000fe200078e0003 */
[----:B------:R-:W-:Y:S01]  /*ded0*/  MOV R3, R240 ;  /* 0x000000f000037202 */ /* 0x000fe20000000f00 */
[----:B------:R-:W-:Y:S01]  /*dee0*/  IMAD.MOV.U32 R12, RZ, RZ, R242 ;  /* 0x000000ffff0c7224 */ /* 0x000fe200078e00f2 */
[----:B------:R-:W-:Y:S01]  /*def0*/  MOV R42, R20 ;  /* 0x00000014002a7202 */ /* 0x000fe20000000f00 */
[----:B------:R-:W-:Y:S01]  /*df00*/  IMAD.MOV.U32 R22, RZ, RZ, R10 ;  /* 0x000000ffff167224 */ /* 0x000fe200078e000a */
[----:B------:R-:W4:Y:S01]  /*df10*/  LDL.LU R242, [R1+0xe8] ;  /* 0x0000e80001f27983 */ /* 0x000f220000300800 */
[----:B------:R-:W-:-:S02]  /*df20*/  IMAD.MOV.U32 R10, RZ, RZ, R244 ;  /* 0x000000ffff0a7224 */ /* 0x000fc400078e00f4 */
[----:B------:R-:W-:Y:S01]  /*df30*/  IMAD.MOV R236, RZ, RZ, -R238 ;  /* 0x000000ffffec7224 */ /* 0x000fe200078e0aee */
[----:B------:R-:W4:Y:S04]  /*df40*/  LDL.LU R240, [R1+0xb8] ;  /* 0x0000b80001f07983 */ /* 0x000f280000300800 */
[----:B------:R-:W4:Y:S01]  /*df50*/  LDL.LU R244, [R1+0xb4] ;  /* 0x0000b40001f47983 */ /* 0x000f220000300800 */
[----:B--2---:R-:W-:-:S03]  /*df60*/  IMAD.MOV.U32 R20, RZ, RZ, R7 ;  /* 0x000000ffff147224 */ /* 0x004fc600078e0007 */
[----:B------:R-:W2:Y:S04]  /*df70*/  LDL.LU R7, [R1+0x2a8c] ;  /* 0x002a8c0001077983 */ /* 0x000ea80000300800 */
[----:B------:R-:W2:Y:S04]  /*df80*/  LDL.LU R238, [R1+0x418] ;  /* 0x0004180001ee7983 */ /* 0x000ea80000300800 */
[----:B------:R-:W2:Y:S04]  /*df90*/  LDL.LU R39, [R1+0x400] ;  /* 0x0004000001277983 */ /* 0x000ea80000300800 */
[----:B------:R-:W2:Y:S04]  /*dfa0*/  LDL.LU R38, [R1+0x3fc] ;  /* 0x0003fc0001267983 */ /* 0x000ea80000300800 */
[----:B------:R-:W2:Y:S04]  /*dfb0*/  LDL.LU R37, [R1+0x3f8] ;  /* 0x0003f80001257983 */ /* 0x000ea80000300800 */
[----:B------:R-:W2:Y:S01]  /*dfc0*/  LDL.LU R32, [R1+0x3f4] ;  /* 0x0003f40001207983 */ /* 0x000ea20000300800 */
[----:B------:R-:W-:-:S02]  /*dfd0*/  ISETP.GT.U32.AND P2, PT, R247, R251, PT ;  /* 0x000000fbf700720c */ /* 0x000fc40003f44070 */
[C---:B------:R-:W-:Y:S02]  /*dfe0*/  ISETP.GT.U32.AND P1, PT, R247.reuse, R250, PT ;  /* 0x000000faf700720c */ /* 0x040fe40003f24070 */
[C---:B------:R-:W-:Y:S02]  /*dff0*/  ISETP.GT.U32.AND P5, PT, R247.reuse, R249, PT ;  /* 0x000000f9f700720c */ /* 0x040fe40003fa4070 */
[C---:B------:R-:W-:Y:S02]  /*e000*/  ISETP.GT.U32.AND P4, PT, R247.reuse, R246, PT ;  /* 0x000000f6f700720c */ /* 0x040fe40003f84070 */
[C---:B------:R-:W-:Y:S02]  /*e010*/  ISETP.GT.U32.AND P6, PT, R247.reuse, R248, PT ;  /* 0x000000f8f700720c */ /* 0x040fe40003fc4070 */
[----:B---3--:R-:W-:-:S03]  /*e020*/  ISETP.GT.U32.AND P0, PT, R247, R41, PT ;  /* 0x00000029f700720c */ /* 0x008fc60003f04070 */
[--C-:B------:R-:W-:Y:S02]  /*e030*/  @!P2 IMAD.IADD R251, R251, 0x1, -R247.reuse ;  /* 0x00000001fbfba824 */ /* 0x100fe400078e0af7 */
[--C-:B------:R-:W-:Y:S01]  /*e040*/  @!P1 IMAD.IADD R250, R250, 0x1, -R247.reuse ;  /* 0x00000001fafa9824 */ /* 0x100fe200078e0af7 */
[----:B----4-:R-:W-:Y:S01]  /*e050*/  ISETP.GT.U32.AND P1, PT, R247, R36, PT ;  /* 0x00000024f700720c */ /* 0x010fe20003f24070 */
[--C-:B------:R-:W-:Y:S02]  /*e060*/  @!P5 IMAD.IADD R249, R249, 0x1, -R247.reuse ;  /* 0x00000001f9f9d824 */ /* 0x100fe400078e0af7 */
[----:B------:R-:W-:Y:S02]  /*e070*/  @!P4 IADD3 R246, R246, -R247, RZ ;  /* 0x800000f7f6f6c210 */ /* 0x000fe40007ffe0ff */
[C---:B------:R-:W-:Y:S02]  /*e080*/  ISETP.GT.U32.AND P4, PT, R247.reuse, R251, PT ;  /* 0x000000fbf700720c */ /* 0x040fe40003f84070 */
[C---:B------:R-:W-:Y:S01]  /*e090*/  ISETP.GT.U32.AND P2, PT, R247.reuse, R40, PT ;  /* 0x00000028f700720c */ /* 0x040fe20003f44070 */
[--C-:B------:R-:W-:Y:S01]  /*e0a0*/  @!P6 IMAD.IADD R248, R248, 0x1, -R247.reuse ;  /* 0x00000001f8f8e824 */ /* 0x100fe200078e0af7 */
[----:B------:R-:W-:Y:S01]  /*e0b0*/  ISETP.GT.U32.AND P6, PT, R247, R26, PT ;  /* 0x0000001af700720c */ /* 0x000fe20003fc4070 */
[----:B------:R-:W-:-:S03]  /*e0c0*/  @!P0 IMAD.IADD R41, R41, 0x1, -R247 ;  /* 0x0000000129298824 */ /* 0x000fc600078e0af7 */
[--C-:B------:R-:W-:Y:S01]  /*e0d0*/  @!P1 IMAD.IADD R36, R36, 0x1, -R247.reuse ;  /* 0x0000000124249824 */ /* 0x100fe200078e0af7 */
[C---:B------:R-:W-:Y:S02]  /*e0e0*/  ISETP.GT.U32.AND P1, PT, R247.reuse, R246, PT ;  /* 0x000000f6f700720c */ /* 0x040fe40003f24070 */
[----:B------:R-:W-:Y:S02]  /*e0f0*/  ISETP.GT.U32.AND P0, PT, R247, R249, PT ;  /* 0x000000f9f700720c */ /* 0x000fe40003f04070 */
[--C-:B------:R-:W-:Y:S01]  /*e100*/  @!P4 IMAD.IADD R251, R251, 0x1, -R247.reuse ;  /* 0x00000001fbfbc824 */ /* 0x100fe200078e0af7 */
[C---:B------:R-:W-:Y:S01]  /*e110*/  ISETP.GT.U32.AND P4, PT, R247.reuse, R41, PT ;  /* 0x00000029f700720c */ /* 0x040fe20003f84070 */
[--C-:B------:R-:W-:Y:S02]  /*e120*/  @!P2 IMAD.IADD R40, R40, 0x1, -R247.reuse ;  /* 0x000000012828a824 */ /* 0x100fe400078e0af7 */
[----:B------:R-:W-:Y:S01]  /*e130*/  @!P6 IMAD.IADD R26, R26, 0x1, -R247 ;  /* 0x000000011a1ae824 */ /* 0x000fe200078e0af7 */
[----:B------:R-:W-:-:S02]  /*e140*/  ISETP.GT.U32.AND P6, PT, R247, R34, PT ;  /* 0x00000022f700720c */ /* 0x000fc40003fc4070 */
[----:B------:R-:W-:Y:S02]  /*e150*/  ISETP.GT.U32.AND P2, PT, R247, R248, PT ;  /* 0x000000f8f700720c */ /* 0x000fe40003f44070 */
[--C-:B------:R-:W-:Y:S02]  /*e160*/  @!P1 IMAD.IADD R246, R246, 0x1, -R247.reuse ;  /* 0x00000001f6f69824 */ /* 0x100fe400078e0af7 */
[--C-:B------:R-:W-:Y:S01]  /*e170*/  @!P0 IMAD.IADD R249, R249, 0x1, -R247.reuse ;  /* 0x00000001f9f98824 */ /* 0x100fe200078e0af7 */
[----:B------:R-:W-:Y:S02]  /*e180*/  ISETP.GT.U32.AND P0, PT, R247, R36, PT ;  /* 0x00000024f700720c */ /* 0x000fe40003f04070 */
[----:B------:R-:W-:-:S04]  /*e190*/  @!P4 IMAD.IADD R41, R41, 0x1, -R247 ;  /* 0x000000012929c824 */ /* 0x000fc800078e0af7 */
[--C-:B------:R-:W-:Y:S01]  /*e1a0*/  @!P6 IMAD.IADD R34, R34, 0x1, -R247.reuse ;  /* 0x000000012222e824 */ /* 0x100fe200078e0af7 */
[C---:B------:R-:W-:Y:S01]  /*e1b0*/  ISETP.GT.U32.AND P6, PT, R247.reuse, R235, PT ;  /* 0x000000ebf700720c */ /* 0x040fe20003fc4070 */
[----:B------:R-:W-:Y:S01]  /*e1c0*/  @!P2 IMAD.IADD R248, R248, 0x1, -R247 ;  /* 0x00000001f8f8a824 */ /* 0x000fe200078e0af7 */
[----:B------:R-:W-:-:S04]  /*e1d0*/  ISETP.GT.U32.AND P2, PT, R247, R26, PT ;  /* 0x0000001af700720c */ /* 0x000fc80003f44070 */
[----:B------:R-:W-:Y:S01]  /*e1e0*/  @!P0 IADD3 R36, R36, -R247, RZ ;  /* 0x800000f724248210 */ /* 0x000fe20007ffe0ff */
[----:B------:R-:W-:Y:S02]  /*e1f0*/  IMAD R230, R247, R236, R230 ;  /* 0x000000ecf7e67224 */ /* 0x000fe400078e02e6 */
[----:B------:R-:W-:-:S04]  /*e200*/  IMAD.HI.U32 R236, R245, R232, RZ ;  /* 0x000000e8f5ec7227 */ /* 0x000fc800078e00ff */
[--C-:B------:R-:W-:Y:S01]  /*e210*/  @!P6 IMAD.IADD R235, R235, 0x1, -R247.reuse ;  /* 0x00000001ebebe824 */ /* 0x100fe200078e0af7 */
[C---:B------:R-:W-:Y:S01]  /*e220*/  ISETP.GT.U32.AND P6, PT, R247.reuse, R34, PT ;  /* 0x00000022f700720c */ /* 0x040fe20003fc4070 */
[----:B------:R-:W-:Y:S02]  /*e230*/  IMAD.MOV R233, RZ, RZ, -R236 ;  /* 0x000000ffffe97224 */ /* 0x000fe400078e0aec */
[----:B------:R-:W-:Y:S02]  /*e240*/  VIADD R35, R6, 0x1f3 ;  /* 0x000001f306237836 */ /* 0x000fe40000000000 */
[----:B------:R-:W-:Y:S01]  /*e250*/  @!P2 IMAD.IADD R26, R26, 0x1, -R247 ;  /* 0x000000011a1aa824 */ /* 0x000fe200078e0af7 */
[C---:B------:R-:W-:Y:S01]  /*e260*/  ISETP.GT.U32.AND P2, PT, R247.reuse, R31, PT ;  /* 0x0000001ff700720c */ /* 0x040fe20003f44070 */
[----:B------:R-:W-:Y:S01]  /*e270*/  IMAD R232, R247, R233, R232 ;  /* 0x000000e9f7e87224 */ /* 0x000fe200078e02e8 */
[----:B------:R-:W-:-:S05]  /*e280*/  IABS R233, R35 ;  /* 0x0000002300e97213 */ /* 0x000fca0000000000 */
[----:B------:R-:W-:-:S06]  /*e290*/  @!P6 IMAD.IADD R34, R34, 0x1, -R247 ;  /* 0x000000012222e824 */ /* 0x000fcc00078e0af7 */
[----:B------:R-:W-:Y:S02]  /*e2a0*/  @!P2 IADD3 R31, R31, -R247, RZ ;  /* 0x800000f71f1fa210 */ /* 0x000fe40007ffe0ff */
[C---:B--2---:R-:W-:Y:S02]  /*e2b0*/  ISETP.GT.U32.AND P3, PT, R247.reuse, R238, PT ;  /* 0x000000eef700720c */ /* 0x044fe40003f64070 */
[----:B------:R-:W-:-:S11]  /*e2c0*/  ISETP.GT.U32.AND P5, PT, R247, R7, PT ;  /* 0x00000007f700720c */ /* 0x000fd60003fa4070 */
[--C-:B------:R-:W-:Y:S01]  /*e2d0*/  @!P3 IMAD.IADD R238, R238, 0x1, -R247.reuse ;  /* 0x00000001eeeeb824 */ /* 0x100fe200078e0af7 */
[----:B------:R-:W-:Y:S01]  /*e2e0*/  ISETP.GT.U32.AND P3, PT, R247, R250, PT ;  /* 0x000000faf700720c */ /* 0x000fe20003f64070 */
[----:B------:R-:W-:-:S03]  /*e2f0*/  @!P5 IMAD.IADD R7, R7, 0x1, -R247 ;  /* 0x000000010707d824 */ /* 0x000fc600078e0af7 */
[C---:B------:R-:W-:Y:S02]  /*e300*/  ISETP.GT.U32.AND P5, PT, R247.reuse, R238, PT ;  /* 0x000000eef700720c */ /* 0x040fe40003fa4070 */
[----:B------:R-:W-:-:S07]  /*e310*/  ISETP.GT.U32.AND P1, PT, R247, R7, PT ;  /* 0x00000007f700720c */ /* 0x000fce0003f24070 */
[----:B------:R-:W-:Y:S02]  /*e320*/  @!P3 IADD3 R250, R250, -R247, RZ ;  /* 0x800000f7fafab210 */ /* 0x000fe40007ffe0ff */
[C---:B------:R-:W-:Y:S02]  /*e330*/  ISETP.GT.U32.AND P3, PT, R247.reuse, R40, PT ;  /* 0x00000028f700720c */ /* 0x040fe40003f64070 */
[--C-:B------:R-:W-:Y:S01]  /*e340*/  @!P5 IMAD.IADD R238, R238, 0x1, -R247.reuse ;  /* 0x00000001eeeed824 */ /* 0x100fe200078e0af7 */
[C---:B------:R-:W-:Y:S02]  /*e350*/  ISETP.GT.U32.AND P5, PT, R247.reuse, R39, PT ;  /* 0x00000027f700720c */ /* 0x040fe40003fa4070 */
[----:B------:R-:W-:Y:S01]  /*e360*/  ISETP.GT.U32.AND P4, PT, R247, R38, PT ;  /* 0x00000026f700720c */ /* 0x000fe20003f84070 */
[----:B------:R-:W-:Y:S01]  /*e370*/  @!P1 IMAD.IADD R7, R7, 0x1, -R247 ;  /* 0x0000000107079824 */ /* 0x000fe200078e0af7 */
[----:B------:R-:W-:-:S06]  /*e380*/  ISETP.GT.U32.AND P1, PT, R247, R42, PT ;  /* 0x0000002af700720c */ /* 0x000fcc0003f24070 */
[--C-:B------:R-:W-:Y:S01]  /*e390*/  @!P3 IMAD.IADD R40, R40, 0x1, -R247.reuse ;  /* 0x000000012828b824 */ /* 0x100fe200078e0af7 */
[----:B------:R-:W-:Y:S02]  /*e3a0*/  ISETP.GT.U32.AND P3, PT, R247, R37, PT ;  /* 0x00000025f700720c */ /* 0x000fe40003f64070 */
[--C-:B------:R-:W-:Y:S01]  /*e3b0*/  @!P5 IMAD.IADD R39, R39, 0x1, -R247.reuse ;  /* 0x000000012727d824 */ /* 0x100fe200078e0af7 */
[C---:B------:R-:W-:Y:S01]  /*e3c0*/  ISETP.GT.U32.AND P5, PT, R247.reuse, R33, PT ;  /* 0x00000021f700720c */ /* 0x040fe20003fa4070 */
[--C-:B------:R-:W-:Y:S01]  /*e3d0*/  @!P4 IMAD.IADD R38, R38, 0x1, -R247.reuse ;  /* 0x000000012626c824 */ /* 0x100fe200078e0af7 */
[C---:B------:R-:W-:Y:S02]  /*e3e0*/  ISETP.GT.U32.AND P0, PT, R247.reuse, R32, PT ;  /* 0x00000020f700720c */ /* 0x040fe40003f04070 */
[----:B------:R-:W-:Y:S01]  /*e3f0*/  ISETP.GT.U32.AND P4, PT, R247, R30, PT ;  /* 0x0000001ef700720c */ /* 0x000fe20003f84070 */
[----:B------:R-:W-:-:S05]  /*e400*/  @!P1 IMAD.IADD R42, R42, 0x1, -R247 ;  /* 0x000000012a2a9824 */ /* 0x000fca00078e0af7 */
[--C-:B------:R-:W-:Y:S01]  /*e410*/  @!P3 IMAD.IADD R37, R37, 0x1, -R247.reuse ;  /* 0x000000012525b824 */ /* 0x100fe200078e0af7 */
[C---:B------:R-:W-:Y:S01]  /*e420*/  ISETP.GT.U32.AND P3, PT, R247.reuse, R29, PT ;  /* 0x0000001df700720c */ /* 0x040fe20003f64070 */
[----:B------:R-:W-:Y:S01]  /*e430*/  STL [R1+0x418], R238 ;  /* 0x000418ee01007387 */ /* 0x000fe20000100800 */
[----:B------:R-:W-:Y:S01]  /*e440*/  ISETP.GT.U32.AND P1, PT, R247, R39, PT ;  /* 0x00000027f700720c */ /* 0x000fe20003f24070 */
[--C-:B------:R-:W-:Y:S01]  /*e450*/  @!P5 IMAD.IADD R33, R33, 0x1, -R247.reuse ;  /* 0x000000012121d824 */ /* 0x100fe200078e0af7 */
[C---:B------:R-:W-:Y:S01]  /*e460*/  ISETP.GT.U32.AND P5, PT, R247.reuse, R38, PT ;  /* 0x00000026f700720c */ /* 0x040fe20003fa4070 */
[----:B------:R1:W-:Y:S01]  /*e470*/  STL [R1+0x1eb0], R35 ;  /* 0x001eb02301007387 */ /* 0x0003e20000100800 */
[--C-:B------:R-:W-:Y:S01]  /*e480*/  @!P0 IMAD.IADD R32, R32, 0x1, -R247.reuse ;  /* 0x0000000120208824 */ /* 0x100fe200078e0af7 */
[C---:B------:R-:W-:Y:S01]  /*e490*/  ISETP.GT.U32.AND P0, PT, R247.reuse, R28, PT ;  /* 0x0000001cf700720c */ /* 0x040fe20003f04070 */
[----:B------:R-:W-:Y:S01]  /*e4a0*/  @!P4 IMAD.IADD R30, R30, 0x1, -R247 ;  /* 0x000000011e1ec824 */ /* 0x000fe200078e0af7 */
[----:B------:R-:W-:Y:S01]  /*e4b0*/  ISETP.GT.U32.AND P4, PT, R247, R37, PT ;  /* 0x00000025f700720c */ /* 0x000fe20003f84070 */
[----:B------:R-:W-:Y:S01]  /*e4c0*/  STL [R1+0x414], R41 ;  /* 0x0004142901007387 */ /* 0x000fe20000100800 */
[----:B-1----:R-:W-:Y:S01]  /*e4d0*/  IMAD.MOV.U32 R35, RZ, RZ, R25 ;  /* 0x000000ffff237224 */ /* 0x002fe200078e0019 */
[----:B------:R-:W-:Y:S01]  /*e4e0*/  MOV R25, R24 ;  /* 0x0000001800197202 */ /* 0x000fe20000000f00 */
[----:B------:R-:W-:Y:S01]  /*e4f0*/  IMAD.MOV.U32 R24, RZ, RZ, R23 ;  /* 0x000000ffff187224 */ /* 0x000fe200078e0017 */
[----:B------:R-:W-:Y:S01]  /*e500*/  STL [R1+0x410], R40 ;  /* 0x0004102801007387 */ /* 0x000fe20000100800 */
[----:B------:R-:W-:-:S02]  /*e510*/  IMAD.MOV.U32 R23, RZ, RZ, R16 ;  /* 0x000000ffff177224 */ /* 0x000fc400078e0010 */
[----:B------:R-:W-:Y:S01]  /*e520*/  IMAD.MOV.U32 R16, RZ, RZ, R14 ;  /* 0x000000ffff107224 */ /* 0x000fe200078e000e */
[----:B------:R1:W-:Y:S01]  /*e530*/  STL [R1+0x40c], R36 ;  /* 0x00040c2401007387 */ /* 0x0003e20000100800 */
[----:B------:R-:W-:Y:S02]  /*e540*/  IMAD.MOV.U32 R14, RZ, RZ, R12 ;  /* 0x000000ffff0e7224 */ /* 0x000fe400078e000c */
[----:B------:R-:W-:Y:S01]  /*e550*/  @!P3 IMAD.IADD R29, R29, 0x1, -R247 ;  /* 0x000000011d1db824 */ /* 0x000fe200078e0af7 */
[----:B------:R2:W-:Y:S01]  /*e560*/  STL [R1+0x408], R26 ;  /* 0x0004081a01007387 */ /* 0x0005e20000100800 */
[----:B------:R-:W-:Y:S01]  /*e570*/  IMAD.MOV.U32 R12, RZ, RZ, R11 ;  /* 0x000000ffff0c7224 */ /* 0x000fe200078e000b */
[----:B------:R-:W-:Y:S01]  /*e580*/  ISETP.GT.U32.AND P3, PT, R247, R32, PT ;  /* 0x00000020f700720c */ /* 0x000fe20003f64070 */
[----:B------:R-:W-:Y:S02]  /*e590*/  IMAD.MOV.U32 R11, RZ, RZ, R10 ;  /* 0x000000ffff0b7224 */ /* 0x000fe400078e000a */
[----:B------:R-:W-:Y:S01]  /*e5a0*/  IMAD.MOV.U32 R10, RZ, RZ, R5 ;  /* 0x000000ffff0a7224 */ /* 0x000fe200078e0005 */
[----:B-1----:R-:W-:Y:S01]  /*e5b0*/  MOV R36, R35 ;  /* 0x0000002300247202 */ /* 0x002fe20000000f00 */
[----:B--2---:R-:W2:Y:S01]  /*e5c0*/  LDL.LU R26, [R1+0x3d0] ;  /* 0x0003d000011a7983 */ /* 0x004ea20000300800 */
[----:B------:R-:W-:-:S03]  /*e5d0*/  @!P1 IADD3 R39, R39, -R247, RZ ;  /* 0x800000f727279210 */ /* 0x000fc60007ffe0ff */
[----:B------:R-:W3:Y:S01]  /*e5e0*/  LDL.LU R41, [R1+0x3cc] ;  /* 0x0003cc0001297983 */ /* 0x000ee20000300800 */
[----:B------:R-:W-:-:S03]  /*e5f0*/  IMAD.MOV.U32 R35, RZ, RZ, R25 ;  /* 0x000000ffff237224 */ /* 0x000fc600078e0019 */
[----:B------:R-:W4:Y:S01]  /*e600*/  LDL.LU R5, [R1+0x188] ;  /* 0x0001880001057983 */ /* 0x000f220000300800 */
[----:B------:R-:W-:-:S03]  /*e610*/  @!P5 IMAD.IADD R38, R38, 0x1, -R247 ;  /* 0x000000012626d824 */ /* 0x000fc600078e0af7 */
[----:B------:R-:W4:Y:S01]  /*e620*/  LDL.LU R40, [R1+0x3c8] ;  /* 0x0003c80001287983 */ /* 0x000f220000300800 */
[----:B------:R-:W-:-:S03]  /*e630*/  @!P0 IMAD.IADD R28, R28, 0x1, -R247 ;  /* 0x000000011c1c8824 */ /* 0x000fc600078e0af7 */
[----:B------:R1:W-:Y:S01]  /*e640*/  STL [R1+0x404], R34 ;  /* 0x0004042201007387 */ /* 0x0003e20000100800 */
[----:B------:R-:W-:Y:S01]  /*e650*/  IMAD.MOV.U32 R25, RZ, RZ, R12 ;  /* 0x000000ffff197224 */ /* 0x000fe200078e000c */
[----:B------:R-:W-:Y:S01]  /*e660*/  ISETP.GT.U32.AND P0, PT, R247, R31, PT ;  /* 0x0000001ff700720c */ /* 0x000fe20003f04070 */
[--C-:B------:R-:W-:Y:S02]  /*e670*/  @!P4 IMAD.IADD R37, R37, 0x1, -R247.reuse ;  /* 0x000000012525c824 */ /* 0x100fe400078e0af7 */
[----:B------:R-:W-:Y:S02]  /*e680*/  IMAD.MOV.U32 R12, RZ, RZ, R252 ;  /* 0x000000ffff0c7224 */ /* 0x000fe400078e00fc */
[----:B-1----:R-:W-:Y:S02]  /*e690*/  IMAD.MOV.U32 R34, RZ, RZ, R24 ;  /* 0x000000ffff227224 */ /* 0x002fe400078e0018 */
[----:B------:R-:W-:Y:S02]  /*e6a0*/  IMAD.MOV.U32 R24, RZ, RZ, R14 ;  /* 0x000000ffff187224 */ /* 0x000fe400078e000e */
[----:B------:R-:W4:Y:S04]  /*e6b0*/  LDL.LU R14, [R1+0x354] ;  /* 0x00035400010e7983 */ /* 0x000f280000300800 */
[----:B------:R-:W4:Y:S04]  /*e6c0*/  LDL.LU R252, [R1+0x118] ;  /* 0x0001180001fc7983 */ /* 0x000f280000300800 */
[----:B------:R1:W-:Y:S01]  /*e6d0*/  STL [R1+0x400], R39 ;  /* 0x0004002701007387 */ /* 0x0003e20000100800 */
[----:B------:R-:W-:-:S03]  /*e6e0*/  @!P3 IMAD.IADD R32, R32, 0x1, -R247 ;  /* 0x000000012020b824 */ /* 0x000fc600078e0af7 */
[----:B------:R1:W-:Y:S04]  /*e6f0*/  STL [R1+0x3fc], R38 ;  /* 0x0003fc2601007387 */ /* 0x0003e80000100800 */
[----:B------:R1:W-:Y:S04]  /*e700*/  STL [R1+0x3f8], R37 ;  /* 0x0003f82501007387 */ /* 0x0003e80000100800 */
[----:B------:R-:W4:Y:S01]  /*e710*/  LDL.LU R237, [R1+0x3b8] ;  /* 0x0003b80001ed7983 */ /* 0x000f220000300800 */
[----:B------:R-:W-:-:S03]  /*e720*/  @!P0 IMAD.IADD R31, R31, 0x1, -R247 ;  /* 0x000000011f1f8824 */ /* 0x000fc600078e0af7 */
[----:B------:R-:W4:Y:S04]  /*e730*/  LDL.LU R238, [R1+0x3b4] ;  /* 0x0003b40001ee7983 */ /* 0x000f280000300800 */
[----:B------:R1:W-:Y:S04]  /*e740*/  STL [R1+0x3f4], R32 ;  /* 0x0003f42001007387 */ /* 0x0003e80000100800 */
[----:B-1----:R-:W4:Y:S04]  /*e750*/  LDL.LU R39, [R1+0x3b0] ;  /* 0x0003b00001277983 */ /* 0x002f280000300800 */
[----:B------:R-:W4:Y:S04]  /*e760*/  LDL.LU R38, [R1+0x3ac] ;  /* 0x0003ac0001267983 */ /* 0x000f280000300800 */
[----:B------:R1:W-:Y:S04]  /*e770*/  STL [R1+0x3f0], R31 ;  /* 0x0003f01f01007387 */ /* 0x0003e80000100800 */
[----:B------:R-:W4:Y:S04]  /*e780*/  LDL.LU R37, [R1+0x3a8] ;  /* 0x0003a80001257983 */ /* 0x000f280000300800 */
[----:B------:R-:W4:Y:S04]  /*e790*/  LDL.LU R32, [R1+0x3a4] ;  /* 0x0003a40001207983 */ /* 0x000f280000300800 */
[----:B-1----:R-:W4:Y:S01]  /*e7a0*/  LDL.LU R31, [R1+0x3a0] ;  /* 0x0003a000011f7983 */ /* 0x002f220000300800 */
[----:B------:R-:W-:-:S02]  /*e7b0*/  ISETP.GT.U32.AND P2, PT, R247, R27, PT ;  /* 0x0000001bf700720c */ /* 0x000fc40003f44070 */
[C---:B------:R-:W-:Y:S02]  /*e7c0*/  ISETP.GT.U32.AND P1, PT, R247.reuse, R42, PT ;  /* 0x0000002af700720c */ /* 0x040fe40003f24070 */
[----:B------:R-:W-:-:S09]  /*e7d0*/  ISETP.GT.U32.AND P5, PT, R247, R33, PT ;  /* 0x00000021f700720c */ /* 0x000fd20003fa4070 */
[--C-:B------:R-:W-:Y:S01]  /*e7e0*/  @!P2 IMAD.IADD R27, R27, 0x1, -R247.reuse ;  /* 0x000000011b1ba824 */ /* 0x100fe200078e0af7 */
[C---:B------:R-:W-:Y:S02]  /*e7f0*/  ISETP.GT.U32.AND P2, PT, R247.reuse, R235, PT ;  /* 0x000000ebf700720c */ /* 0x040fe40003f44070 */
[C---:B------:R-:W-:Y:S02]  /*e800*/  ISETP.GT.U32.AND P4, PT, R247.reuse, R30, PT ;  /* 0x0000001ef700720c */ /* 0x040fe40003f84070 */
[C---:B------:R-:W-:Y:S01]  /*e810*/  ISETP.GT.U32.AND P6, PT, R247.reuse, R27, PT ;  /* 0x0000001bf700720c */ /* 0x040fe20003fc4070 */
[--C-:B------:R-:W-:Y:S01]  /*e820*/  @!P1 IMAD.IADD R42, R42, 0x1, -R247.reuse ;  /* 0x000000012a2a9824 */ /* 0x100fe200078e0af7 */
[----:B------:R-:W-:Y:S01]  /*e830*/  ISETP.GT.U32.AND P3, PT, R247, R29, PT ;  /* 0x0000001df700720c */ /* 0x000fe20003f64070 */
[----:B------:R-:W-:-:S06]  /*e840*/  @!P5 IMAD.IADD R33, R33, 0x1, -R247 ;  /* 0x000000012121d824 */ /* 0x000fcc00078e0af7 */
[--C-:B------:R-:W-:Y:S02]  /*e850*/  @!P2 IMAD.IADD R235, R235, 0x1, -R247.reuse ;  /* 0x00000001ebeba824 */ /* 0x100fe400078e0af7 */
[----:B------:R-:W-:Y:S02]  /*e860*/  @!P4 IADD3 R30, R30, -R247, RZ ;  /* 0x800000f71e1ec210 */ /* 0x000fe40007ffe0ff */
[--C-:B------:R-:W-:Y:S01]  /*e870*/  @!P6 IMAD.IADD R27, R27, 0x1, -R247.reuse ;  /* 0x000000011b1be824 */ /* 0x100fe200078e0af7 */
[C---:B------:R-:W-:Y:S02]  /*e880*/  ISETP.GT.U32.AND P4, PT, R247.reuse, R36, PT ;  /* 0x00000024f700720c */ /* 0x040fe40003f84070 */
[----:B------:R-:W-:Y:S01]  /*e890*/  ISETP.GT.U32.AND P0, PT, R247, R28, PT ;  /* 0x0000001cf700720c */ /* 0x000fe20003f04070 */
[--C-:B------:R-:W-:Y:S01]  /*e8a0*/  @!P3 IMAD.IADD R29, R29, 0x1, -R247.reuse ;  /* 0x000000011d1db824 */ /* 0x100fe200078e0af7 */
[----:B------:R-:W-:Y:S01]  /*e8b0*/  ISETP.GT.U32.AND P3, PT, R247, R35, PT ;  /* 0x00000023f700720c */ /* 0x000fe20003f64070 */
[----:B------:R-:W-:Y:S08]  /*e8c0*/  STL [R1+0x3ec], R235 ;  /* 0x0003eceb01007387 */ /* 0x000ff00000100800 */
[----:B------:R-:W-:-:S02]  /*e8d0*/  @!P4 IMAD.IADD R36, R36, 0x1, -R247 ;  /* 0x000000012424c824 */ /* 0x000fc400078e0af7 */
[--C-:B------:R-:W-:Y:S01]  /*e8e0*/  @!P0 IMAD.IADD R28, R28, 0x1, -R247.reuse ;  /* 0x000000011c1c8824 */ /* 0x100fe200078e0af7 */
[----:B------:R-:W-:Y:S02]  /*e8f0*/  ISETP.GT.U32.AND P0, PT, R247, R34, PT ;  /* 0x00000022f700720c */ /* 0x000fe40003f04070 */
[----:B------:R-:W-:Y:S01]  /*e900*/  @!P3 IADD3 R35, R35, -R247, RZ ;  /* 0x800000f72323b210 */ /* 0x000fe20007ffe0ff */
[----:B------:R-:W-:Y:S04]  /*e910*/  STL [R1+0x3e8], R42 ;  /* 0x0003e82a01007387 */ /* 0x000fe80000100800 */
[----:B------:R-:W-:Y:S04]  /*e920*/  STL [R1+0x3e4], R33 ;  /* 0x0003e42101007387 */ /* 0x000fe80000100800 */
[----:B------:R-:W-:Y:S04]  /*e930*/  STL [R1+0x3e0], R30 ;  /* 0x0003e01e01007387 */ /* 0x000fe80000100800 */
[----:B------:R1:W-:Y:S04]  /*e940*/  STL [R1+0x3dc], R29 ;  /* 0x0003dc1d01007387 */ /* 0x0003e80000100800 */
[----:B------:R-:W-:Y:S01]  /*e950*/  STL [R1+0x3d8], R28 ;  /* 0x0003d81c01007387 */ /* 0x000fe20000100800 */
[----:B------:R-:W-:-:S03]  /*e960*/  @!P0 IMAD.IADD R34, R34, 0x1, -R247 ;  /* 0x0000000122228824 */ /* 0x000fc600078e0af7 */
[----:B------:R1:W-:Y:S02]  /*e970*/  STL [R1+0x3d4], R27 ;  /* 0x0003d41b01007387 */ /* 0x0003e40000100800 */
[----:B-1----:R-:W-:Y:S02]  /*e980*/  IMAD.MOV.U32 R29, RZ, RZ, R24 ;  /* 0x000000ffff1d7224 */ /* 0x002fe400078e0018 */
[----:B------:R-:W4:Y:S04]  /*e990*/  LDL.LU R27, [R1+0x39c] ;  /* 0x00039c00011b7983 */ /* 0x000f280000300800 */
[----:B------:R-:W4:Y:S04]  /*e9a0*/  LDL.LU R33, [R1+0x398] ;  /* 0x0003980001217983 */ /* 0x000f280000300800 */
[----:B------:R-:W4:Y:S04]  /*e9b0*/  LDL.LU R30, [R1+0x394] ;  /* 0x00039400011e7983 */ /* 0x000f280000300800 */
[----:B------:R-:W4:Y:S01]  /*e9c0*/  LDL.LU R28, [R1+0x390] ;  /* 0x00039000011c7983 */ /* 0x000f220000300800 */
[----:B--2---:R-:W-:-:S02]  /*e9d0*/  ISETP.GT.U32.AND P2, PT, R247, R26, PT ;  /* 0x0000001af700720c */ /* 0x004fc40003f44070 */
[C---:B---3--:R-:W-:Y:S02]  /*e9e0*/  ISETP.GT.U32.AND P1, PT, R247.reuse, R41, PT ;  /* 0x00000029f700720c */ /* 0x048fe40003f24070 */
[----:B----4-:R-:W-:-:S09]  /*e9f0*/  ISETP.GT.U32.AND P5, PT, R247, R40, PT ;  /* 0x00000028f700720c */ /* 0x010fd20003fa4070 */
[--C-:B------:R-:W-:Y:S02]  /*ea00*/  @!P2 IMAD.IADD R26, R26, 0x1, -R247.reuse ;  /* 0x000000011a1aa824 */ /* 0x100fe400078e0af7 */
[--C-:B------:R-:W-:Y:S02]  /*ea10*/  @!P1 IMAD.IADD R41, R41, 0x1, -R247.reuse ;  /* 0x0000000129299824 */ /* 0x100fe400078e0af7 */
[----:B------:R-:W-:Y:S01]  /*ea20*/  @!P5 IMAD.IADD R40, R40, 0x1, -R247 ;  /* 0x000000012828d824 */ /* 0x000fe200078e0af7 */
[C---:B------:R-:W-:Y:S02]  /*ea30*/  ISETP.GT.U32.AND P6, PT, R247.reuse, R237, PT ;  /* 0x000000edf700720c */ /* 0x040fe40003fc4070 */
[C---:B------:R-:W-:Y:S02]  /*ea40*/  ISETP.GT.U32.AND P2, PT, R247.reuse, R238, PT ;  /* 0x000000eef700720c */ /* 0x040fe40003f44070 */
[C---:B------:R-:W-:Y:S02]  /*ea50*/  ISETP.GT.U32.AND P1, PT, R247.reuse, R39, PT ;  /* 0x00000027f700720c */ /* 0x040fe40003f24070 */
[----:B------:R-:W-:-:S07]  /*ea60*/  ISETP.GT.U32.AND P5, PT, R247, R38, PT ;  /* 0x00000026f700720c */ /* 0x000fce0003fa4070 */
[--C-:B------:R-:W-:Y:S01]  /*ea70*/  @!P6 IMAD.IADD R237, R237, 0x1, -R247.reuse ;  /* 0x00000001edede824 */ /* 0x100fe200078e0af7 */
[C---:B------:R-:W-:Y:S01]  /*ea80*/  ISETP.GT.U32.AND P6, PT, R247.reuse, R26, PT ;  /* 0x0000001af700720c */ /* 0x040fe20003fc4070 */
[--C-:B------:R-:W-:Y:S01]  /*ea90*/  @!P2 IMAD.IADD R238, R238, 0x1, -R247.reuse ;  /* 0x00000001eeeea824 */ /* 0x100fe200078e0af7 */
[----:B------:R-:W-:Y:S01]  /*eaa0*/  ISETP.GT.U32.AND P4, PT, R247, R37, PT ;  /* 0x00000025f700720c */ /* 0x000fe20003f84070 */
[--C-:B------:R-:W-:Y:S01]  /*eab0*/  @!P1 IMAD.IADD R39, R39, 0x1, -R247.reuse ;  /* 0x0000000127279824 */ /* 0x100fe200078e0af7 */
[C---:B------:R-:W-:Y:S02]  /*eac0*/  ISETP.GT.U32.AND P2, PT, R247.reuse, R41, PT ;  /* 0x00000029f700720c */ /* 0x040fe40003f44070 */
[C---:B------:R-:W-:Y:S01]  /*ead0*/  ISETP.GT.U32.AND P3, PT, R247.reuse, R32, PT ;  /* 0x00000020f700720c */ /* 0x040fe20003f64070 */
[----:B------:R-:W-:Y:S01]  /*eae0*/  @!P5 IMAD.IADD R38, R38, 0x1, -R247 ;  /* 0x000000012626d824 */ /* 0x000fe200078e0af7 */
[C---:B------:R-:W-:Y:S02]  /*eaf0*/  ISETP.GT.U32.AND P1, PT, R247.reuse, R40, PT ;  /* 0x00000028f700720c */ /* 0x040fe40003f24070 */
[----:B------:R-:W-:-:S03]  /*eb00*/  ISETP.GT.U32.AND P5, PT, R247, R36, PT ;  /* 0x00000024f700720c */ /* 0x000fc60003fa4070 */
[--C-:B------:R-:W-:Y:S02]  /*eb10*/  @!P6 IMAD.IADD R26, R26, 0x1, -R247.reuse ;  /* 0x000000011a1ae824 */ /* 0x100fe400078e0af7 */
[--C-:B------:R-:W-:Y:S01]  /*eb20*/  @!P4 IMAD.IADD R37, R37, 0x1, -R247.reuse ;  /* 0x000000012525c824 */ /* 0x100fe200078e0af7 */
[C---:B------:R-:W-:Y:S02]  /*eb30*/  ISETP.GT.U32.AND P4, PT, R247.reuse, R35, PT ;  /* 0x00000023f700720c */ /* 0x040fe40003f84070 */
[----:B------:R1:W-:Y:S01]  /*eb40*/  STL [R1+0x3d0], R26 ;  /* 0x0003d01a01007387 */ /* 0x0003e20000100800 */
[----:B------:R-:W-:Y:S01]  /*eb50*/  ISETP.GT.U32.AND P0, PT, R247, R31, PT ;  /* 0x0000001ff700720c */ /* 0x000fe20003f04070 */
[--C-:B------:R-:W-:Y:S02]  /*eb60*/  @!P2 IMAD.IADD R41, R41, 0x1, -R247.reuse ;  /* 0x000000012929a824 */ /* 0x100fe400078e0af7 */
[--C-:B------:R-:W-:Y:S01]  /*eb70*/  @!P3 IMAD.IADD R32, R32, 0x1, -R247.reuse ;  /* 0x000000012020b824 */ /* 0x100fe200078e0af7 */
[----:B------:R-:W-:Y:S01]  /*eb80*/  @!P1 IADD3 R40, R40, -R247, RZ ;  /* 0x800000f728289210 */ /* 0x000fe20007ffe0ff */
[----:B------:R-:W-:Y:S01]  /*eb90*/  @!P5 IMAD.IADD R36, R36, 0x1, -R247 ;  /* 0x000000012424d824 */ /* 0x000fe200078e0af7 */
[----:B------:R-:W-:Y:S01]  /*eba0*/  ISETP.GT.U32.AND P3, PT, R247, R34, PT ;  /* 0x00000022f700720c */ /* 0x000fe20003f64070 */
[----:B-1----:R-:W-:-:S02]  /*ebb0*/  IMAD.MOV.U32 R26, RZ, RZ, R25 ;  /* 0x000000ffff1a7224 */ /* 0x002fc400078e0019 */
[----:B------:R-:W-:Y:S02]  /*ebc0*/  IMAD.MOV.U32 R25, RZ, RZ, R12 ;  /* 0x000000ffff197224 */ /* 0x000fe400078e000c */
[----:B------:R-:W-:Y:S02]  /*ebd0*/  IMAD.MOV.U32 R12, RZ, RZ, R11 ;  /* 0x000000ffff0c7224 */ /* 0x000fe400078e000b */
[----:B------:R-:W-:Y:S01]  /*ebe0*/  IMAD.MOV.U32 R24, RZ, RZ, R14 ;  /* 0x000000ffff187224 */ /* 0x000fe200078e000e */
[----:B------:R-:W2:Y:S04]  /*ebf0*/  LDL.LU R11, [R1+0x254] ;  /* 0x00025400010b7983 */ /* 0x000ea80000300800 */
[----:B------:R-:W3:Y:S01]  /*ec00*/  LDL.LU R14, [R1+0x2c0] ;  /* 0x0002c000010e7983 */ /* 0x000ee20000300800 */
[----:B------:R-:W-:-:S03]  /*ec10*/  @!P4 IMAD.IADD R35, R35, 0x1, -R247 ;  /* 0x000000012323c824 */ /* 0x000fc600078e0af7 */
[----:B------:R1:W-:Y:S04]  /*ec20*/  STL [R1+0x3cc], R41 ;  /* 0x0003cc2901007387 */ /* 0x0003e80000100800 */
[----:B------:R4:W-:Y:S04]  /*ec30*/  STL [R1+0x3c8], R40 ;  /* 0x0003c82801007387 */ /* 0x0009e80000100800 */
[----:B------:R4:W-:Y:S04]  /*ec40*/  STL [R1+0x3c4], R36 ;  /* 0x0003c42401007387 */ /* 0x0009e80000100800 */
[----:B------:R-:W2:Y:S01]  /*ec50*/  LDL.LU R42, [R1+0x384] ;  /* 0x00038400012a7983 */ /* 0x000ea20000300800 */
[----:B------:R-:W-:-:S03]  /*ec60*/  @!P0 IADD3 R31, R31, -R247, RZ ;  /* 0x800000f71f1f8210 */ /* 0x000fc60007ffe0ff */
[----:B-1----:R-:W3:Y:S01]  /*ec70*/  LDL.LU R41, [R1+0x380] ;  /* 0x0003800001297983 */ /* 0x002ee20000300800 */
[C---:B------:R-:W-:Y:S01]  /*ec80*/  ISETP.GT.U32.AND P0, PT, R247.reuse, R237, PT ;  /* 0x000000edf700720c */ /* 0x040fe20003f04070 */
[----:B------:R-:W-:Y:S02]  /*ec90*/  @!P3 IMAD.IADD R34, R34, 0x1, -R247 ;  /* 0x000000012222b824 */ /* 0x000fe400078e0af7 */
[----:B------:R1:W-:Y:S01]  /*eca0*/  STL [R1+0x3c0], R35 ;  /* 0x0003c02301007387 */ /* 0x0003e20000100800 */
[----:B------:R-:W-:-:S03]  /*ecb0*/  ISETP.GT.U32.AND P2, PT, R247, R238, PT ;  /* 0x000000eef700720c */ /* 0x000fc60003f44070 */
[----:B----4-:R-:W4:Y:S01]  /*ecc0*/  LDL.LU R40, [R1+0x37c] ;  /* 0x00037c0001287983 */ /* 0x010f220000300800 */
[C---:B------:R-:W-:Y:S02]  /*ecd0*/  ISETP.GT.U32.AND P1, PT, R247.reuse, R39, PT ;  /* 0x00000027f700720c */ /* 0x040fe40003f24070 */
[C---:B------:R-:W-:Y:S01]  /*ece0*/  ISETP.GT.U32.AND P5, PT, R247.reuse, R38, PT ;  /* 0x00000026f700720c */ /* 0x040fe20003fa4070 */
[----:B------:R-:W4:Y:S01]  /*ecf0*/  LDL.LU R236, [R1+0x378] ;  /* 0x0003780001ec7983 */ /* 0x000f220000300800 */
[C---:B------:R-:W-:Y:S02]  /*ed00*/  ISETP.GT.U32.AND P4, PT, R247.reuse, R37, PT ;  /* 0x00000025f700720c */ /* 0x040fe40003f84070 */
[C---:B------:R-:W-:Y:S01]  /*ed10*/  ISETP.GT.U32.AND P3, PT, R247.reuse, R32, PT ;  /* 0x00000020f700720c */ /* 0x040fe20003f64070 */
[----:B------:R1:W-:Y:S01]  /*ed20*/  STL [R1+0x3bc], R34 ;  /* 0x0003bc2201007387 */ /* 0x0003e20000100800 */
[----:B------:R-:W-:-:S03]  /*ed30*/  ISETP.GT.U32.AND P6, PT, R247, R31, PT ;  /* 0x0000001ff700720c */ /* 0x000fc60003fc4070 */
[----:B------:R-:W4:Y:S01]  /*ed40*/  LDL.LU R36, [R1+0x374] ;  /* 0x0003740001247983 */ /* 0x000f220000300800 */
[--C-:B------:R-:W-:Y:S02]  /*ed50*/  @!P0 IMAD.IADD R237, R237, 0x1, -R247.reuse ;  /* 0x00000001eded8824 */ /* 0x100fe400078e0af7 */
[--C-:B------:R-:W-:Y:S01]  /*ed60*/  @!P2 IMAD.IADD R238, R238, 0x1, -R247.reuse ;  /* 0x00000001eeeea824 */ /* 0x100fe200078e0af7 */
[----:B-1----:R-:W4:Y:S01]  /*ed70*/  LDL.LU R35, [R1+0x370] ;  /* 0x0003700001237983 */ /* 0x002f220000300800 */
[--C-:B------:R-:W-:Y:S01]  /*ed80*/  @!P1 IMAD.IADD R39, R39, 0x1, -R247.reuse ;  /* 0x0000000127279824 */ /* 0x100fe200078e0af7 */
[----:B------:R-:W-:Y:S01]  /*ed90*/  @!P5 IADD3 R38, R38, -R247, RZ ;  /* 0x800000f72626d210 */ /* 0x000fe20007ffe0ff */
[--C-:B------:R-:W-:Y:S01]  /*eda0*/  @!P4 IMAD.IADD R37, R37, 0x1, -R247.reuse ;  /* 0x000000012525c824 */ /* 0x100fe200078e0af7 */
[----:B------:R-:W4:Y:S01]  /*edb0*/  LDL.LU R34, [R1+0x36c] ;  /* 0x00036c0001227983 */ /* 0x000f220000300800 */
[--C-:B------:R-:W-:Y:S02]  /*edc0*/  @!P3 IMAD.IADD R32, R32, 0x1, -R247.reuse ;  /* 0x000000012020b824 */ /* 0x100fe400078e0af7 */
[----:B------:R-:W-:Y:S01]  /*edd0*/  @!P6 IMAD.IADD R31, R31, 0x1, -R247 ;  /* 0x000000011f1fe824 */ /* 0x000fe200078e0af7 */
[----:B------:R-:W-:Y:S04]  /*ede0*/  STL [R1+0x3b8], R237 ;  /* 0x0003b8ed01007387 */ /* 0x000fe80000100800 */
[----:B------:R-:W-:Y:S04]  /*edf0*/  STL [R1+0x3b4], R238 ;  /* 0x0003b4ee01007387 */ /* 0x000fe80000100800 */
[----:B------:R-:W-:Y:S04]  /*ee00*/  STL [R1+0x3b0], R39 ;  /* 0x0003b02701007387 */ /* 0x000fe80000100800 */
[----:B------:R-:W-:Y:S04]  /*ee10*/  STL [R1+0x3ac], R38 ;  /* 0x0003ac2601007387 */ /* 0x000fe80000100800 */
[----:B------:R-:W-:Y:S04]  /*ee20*/  STL [R1+0x3a8], R37 ;  /* 0x0003a82501007387 */ /* 0x000fe80000100800 */
[----:B------:R1:W-:Y:S04]  /*ee30*/  STL [R1+0x3a4], R32 ;  /* 0x0003a42001007387 */ /* 0x0003e80000100800 */
[----:B------:R-:W-:Y:S01]  /*ee40*/  STL [R1+0x3a0], R31 ;  /* 0x0003a01f01007387 */ /* 0x000fe20000100800 */
[----:B-1----:R-:W-:-:S03]  /*ee50*/  IMAD.MOV.U32 R32, RZ, RZ, R25 ;  /* 0x000000ffff207224 */ /* 0x002fc600078e0019 */
[----:B------:R-:W4:Y:S01]  /*ee60*/  LDL.LU R25, [R1+0x358] ;  /* 0x0003580001197983 */ /* 0x000f220000300800 */
[C---:B------:R-:W-:Y:S02]  /*ee70*/  ISETP.GT.U32.AND P0, PT, R247.reuse, R27, PT ;  /* 0x0000001bf700720c */ /* 0x040fe40003f04070 */
[C---:B------:R-:W-:Y:S01]  /*ee80*/  ISETP.GT.U32.AND P2, PT, R247.reuse, R33, PT ;  /* 0x00000021f700720c */ /* 0x040fe20003f44070 */
[----:B------:R-:W4:Y:S01]  /*ee90*/  LDL.LU R238, [R1+0x368] ;  /* 0x0003680001ee7983 */ /* 0x000f220000300800 */
[C---:B------:R-:W-:Y:S02]  /*eea0*/  ISETP.GT.U32.AND P1, PT, R247.reuse, R30, PT ;  /* 0x0000001ef700720c */ /* 0x040fe40003f24070 */
[C---:B------:R-:W-:Y:S01]  /*eeb0*/  ISETP.GT.U32.AND P5, PT, R247.reuse, R28, PT ;  /* 0x0000001cf700720c */ /* 0x040fe20003fa4070 */
[----:B------:R-:W4:Y:S01]  /*eec0*/  LDL.LU R38, [R1+0x364] ;  /* 0x0003640001267983 */ /* 0x000f220000300800 */
[----:B------:R-:W-:-:S03]  /*eed0*/  ISETP.GT.U32.AND P4, PT, R247, R26, PT ;  /* 0x0000001af700720c */ /* 0x000fc60003f84070 */
[----:B------:R-:W4:Y:S02]  /*eee0*/  LDL.LU R37, [R1+0x360] ;  /* 0x0003600001257983 */ /* 0x000f240000300800 */
[--C-:B------:R-:W-:Y:S02]  /*eef0*/  @!P0 IMAD.IADD R27, R27, 0x1, -R247.reuse ;  /* 0x000000011b1b8824 */ /* 0x100fe400078e0af7 */
[--C-:B------:R-:W-:Y:S02]  /*ef00*/  @!P2 IMAD.IADD R33, R33, 0x1, -R247.reuse ;  /* 0x000000012121a824 */ /* 0x100fe400078e0af7 */
[--C-:B------:R-:W-:Y:S02]  /*ef10*/  @!P1 IMAD.IADD R30, R30, 0x1, -R247.reuse ;  /* 0x000000011e1e9824 */ /* 0x100fe400078e0af7 */
[----:B------:R-:W-:Y:S02]  /*ef20*/  @!P5 IADD3 R28, R28, -R247, RZ ;  /* 0x800000f71c1cd210 */ /* 0x000fe40007ffe0ff */
[----:B------:R-:W-:Y:S01]  /*ef30*/  @!P4 IMAD.IADD R26, R26, 0x1, -R247 ;  /* 0x000000011a1ac824 */ /* 0x000fe200078e0af7 */
[----:B--2---:R-:W-:-:S02]  /*ef40*/  ISETP.GT.U32.AND P6, PT, R247, R42, PT ;  /* 0x0000002af700720c */ /* 0x004fc40003fc4070 */
[C---:B---3--:R-:W-:Y:S02]  /*ef50*/  ISETP.GT.U32.AND P0, PT, R247.reuse, R41, PT ;  /* 0x00000029f700720c */ /* 0x048fe40003f04070 */
[C---:B----4-:R-:W-:Y:S02]  /*ef60*/  ISETP.GT.U32.AND P2, PT, R247.reuse, R40, PT ;  /* 0x00000028f700720c */ /* 0x050fe40003f44070 */
[----:B------:R-:W-:-:S07]  /*ef70*/  ISETP.GT.U32.AND P1, PT, R247, R236, PT ;  /* 0x000000ecf700720c */ /* 0x000fce0003f24070 */
[--C-:B------:R-:W-:Y:S01]  /*ef80*/  @!P6 IMAD.IADD R42, R42, 0x1, -R247.reuse ;  /* 0x000000012a2ae824 */ /* 0x100fe200078e0af7 */
[----:B------:R-:W-:Y:S01]  /*ef90*/  ISETP.GT.U32.AND P6, PT, R247, R27, PT ;  /* 0x0000001bf700720c */ /* 0x000fe20003fc4070 */
[--C-:B------:R-:W-:Y:S01]  /*efa0*/  @!P0 IMAD.IADD R41, R41, 0x1, -R247.reuse ;  /* 0x0000000129298824 */ /* 0x100fe200078e0af7 */
[C---:B------:R-:W-:Y:S01]  /*efb0*/  ISETP.GT.U32.AND P5, PT, R247.reuse, R36, PT ;  /* 0x00000024f700720c */ /* 0x040fe20003fa4070 */
[--C-:B------:R-:W-:Y:S01]  /*efc0*/  @!P2 IMAD.IADD R40, R40, 0x1, -R247.reuse ;  /* 0x000000012828a824 */ /* 0x100fe200078e0af7 */
[C---:B------:R-:W-:Y:S02]  /*efd0*/  ISETP.GT.U32.AND P0, PT, R247.reuse, R33, PT ;  /* 0x00000021f700720c */ /* 0x040fe40003f04070 */
[C---:B------:R-:W-:Y:S01]  /*efe0*/  ISETP.GT.U32.AND P2, PT, R247.reuse, R30, PT ;  /* 0x0000001ef700720c */ /* 0x040fe20003f44070 */
[----:B------:R-:W-:Y:S01]  /*eff0*/  @!P1 IMAD.IADD R236, R236, 0x1, -R247 ;  /* 0x00000001ecec9824 */ /* 0x000fe200078e0af7 */
[----:B------:R-:W-:-:S05]  /*f000*/  ISETP.GT.U32.AND P1, PT, R247, R28, PT ;  /* 0x0000001cf700720c */ /* 0x000fca0003f24070 */
[--C-:B------:R-:W-:Y:S02]  /*f010*/  @!P6 IMAD.IADD R27, R27, 0x1, -R247.reuse ;  /* 0x000000011b1be824 */ /* 0x100fe400078e0af7 */
[--C-:B------:R-:W-:Y:S01]  /*f020*/  @!P5 IMAD.IADD R36, R36, 0x1, -R247.reuse ;  /* 0x000000012424d824 */ /* 0x100fe200078e0af7 */
[----:B------:R-:W-:Y:S02]  /*f030*/  ISETP.GT.U32.AND P5, PT, R247, R26, PT ;  /* 0x0000001af700720c */ /* 0x000fe40003fa4070 */
[----:B------:R1:W-:Y:S01]  /*f040*/  STL [R1+0x39c], R27 ;  /* 0x00039c1b01007387 */ /* 0x0003e20000100800 */
[--C-:B------:R-:W-:Y:S02]  /*f050*/  @!P0 IMAD.IADD R33, R33, 0x1, -R247.reuse ;  /* 0x0000000121218824 */ /* 0x100fe400078e0af7 */
[--C-:B------:R-:W-:Y:S02]  /*f060*/  @!P2 IMAD.IADD R30, R30, 0x1, -R247.reuse ;  /* 0x000000011e1ea824 */ /* 0x100fe400078e0af7 */
[----:B------:R-:W-:-:S02]  /*f070*/  @!P1 IMAD.IADD R28, R28, 0x1, -R247 ;  /* 0x000000011c1c9824 */ /* 0x000fc400078e0af7 */
[----:B-1----:R-:W-:Y:S02]  /*f080*/  IMAD.MOV.U32 R27, RZ, RZ, R24 ;  /* 0x000000ffff1b7224 */ /* 0x002fe400078e0018 */
[----:B------:R-:W-:Y:S02]  /*f090*/  IMAD.MOV.U32 R24, RZ, RZ, R16 ;  /* 0x000000ffff187224 */ /* 0x000fe400078e0010 */
[----:B------:R-:W-:Y:S02]  /*f0a0*/  IMAD.MOV.U32 R16, RZ, RZ, R243 ;  /* 0x000000ffff107224 */ /* 0x000fe400078e00f3 */
[----:B------:R-:W-:Y:S02]  /*f0b0*/  @!P5 IMAD.IADD R26, R26, 0x1, -R247 ;  /* 0x000000011a1ad824 */ /* 0x000fe400078e0af7 */
[----:B------:R-:W-:Y:S02]  /*f0c0*/  IMAD.MOV.U32 R31, RZ, RZ, R25 ;  /* 0x000000ffff1f7224 */ /* 0x000fe400078e0019 */
[----:B------:R-:W-:-:S02]  /*f0d0*/  IMAD.MOV.U32 R25, RZ, RZ, R23 ;  /* 0x000000ffff197224 */ /* 0x000fc400078e0017 */
[----:B------:R-:W-:Y:S01]  /*f0e0*/  IMAD.MOV.U32 R23, RZ, RZ, R14 ;  /* 0x000000ffff177224 */ /* 0x000fe200078e000e */
[----:B------:R-:W-:Y:S02]  /*f0f0*/  MOV R14, R10 ;  /* 0x0000000a000e7202 */ /* 0x000fe40000000f00 */
[----:B------:R-:W2:Y:S04]  /*f100*/  LDL.LU R10, [R1+0x1ec] ;  /* 0x0001ec00010a7983 */ /* 0x000ea80000300800 */
[----:B------:R-:W3:Y:S04]  /*f110*/  LDL.LU R243, [R1+0x11c] ;  /* 0x00011c0001f37983 */ /* 0x000ee80000300800 */
[----:B------:R1:W-:Y:S04]  /*f120*/  STL [R1+0x398], R33 ;  /* 0x0003982101007387 */ /* 0x0003e80000100800 */
[----:B------:R-:W-:Y:S04]  /*f130*/  STL [R1+0x394], R30 ;  /* 0x0003941e01007387 */ /* 0x000fe80000100800 */
[----:B------:R-:W4:Y:S04]  /*f140*/  LDL.LU R39, [R1+0x350] ;  /* 0x0003500001277983 */ /* 0x000f280000300800 */
[----:B------:R-:W2:Y:S04]  /*f150*/  LDL.LU R235, [R1+0x34c] ;  /* 0x00034c0001eb7983 */ /* 0x000ea80000300800 */
[----:B------:R-:W-:Y:S04]  /*f160*/  STL [R1+0x390], R28 ;  /* 0x0003901c01007387 */ /* 0x000fe80000100800 */
[----:B------:R-:W3:Y:S04]  /*f170*/  LDL.LU R237, [R1+0x348] ;  /* 0x0003480001ed7983 */ /* 0x000ee80000300800 */
[----:B-1----:R-:W3:Y:S04]  /*f180*/  LDL.LU R33, [R1+0x344] ;  /* 0x0003440001217983 */ /* 0x002ee80000300800 */
[----:B------:R1:W-:Y:S04]  /*f190*/  STL [R1+0x38c], R26 ;  /* 0x00038c1a01007387 */ /* 0x0003e80000100800 */
[----:B-1----:R-:W3:Y:S01]  /*f1a0*/  LDL.LU R26, [R1+0x340] ;  /* 0x00034000011a7983 */ /* 0x002ee20000300800 */
[----:B------:R-:W-:-:S02]  /*f1b0*/  ISETP.GT.U32.AND P3, PT, R247, R29, PT ;  /* 0x0000001df700720c */ /* 0x000fc40003f64070 */
[----:B------:R-:W-:-:S11]  /*f1c0*/  ISETP.GT.U32.AND P4, PT, R247, R35, PT ;  /* 0x00000023f700720c */ /* 0x000fd60003f84070 */
[----:B------:R-:W-:Y:S01]  /*f1d0*/  @!P3 IMAD.IADD R29, R29, 0x1, -R247 ;  /* 0x000000011d1db824 */ /* 0x000fe200078e0af7 */
[----:B------:R-:W-:Y:S02]  /*f1e0*/  ISETP.GT.U32.AND P3, PT, R247, R34, PT ;  /* 0x00000022f700720c */ /* 0x000fe40003f64070 */
[----:B------:R-:W-:Y:S02]  /*f1f0*/  @!P4 IADD3 R35, R35, -R247, RZ ;  /* 0x800000f72323c210 */ /* 0x000fe40007ffe0ff */
[C---:B------:R-:W-:Y:S02]  /*f200*/  ISETP.GT.U32.AND P0, PT, R247.reuse, R41, PT ;  /* 0x00000029f700720c */ /* 0x040fe40003f04070 */
[C---:B------:R-:W-:Y:S02]  /*f210*/  ISETP.GT.U32.AND P4, PT, R247.reuse, R29, PT ;  /* 0x0000001df700720c */ /* 0x040fe40003f84070 */
[----:B------:R-:W-:-:S05]  /*f220*/  ISETP.GT.U32.AND P2, PT, R247, R40, PT ;  /* 0x00000028f700720c */ /* 0x000fca0003f44070 */
[--C-:B------:R-:W-:Y:S01]  /*f230*/  @!P3 IMAD.IADD R34, R34, 0x1, -R247.reuse ;  /* 0x000000012222b824 */ /* 0x100fe200078e0af7 */
[C---:B------:R-:W-:Y:S02]  /*f240*/  ISETP.GT.U32.AND P3, PT, R247.reuse, R42, PT ;  /* 0x0000002af700720c */ /* 0x040fe40003f64070 */
[----:B------:R-:W-:Y:S01]  /*f250*/  ISETP.GT.U32.AND P1, PT, R247, R236, PT ;  /* 0x000000ecf700720c */ /* 0x000fe20003f24070 */
[--C-:B------:R-:W-:Y:S01]  /*f260*/  @!P0 IMAD.IADD R41, R41, 0x1, -R247.reuse ;  /* 0x0000000129298824 */ /* 0x100fe200078e0af7 */
[----:B------:R-:W-:Y:S01]  /*f270*/  ISETP.GT.U32.AND P6, PT, R247, R34, PT ;  /* 0x00000022f700720c */ /* 0x000fe20003fc4070 */
[--C-:B------:R-:W-:Y:S01]  /*f280*/  @!P4 IMAD.IADD R29, R29, 0x1, -R247.reuse ;  /* 0x000000011d1dc824 */ /* 0x100fe200078e0af7 */
[C---:B------:R-:W-:Y:S01]  /*f290*/  ISETP.GT.U32.AND P5, PT, R247.reuse, R36, PT ;  /* 0x00000024f700720c */ /* 0x040fe20003fa4070 */
[----:B------:R-:W-:Y:S01]  /*f2a0*/  @!P2 IMAD.IADD R40, R40, 0x1, -R247 ;  /* 0x000000012828a824 */ /* 0x000fe200078e0af7 */
[C---:B------:R-:W-:Y:S01]  /*f2b0*/  ISETP.GT.U32.AND P0, PT, R247.reuse, R38, PT ;  /* 0x00000026f700720c */ /* 0x040fe20003f04070 */
[----:B------:R-:W-:Y:S01]  /*f2c0*/  IMAD.MOV.U32 R28, RZ, RZ, R25 ;  /* 0x000000ffff1c7224 */ /* 0x000fe200078e0019 */
[C---:B------:R-:W-:Y:S01]  /*f2d0*/  ISETP.GT.U32.AND P2, PT, R247.reuse, R37, PT ;  /* 0x00000025f700720c */ /* 0x040fe20003f44070 */
[----:B------:R-:W3:Y:S02]  /*f2e0*/  LDL.LU R25, [R1+0x33c] ;  /* 0x00033c0001197983 */ /* 0x000ee40000300800 */
[--C-:B------:R-:W-:Y:S01]  /*f2f0*/  @!P3 IMAD.IADD R42, R42, 0x1, -R247.reuse ;  /* 0x000000012a2ab824 */ /* 0x100fe200078e0af7 */
[C---:B------:R-:W-:Y:S01]  /*f300*/  ISETP.GT.U32.AND P3, PT, R247.reuse, R238, PT ;  /* 0x000000eef700720c */ /* 0x040fe20003f64070 */
[--C-:B------:R-:W-:Y:S01]  /*f310*/  @!P1 IMAD.IADD R236, R236, 0x1, -R247.reuse ;  /* 0x00000001ecec9824 */ /* 0x100fe200078e0af7 */
[----:B------:R-:W-:Y:S01]  /*f320*/  ISETP.GT.U32.AND P1, PT, R247, R32, PT ;  /* 0x00000020f700720c */ /* 0x000fe20003f24070 */
[----:B------:R1:W-:Y:S01]  /*f330*/  STL [R1+0x388], R29 ;  /* 0x0003881d01007387 */ /* 0x0003e20000100800 */
[----:B------:R-:W-:-:S02]  /*f340*/  @!P6 IMAD.IADD R34, R34, 0x1, -R247 ;  /* 0x000000012222e824 */ /* 0x000fc400078e0af7 */
[--C-:B------:R-:W-:Y:S01]  /*f350*/  @!P5 IMAD.IADD R36, R36, 0x1, -R247.reuse ;  /* 0x000000012424d824 */ /* 0x100fe200078e0af7 */
[----:B-1----:R-:W-:Y:S01]  /*f360*/  MOV R29, R28 ;  /* 0x0000001c001d7202 */ /* 0x002fe20000000f00 */
[----:B------:R-:W-:Y:S02]  /*f370*/  IMAD.MOV.U32 R28, RZ, RZ, R24 ;  /* 0x000000ffff1c7224 */ /* 0x000fe400078e0018 */
[----:B------:R-:W3:Y:S03]  /*f380*/  LDL.LU R24, [R1+0x338] ;  /* 0x0003380001187983 */ /* 0x000ee60000300800 */
[--C-:B------:R-:W-:Y:S01]  /*f390*/  @!P3 IMAD.IADD R238, R238, 0x1, -R247.reuse ;  /* 0x00000001eeeeb824 */ /* 0x100fe200078e0af7 */
[----:B------:R-:W-:Y:S01]  /*f3a0*/  ISETP.GT.U32.AND P5, PT, R247, R31, PT ;  /* 0x0000001ff700720c */ /* 0x000fe20003fa4070 */
[--C-:B------:R-:W-:Y:S02]  /*f3b0*/  @!P0 IMAD.IADD R38, R38, 0x1, -R247.reuse ;  /* 0x0000000126268824 */ /* 0x100fe400078e0af7 */
[--C-:B------:R-:W-:Y:S01]  /*f3c0*/  @!P2 IMAD.IADD R37, R37, 0x1, -R247.reuse ;  /* 0x000000012525a824 */ /* 0x100fe200078e0af7 */
[----:B------:R-:W-:Y:S01]  /*f3d0*/  ISETP.GT.U32.AND P4, PT, R247, R35, PT ;  /* 0x00000023f700720c */ /* 0x000fe20003f84070 */
[----:B------:R-:W-:-:S02]  /*f3e0*/  @!P1 IMAD.IADD R32, R32, 0x1, -R247 ;  /* 0x0000000120209824 */ /* 0x000fc400078e0af7 */
[----:B------:R-:W-:Y:S01]  /*f3f0*/  VIADD R30, R6, 0x1f4 ;  /* 0x000001f4061e7836 */ /* 0x000fe20000000000 */
[----:B------:R1:W-:Y:S05]  /*f400*/  STL [R1+0x384], R42 ;  /* 0x0003842a01007387 */ /* 0x0003ea0000100800 */
[----:B------:R-:W-:Y:S01]  /*f410*/  @!P5 IMAD.IADD R31, R31, 0x1, -R247 ;  /* 0x000000011f1fd824 */ /* 0x000fe200078e0af7 */
[----:B-1----:R-:W3:Y:S03]  /*f420*/  LDL.LU R42, [R1+0x2a88] ;  /* 0x002a8800012a7983 */ /* 0x002ee60000300800 */
[----:B------:R-:W-:Y:S01]  /*f430*/  @!P4 IADD3 R35, R35, -R247, RZ ;  /* 0x800000f72323c210 */ /* 0x000fe20007ffe0ff */
[----:B------:R-:W-:Y:S04]  /*f440*/  STL [R1+0x1fc4], R30 ;  /* 0x001fc41e01007387 */ /* 0x000fe80000100800 */
[----:B------:R1:W-:Y:S01]  /*f450*/  STL [R1+0x380], R41 ;  /* 0x0003802901007387 */ /* 0x0003e20000100800 */
[----:B------:R-:W-:-:S03]  /*f460*/  IMAD.HI.U32 R234, R245, R233, RZ ;  /* 0x000000e9f5ea7227 */ /* 0x000fc600078e00ff */
[----:B-1----:R-:W3:Y:S04]  /*f470*/  LDL.LU R41, [R1+0x2a84] ;  /* 0x002a840001297983 */ /* 0x002ee80000300800 */
[----:B------:R1:W-:Y:S01]  /*f480*/  STL [R1+0x37c], R40 ;  /* 0x00037c2801007387 */ /* 0x0003e20000100800 */
[----:B------:R-:W-:-:S03]  /*f490*/  IMAD.MOV R234, RZ, RZ, -R234 ;  /* 0x000000ffffea7224 */ /* 0x000fc600078e0aea */
[----:B-1----:R-:W3:Y:S04]  /*f4a0*/  LDL.LU R40, [R1+0x2a80] ;  /* 0x002a800001287983 */ /* 0x002ee80000300800 */
[----:B------:R-:W-:Y:S04]  /*f4b0*/  STL [R1+0x378], R236 ;  /* 0x000378ec01007387 */ /* 0x000fe80000100800 */
[----:B------:R1:W-:Y:S04]  /*f4c0*/  STL [R1+0x374], R36 ;  /* 0x0003742401007387 */ /* 0x0003e80000100800 */
[----:B------:R1:W-:Y:S04]  /*f4d0*/  STL [R1+0x370], R35 ;  /* 0x0003702301007387 */ /* 0x0003e80000100800 */
[----:B------:R1:W-:Y:S04]  /*f4e0*/  STL [R1+0x36c], R34 ;  /* 0x00036c2201007387 */ /* 0x0003e80000100800 */
[----:B-1----:R-:W3:Y:S04]  /*f4f0*/  LDL.LU R36, [R1+0x334] ;  /* 0x0003340001247983 */ /* 0x002ee80000300800 */
[----:B------:R-:W3:Y:S01]  /*f500*/  LDL.LU R35, [R1+0x330] ;  /* 0x0003300001237983 */ /* 0x000ee20000300800 */
[----:B------:R-:W-:-:S03]  /*f510*/  IMAD R233, R247, R234, R233 ;  /* 0x000000eaf7e97224 */ /* 0x000fc600078e02e9 */
[----:B------:R-:W3:Y:S01]  /*f520*/  LDL.LU R34, [R1+0x32c] ;  /* 0x00032c0001227983 */ /* 0x000ee20000300800 */
[----:B------:R-:W-:-:S03]  /*f530*/  IABS R234, R30 ;  /* 0x0000001e00ea7213 */ /* 0x000fc60000000000 */
[----:B------:R-:W3:Y:S01]  /*f540*/  LDL.LU R30, [R1+0x328] ;  /* 0x00032800011e7983 */ /* 0x000ee20000300800 */
[C---:B----4-:R-:W-:Y:S02]  /*f550*/  ISETP.GT.U32.AND P6, PT, R247.reuse, R39, PT ;  /* 0x00000027f700720c */ /* 0x050fe40003fc4070 */
[C---:B--2---:R-:W-:Y:S02]  /*f560*/  ISETP.GT.U32.AND P3, PT, R247.reuse, R235, PT ;  /* 0x000000ebf700720c */ /* 0x044fe40003f64070 */
[C---:B---3--:R-:W-:Y:S02]  /*f570*/  ISETP.GT.U32.AND P0, PT, R247.reuse, R237, PT ;  /* 0x000000edf700720c */ /* 0x048fe40003f04070 */
[----:B------:R-:W-:-:S09]  /*f580*/  ISETP.GT.U32.AND P2, PT, R247, R33, PT ;  /* 0x00000021f700720c */ /* 0x000fd20003f44070 */
[--C-:B------:R-:W-:Y:S01]  /*f590*/  @!P3 IMAD.IADD R235, R235, 0x1, -R247.reuse ;  /* 0x00000001ebebb824 */ /* 0x100fe200078e0af7 */
[----:B------:R-:W-:Y:S02]  /*f5a0*/  @!P6 IADD3 R39, R39, -R247, RZ ;  /* 0x800000f72727e210 */ /* 0x000fe40007ffe0ff */
[C---:B------:R-:W-:Y:S02]  /*f5b0*/  ISETP.GT.U32.AND P6, PT, R247.reuse, R238, PT ;  /* 0x000000eef700720c */ /* 0x040fe40003fc4070 */
[----:B------:R-:W-:Y:S01]  /*f5c0*/  ISETP.GT.U32.AND P1, PT, R247, R26, PT ;  /* 0x0000001af700720c */ /* 0x000fe20003f24070 */
[--C-:B------:R-:W-:Y:S01]  /*f5d0*/  @!P0 IMAD.IADD R237, R237, 0x1, -R247.reuse ;  /* 0x00000001eded8824 */ /* 0x100fe200078e0af7 */
[----:B------:R-:W-:Y:S01]  /*f5e0*/  ISETP.GT.U32.AND P3, PT, R247, R38, PT ;  /* 0x00000026f700720c */ /* 0x000fe20003f64070 */
[----:B------:R-:W-:Y:S01]  /*f5f0*/  @!P2 IMAD.IADD R33, R33, 0x1, -R247 ;  /* 0x000000012121a824 */ /* 0x000fe200078e0af7 */
[C---:B------:R-:W-:Y:S02]  /*f600*/  ISETP.GT.U32.AND P0, PT, R247.reuse, R37, PT ;  /* 0x00000025f700720c */ /* 0x040fe40003f04070 */
[----:B------:R-:W-:-:S07]  /*f610*/  ISETP.GT.U32.AND P2, PT, R247, R32, PT ;  /* 0x00000020f700720c */ /* 0x000fce0003f44070 */
[--C-:B------:R-:W-:Y:S01]  /*f620*/  @!P1 IMAD.IADD R26, R26, 0x1, -R247.reuse ;  /* 0x000000011a1a9824 */ /* 0x100fe200078e0af7 */
[----:B------:R-:W-:Y:S01]  /*f630*/  ISETP.GT.U32.AND P1, PT, R247, R31, PT ;  /* 0x0000001ff700720c */ /* 0x000fe20003f24070 */
[--C-:B------:R-:W-:Y:S01]  /*f640*/  @!P6 IMAD.IADD R238, R238, 0x1, -R247.reuse ;  /* 0x00000001eeeee824 */ /* 0x100fe200078e0af7 */
[----:B------:R-:W-:Y:S01]  /*f650*/  @!P3 IADD3 R38, R38, -R247, RZ ;  /* 0x800000f72626b210 */ /* 0x000fe20007ffe0ff */
[--C-:B------:R-:W-:Y:S02]  /*f660*/  @!P0 IMAD.IADD R37, R37, 0x1, -R247.reuse ;  /* 0x0000000125258824 */ /* 0x100fe400078e0af7 */
[--C-:B------:R-:W-:Y:S01]  /*f670*/  @!P2 IMAD.IADD R32, R32, 0x1, -R247.reuse ;  /* 0x000000012020a824 */ /* 0x100fe200078e0af7 */
[----:B------:R-:W-:Y:S04]  /*f680*/  STL [R1+0x368], R238 ;  /* 0x000368ee01007387 */ /* 0x000fe80000100800 */
[----:B------:R1:W-:Y:S03]  /*f690*/  STL [R1+0x364], R38 ;  /* 0x0003642601007387 */ /* 0x0003e60000100800 */
[----:B------:R-:W-:Y:S01]  /*f6a0*/  @!P1 IMAD.IADD R31, R31, 0x1, -R247 ;  /* 0x000000011f1f9824 */ /* 0x000fe200078e0af7 */
[----:B------:R2:W-:Y:S04]  /*f6b0*/  STL [R1+0x360], R37 ;  /* 0x0003602501007387 */ /* 0x0005e80000100800 */
[----:B------:R3:W-:Y:S04]  /*f6c0*/  STL [R1+0x35c], R32 ;  /* 0x00035c2001007387 */ /* 0x0007e80000100800 */
[----:B-1----:R-:W4:Y:S04]  /*f6d0*/  LDL.LU R38, [R1+0x31c] ;  /* 0x00031c0001267983 */ /* 0x002f280000300800 */
[----:B--2---:R-:W2:Y:S04]  /*f6e0*/  LDL.LU R37, [R1+0x318] ;  /* 0x0003180001257983 */ /* 0x004ea80000300800 */
[----:B------:R1:W-:Y:S04]  /*f6f0*/  STL [R1+0x358], R31 ;  /* 0x0003581f01007387 */ /* 0x0003e80000100800 */
[----:B------:R-:W2:Y:S04]  /*f700*/  LDL.LU R236, [R1+0x314] ;  /* 0x0003140001ec7983 */ /* 0x000ea80000300800 */
[----:B------:R-:W2:Y:S01]  /*f710*/  LDL.LU R238, [R1+0x310] ;  /* 0x0003100001ee7983 */ /* 0x000ea20000300800 */
[----:B------:R-:W-:-:S02]  /*f720*/  ISETP.GT.U32.AND P4, PT, R247, R27, PT ;  /* 0x0000001bf700720c */ /* 0x000fc40003f84070 */
[----:B------:R-:W-:-:S11]  /*f730*/  ISETP.GT.U32.AND P5, PT, R247, R25, PT ;  /* 0x00000019f700720c */ /* 0x000fd60003fa4070 */
[--C-:B------:R-:W-:Y:S01]  /*f740*/  @!P4 IMAD.IADD R27, R27, 0x1, -R247.reuse ;  /* 0x000000011b1bc824 */ /* 0x100fe200078e0af7 */
[----:B------:R-:W-:Y:S01]  /*f750*/  ISETP.GT.U32.AND P4, PT, R247, R24, PT ;  /* 0x00000018f700720c */ /* 0x000fe20003f84070 */
[----:B------:R-:W-:Y:S01]  /*f760*/  @!P5 IMAD.IADD R25, R25, 0x1, -R247 ;  /* 0x000000011919d824 */ /* 0x000fe200078e0af7 */
[C---:B------:R-:W-:Y:S02]  /*f770*/  ISETP.GT.U32.AND P3, PT, R247.reuse, R235, PT ;  /* 0x000000ebf700720c */ /* 0x040fe40003f64070 */
[C---:B------:R-:W-:Y:S02]  /*f780*/  ISETP.GT.U32.AND P5, PT, R247.reuse, R27, PT ;  /* 0x0000001bf700720c */ /* 0x040fe40003fa4070 */
[----:B------:R-:W-:-:S07]  /*f790*/  ISETP.GT.U32.AND P0, PT, R247, R237, PT ;  /* 0x000000edf700720c */ /* 0x000fce0003f04070 */
[--C-:B------:R-:W-:Y:S01]  /*f7a0*/  @!P4 IMAD.IADD R24, R24, 0x1, -R247.reuse ;  /* 0x000000011818c824 */ /* 0x100fe200078e0af7 */
[C---:B------:R-:W-:Y:S02]  /*f7b0*/  ISETP.GT.U32.AND P4, PT, R247.reuse, R39, PT ;  /* 0x00000027f700720c */ /* 0x040fe40003f84070 */
[----:B------:R-:W-:Y:S01]  /*f7c0*/  ISETP.GT.U32.AND P2, PT, R247, R33, PT ;  /* 0x00000021f700720c */ /* 0x000fe20003f44070 */
[--C-:B------:R-:W-:Y:S01]  /*f7d0*/  @!P3 IMAD.IADD R235, R235, 0x1, -R247.reuse ;  /* 0x00000001ebebb824 */ /* 0x100fe200078e0af7 */
[----:B------:R-:W-:Y:S01]  /*f7e0*/  ISETP.GT.U32.AND P6, PT, R247, R24, PT ;  /* 0x00000018f700720c */ /* 0x000fe20003fc4070 */
[--C-:B------:R-:W-:Y:S02]  /*f7f0*/  @!P5 IMAD.IADD R27, R27, 0x1, -R247.reuse ;  /* 0x000000011b1bd824 */ /* 0x100fe400078e0af7 */
[----:B------:R-:W-:-:S06]  /*f800*/  @!P0 IMAD.IADD R237, R237, 0x1, -R247 ;  /* 0x00000001eded8824 */ /* 0x000fcc00078e0af7 */
[----:B------:R-:W-:Y:S01]  /*f810*/  @!P4 IMAD.IADD R39, R39, 0x1, -R247 ;  /* 0x000000012727c824 */ /* 0x000fe200078e0af7 */
[----:B------:R1:W-:Y:S04]  /*f820*/  STL [R1+0x354], R27 ;  /* 0x0003541b01007387 */ /* 0x0003e80000100800 */
[----:B---3--:R-:W3:Y:S01]  /*f830*/  LDL.LU R32, [R1+0x30c] ;  /* 0x00030c0001207983 */ /* 0x008ee20000300800 */
[----:B------:R-:W-:-:S03]  /*f840*/  @!P2 IADD3 R33, R33, -R247, RZ ;  /* 0x800000f72121a210 */ /* 0x000fc60007ffe0ff */
[----:B-1----:R-:W3:Y:S01]  /*f850*/  LDL.LU R31, [R1+0x308] ;  /* 0x00030800011f7983 */ /* 0x002ee20000300800 */
[----:B------:R-:W-:-:S03]  /*f860*/  @!P6 IMAD.IADD R24, R24, 0x1, -R247 ;  /* 0x000000011818e824 */ /* 0x000fc600078e0af7 */
[----:B------:R-:W3:Y:S01]  /*f870*/  LDL.LU R27, [R1+0x304] ;  /* 0x00030400011b7983 */ /* 0x000ee20000300800 */
[C---:B------:R-:W-:Y:S02]  /*f880*/  ISETP.GT.U32.AND P1, PT, R247.reuse, R26, PT ;  /* 0x0000001af700720c */ /* 0x040fe40003f24070 */
[C---:B------:R-:W-:Y:S02]  /*f890*/  ISETP.GT.U32.AND P5, PT, R247.reuse, R25, PT ;  /* 0x00000019f700720c */ /* 0x040fe40003fa4070 */
[C---:B------:R-:W-:Y:S02]  /*f8a0*/  ISETP.GT.U32.AND P4, PT, R247.reuse, R36, PT ;  /* 0x00000024f700720c */ /* 0x040fe40003f84070 */
[C---:B------:R-:W-:Y:S02]  /*f8b0*/  ISETP.GT.U32.AND P3, PT, R247.reuse, R35, PT ;  /* 0x00000023f700720c */ /* 0x040fe40003f64070 */
[C---:B------:R-:W-:Y:S02]  /*f8c0*/  ISETP.GT.U32.AND P0, PT, R247.reuse, R34, PT ;  /* 0x00000022f700720c */ /* 0x040fe40003f04070 */
[----:B------:R-:W-:-:S07]  /*f8d0*/  ISETP.GT.U32.AND P2, PT, R247, R30, PT ;  /* 0x0000001ef700720c */ /* 0x000fce0003f44070 */
[--C-:B------:R-:W-:Y:S02]  /*f8e0*/  @!P4 IMAD.IADD R36, R36, 0x1, -R247.reuse ;  /* 0x000000012424c824 */ /* 0x100fe400078e0af7 */
[----:B------:R-:W-:Y:S02]  /*f8f0*/  @!P3 IADD3 R35, R35, -R247, RZ ;  /* 0x800000f72323b210 */ /* 0x000fe40007ffe0ff */
[--C-:B------:R-:W-:Y:S02]  /*f900*/  @!P0 IMAD.IADD R34, R34, 0x1, -R247.reuse ;  /* 0x0000000122228824 */ /* 0x100fe400078e0af7 */
[--C-:B------:R-:W-:Y:S01]  /*f910*/  @!P2 IMAD.IADD R30, R30, 0x1, -R247.reuse ;  /* 0x000000011e1ea824 */ /* 0x100fe200078e0af7 */
[----:B------:R1:W-:Y:S01]  /*f920*/  STL [R1+0x350], R39 ;  /* 0x0003502701007387 */ /* 0x0003e20000100800 */
[--C-:B------:R-:W-:Y:S02]  /*f930*/  @!P1 IMAD.IADD R26, R26, 0x1, -R247.reuse ;  /* 0x000000011a1a9824 */ /* 0x100fe400078e0af7 */
[----:B------:R-:W-:Y:S01]  /*f940*/  @!P5 IMAD.IADD R25, R25, 0x1, -R247 ;  /* 0x000000011919d824 */ /* 0x000fe200078e0af7 */
[----:B-1----:R-:W3:Y:S04]  /*f950*/  LDL.LU R39, [R1+0x2a7c] ;  /* 0x002a7c0001277983 */ /* 0x002ee80000300800 */
[----:B------:R-:W-:Y:S04]  /*f960*/  STL [R1+0x34c], R235 ;  /* 0x00034ceb01007387 */ /* 0x000fe80000100800 */
[----:B------:R-:W-:Y:S04]  /*f970*/  STL [R1+0x348], R237 ;  /* 0x000348ed01007387 */ /* 0x000fe80000100800 */
[----:B------:R-:W-:Y:S04]  /*f980*/  STL [R1+0x344], R33 ;  /* 0x0003442101007387 */ /* 0x000fe80000100800 */
[----:B------:R1:W-:Y:S04]  /*f990*/  STL [R1+0x340], R26 ;  /* 0x0003401a01007387 */ /* 0x0003e80000100800 */
[----:B------:R1:W-:Y:S04]  /*f9a0*/  STL [R1+0x33c], R25 ;  /* 0x00033c1901007387 */ /* 0x0003e80000100800 */
[----:B------:R1:W-:Y:S02]  /*f9b0*/  STL [R1+0x338], R24 ;  /* 0x0003381801007387 */ /* 0x0003e40000100800 */
[----:B-1----:R-:W-:-:S02]  /*f9c0*/  IMAD.MOV.U32 R26, RZ, RZ, R23 ;  /* 0x000000ffff1a7224 */ /* 0x002fc400078e0017 */
[----:B------:R-:W3:Y:S01]  /*f9d0*/  LDL.LU R33, [R1+0x300] ;  /* 0x0003000001217983 */ /* 0x000ee20000300800 */
[----:B------:R-:W-:-:S03]  /*f9e0*/  IMAD.MOV.U32 R25, RZ, RZ, R22 ;  /* 0x000000ffff197224 */ /* 0x000fc600078e0016 */
[----:B------:R-:W3:Y:S01]  /*f9f0*/  LDL.LU R24, [R1+0x2fc] ;  /* 0x0002fc0001187983 */ /* 0x000ee20000300800 */
[----:B------:R-:W-:-:S03]  /*fa00*/  IMAD.MOV.U32 R22, RZ, RZ, R20 ;  /* 0x000000ffff167224 */ /* 0x000fc600078e0014 */
[----:B------:R-:W3:Y:S04]  /*fa10*/  LDL.LU R23, [R1+0x2f8] ;  /* 0x0002f80001177983 */ /* 0x000ee80000300800 */
[----:B------:R-:W3:Y:S01]  /*fa20*/  LDL.LU R20, [R1+0x2f4] ;  /* 0x0002f40001147983 */ /* 0x000ee20000300800 */
[C---:B----4-:R-:W-:Y:S02]  /*fa30*/  ISETP.GT.U32.AND P6, PT, R247.reuse, R38, PT ;  /* 0x00000026f700720c */ /* 0x050fe40003fc4070 */
[C---:B--2---:R-:W-:Y:S02]  /*fa40*/  ISETP.GT.U32.AND P4, PT, R247.reuse, R37, PT ;  /* 0x00000025f700720c */ /* 0x044fe40003f84070 */
[C---:B------:R-:W-:Y:S02]  /*fa50*/  ISETP.GT.U32.AND P3, PT, R247.reuse, R236, PT ;  /* 0x000000ecf700720c */ /* 0x040fe40003f64070 */
[----:B------:R-:W-:-:S07]  /*fa60*/  ISETP.GT.U32.AND P0, PT, R247, R238, PT ;  /* 0x000000eef700720c */ /* 0x000fce0003f04070 */
[--C-:B------:R-:W-:Y:S01]  /*fa70*/  @!P6 IMAD.IADD R38, R38, 0x1, -R247.reuse ;  /* 0x000000012626e824 */ /* 0x100fe200078e0af7 */
[----:B------:R-:W-:Y:S01]  /*fa80*/  ISETP.GT.U32.AND P6, PT, R247, R36, PT ;  /* 0x00000024f700720c */ /* 0x000fe20003fc4070 */
[--C-:B------:R-:W-:Y:S01]  /*fa90*/  @!P4 IMAD.IADD R37, R37, 0x1, -R247.reuse ;  /* 0x000000012525c824 */ /* 0x100fe200078e0af7 */
[C---:B------:R-:W-:Y:S01]  /*faa0*/  ISETP.GT.U32.AND P4, PT, R247.reuse, R35, PT ;  /* 0x00000023f700720c */ /* 0x040fe20003f84070 */
[----:B------:R-:W-:Y:S01]  /*fab0*/  @!P3 IMAD.IADD R236, R236, 0x1, -R247 ;  /* 0x00000001ececb824 */ /* 0x000fe200078e0af7 */
[C---:B------:R-:W-:Y:S02]  /*fac0*/  ISETP.GT.U32.AND P3, PT, R247.reuse, R34, PT ;  /* 0x00000022f700720c */ /* 0x040fe40003f64070 */
[----:B------:R-:W-:Y:S02]  /*fad0*/  @!P0 IADD3 R238, R238, -R247, RZ ;  /* 0x800000f7eeee8210 */ /* 0x000fe40007ffe0ff */
[----:B------:R-:W-:-:S05]  /*fae0*/  ISETP.GT.U32.AND P0, PT, R247, R30, PT ;  /* 0x0000001ef700720c */ /* 0x000fca0003f04070 */
[--C-:B------:R-:W-:Y:S02]  /*faf0*/  @!P6 IMAD.IADD R36, R36, 0x1, -R247.reuse ;  /* 0x000000012424e824 */ /* 0x100fe400078e0af7 */
[--C-:B------:R-:W-:Y:S02]  /*fb00*/  @!P4 IMAD.IADD R35, R35, 0x1, -R247.reuse ;  /* 0x000000012323c824 */ /* 0x100fe400078e0af7 */
[--C-:B------:R-:W-:Y:S01]  /*fb10*/  @!P3 IMAD.IADD R34, R34, 0x1, -R247.reuse ;  /* 0x000000012222b824 */ /* 0x100fe200078e0af7 */
[----:B------:R1:W-:Y:S03]  /*fb20*/  STL [R1+0x334], R36 ;  /* 0x0003342401007387 */ /* 0x0003e60000100800 */
[----:B------:R-:W-:Y:S01]  /*fb30*/  @!P0 IMAD.IADD R30, R30, 0x1, -R247 ;  /* 0x000000011e1e8824 */ /* 0x000fe200078e0af7 */
[----:B------:R2:W-:Y:S04]  /*fb40*/  STL [R1+0x330], R35 ;  /* 0x0003302301007387 */ /* 0x0005e80000100800 */
[----:B------:R4:W-:Y:S04]  /*fb50*/  STL [R1+0x32c], R34 ;  /* 0x00032c2201007387 */ /* 0x0009e80000100800 */
[----:B------:R3:W-:Y:S04]  /*fb60*/  STL [R1+0x328], R30 ;  /* 0x0003281e01007387 */ /* 0x0007e80000100800 */
[----:B-1----:R-:W3:Y:S04]  /*fb70*/  LDL.LU R36, [R1+0x2e8] ;  /* 0x0002e80001247983 */ /* 0x002ee80000300800 */
[----:B--2---:R-:W2:Y:S04]  /*fb80*/  LDL.LU R35, [R1+0x2e4] ;  /* 0x0002e40001237983 */ /* 0x004ea80000300800 */
[----:B----4-:R-:W4:Y:S04]  /*fb90*/  LDL.LU R34, [R1+0x2e0] ;  /* 0x0002e00001227983 */ /* 0x010f280000300800 */
[----:B------:R-:W4:Y:S01]  /*fba0*/  LDL.LU R237, [R1+0x2dc] ;  /* 0x0002dc0001ed7983 */ /* 0x000f220000300800 */
[----:B------:R-:W-:-:S02]  /*fbb0*/  ISETP.GT.U32.AND P1, PT, R247, R29, PT ;  /* 0x0000001df700720c */ /* 0x000fc40003f24070 */
[C---:B------:R-:W-:Y:S02]  /*fbc0*/  ISETP.GT.U32.AND P5, PT, R247.reuse, R28, PT ;  /* 0x0000001cf700720c */ /* 0x040fe40003fa4070 */
[----:B---3--:R-:W-:-:S09]  /*fbd0*/  ISETP.GT.U32.AND P2, PT, R247, R32, PT ;  /* 0x00000020f700720c */ /* 0x008fd20003f44070 */
[--C-:B------:R-:W-:Y:S01]  /*fbe0*/  @!P1 IMAD.IADD R29, R29, 0x1, -R247.reuse ;  /* 0x000000011d1d9824 */ /* 0x100fe200078e0af7 */
[C---:B------:R-:W-:Y:S01]  /*fbf0*/  ISETP.GT.U32.AND P1, PT, R247.reuse, R31, PT ;  /* 0x0000001ff700720c */ /* 0x040fe20003f24070 */
[--C-:B------:R-:W-:Y:S01]  /*fc00*/  @!P5 IMAD.IADD R28, R28, 0x1, -R247.reuse ;  /* 0x000000011c1cd824 */ /* 0x100fe200078e0af7 */
[C---:B------:R-:W-:Y:S01]  /*fc10*/  ISETP.GT.U32.AND P5, PT, R247.reuse, R27, PT ;  /* 0x0000001bf700720c */ /* 0x040fe20003fa4070 */
[----:B------:R-:W-:Y:S01]  /*fc20*/  @!P2 IMAD.IADD R32, R32, 0x1, -R247 ;  /* 0x000000012020a824 */ /* 0x000fe200078e0af7 */
[C---:B------:R-:W-:Y:S02]  /*fc30*/  ISETP.GT.U32.AND P2, PT, R247.reuse, R29, PT ;  /* 0x0000001df700720c */ /* 0x040fe40003f44070 */
[C---:B------:R-:W-:Y:S02]  /*fc40*/  ISETP.GT.U32.AND P4, PT, R247.reuse, R37, PT ;  /* 0x00000025f700720c */ /* 0x040fe40003f84070 */
[----:B------:R-:W-:-:S05]  /*fc50*/  ISETP.GT.U32.AND P3, PT, R247, R236, PT ;  /* 0x000000ecf700720c */ /* 0x000fca0003f64070 */
[--C-:B------:R-:W-:Y:S01]  /*fc60*/  @!P1 IMAD.IADD R31, R31, 0x1, -R247.reuse ;  /* 0x000000011f1f9824 */ /* 0x100fe200078e0af7 */
[----:B------:R-:W-:Y:S01]  /*fc70*/  ISETP.GT.U32.AND P1, PT, R247, R28, PT ;  /* 0x0000001cf700720c */ /* 0x000fe20003f24070 */
[--C-:B------:R-:W-:Y:S01]  /*fc80*/  @!P5 IMAD.IADD R27, R27, 0x1, -R247.reuse ;  /* 0x000000011b1bd824 */ /* 0x100fe200078e0af7 */
[----:B------:R-:W-:Y:S02]  /*fc90*/  ISETP.GT.U32.AND P5, PT, R247, R38, PT ;  /* 0x00000026f700720c */ /* 0x000fe40003fa4070 */
[----:B------:R-:W-:Y:S02]  /*fca0*/  @!P2 IADD3 R29, R29, -R247, RZ ;  /* 0x800000f71d1da210 */ /* 0x000fe40007ffe0ff */
[C---:B------:R-:W-:Y:S02]  /*fcb0*/  ISETP.GT.U32.AND P6, PT, R247.reuse, R27, PT ;  /* 0x0000001bf700720c */ /* 0x040fe40003fc4070 */
[----:B------:R-:W-:Y:S01]  /*fcc0*/  ISETP.GT.U32.AND P0, PT, R247, R238, PT ;  /* 0x000000eef700720c */ /* 0x000fe20003f04070 */
[----:B------:R-:W-:-:S04]  /*fcd0*/  @!P4 IMAD.IADD R37, R37, 0x1, -R247 ;  /* 0x000000012525c824 */ /* 0x000fc800078e0af7 */
[--C-:B------:R-:W-:Y:S02]  /*fce0*/  @!P1 IMAD.IADD R28, R28, 0x1, -R247.reuse ;  /* 0x000000011c1c9824 */ /* 0x100fe400078e0af7 */
[--C-:B------:R-:W-:Y:S01]  /*fcf0*/  @!P5 IMAD.IADD R38, R38, 0x1, -R247.reuse ;  /* 0x000000012626d824 */ /* 0x100fe200078e0af7 */
[----:B------:R1:W-:Y:S01]  /*fd00*/  STL [R1+0x324], R29 ;  /* 0x0003241d01007387 */ /* 0x0003e20000100800 */
[----:B------:R-:W-:-:S03]  /*fd10*/  @!P3 IMAD.IADD R236, R236, 0x1, -R247 ;  /* 0x00000001ececb824 */ /* 0x000fc600078e0af7 */
[----:B------:R3:W-:Y:S04]  /*fd20*/  STL [R1+0x320], R28 ;  /* 0x0003201c01007387 */ /* 0x0007e80000100800 */
[----:B------:R-:W4:Y:S04]  /*fd30*/  LDL.LU R30, [R1+0x2d8] ;  /* 0x0002d800011e7983 */ /* 0x000f280000300800 */
[----:B-1----:R-:W4:Y:S04]  /*fd40*/  LDL.LU R29, [R1+0x2d4] ;  /* 0x0002d400011d7983 */ /* 0x002f280000300800 */
[----:B---3--:R-:W3:Y:S01]  /*fd50*/  LDL.LU R28, [R1+0x2d0] ;  /* 0x0002d000011c7983 */ /* 0x008ee20000300800 */
[--C-:B------:R-:W-:Y:S01]  /*fd60*/  @!P6 IMAD.IADD R27, R27, 0x1, -R247.reuse ;  /* 0x000000011b1be824 */ /* 0x100fe200078e0af7 */
[C---:B------:R-:W-:Y:S01]  /*fd70*/  ISETP.GT.U32.AND P2, PT, R247.reuse, R32, PT ;  /* 0x00000020f700720c */ /* 0x040fe20003f44070 */
[----:B------:R-:W-:Y:S01]  /*fd80*/  @!P0 IMAD.IADD R238, R238, 0x1, -R247 ;  /* 0x00000001eeee8824 */ /* 0x000fe200078e0af7 */
[----:B------:R-:W-:-:S02]  /*fd90*/  ISETP.GT.U32.AND P1, PT, R247, R31, PT ;  /* 0x0000001ff700720c */ /* 0x000fc40003f24070 */
[C---:B------:R-:W-:Y:S02]  /*fda0*/  ISETP.GT.U32.AND P5, PT, R247.reuse, R33, PT ;  /* 0x00000021f700720c */ /* 0x040fe40003fa4070 */
[C---:B------:R-:W-:Y:S02]  /*fdb0*/  ISETP.GT.U32.AND P4, PT, R247.reuse, R24, PT ;  /* 0x00000018f700720c */ /* 0x040fe40003f84070 */
[----:B------:R-:W-:-:S09]  /*fdc0*/  ISETP.GT.U32.AND P3, PT, R247, R23, PT ;  /* 0x00000017f700720c */ /* 0x000fd20003f64070 */
[--C-:B------:R-:W-:Y:S01]  /*fdd0*/  @!P5 IMAD.IADD R33, R33, 0x1, -R247.reuse ;  /* 0x000000012121d824 */ /* 0x100fe200078e0af7 */
[----:B------:R-:W-:Y:S01]  /*fde0*/  ISETP.GT.U32.AND P0, PT, R247, R20, PT ;  /* 0x00000014f700720c */ /* 0x000fe20003f04070 */
[--C-:B------:R-:W-:Y:S02]  /*fdf0*/  @!P4 IMAD.IADD R24, R24, 0x1, -R247.reuse ;  /* 0x000000011818c824 */ /* 0x100fe400078e0af7 */
[--C-:B------:R-:W-:Y:S01]  /*fe00*/  @!P3 IMAD.IADD R23, R23, 0x1, -R247.reuse ;  /* 0x000000011717b824 */ /* 0x100fe200078e0af7 */
[----:B------:R1:W-:Y:S01]  /*fe10*/  STL [R1+0x31c], R38 ;  /* 0x00031c2601007387 */ /* 0x0003e20000100800 */
[----:B------:R-:W-:Y:S01]  /*fe20*/  @!P2 IMAD.IADD R32, R32, 0x1, -R247 ;  /* 0x000000012020a824 */ /* 0x000fe200078e0af7 */
[----:B------:R-:W-:-:S07]  /*fe30*/  @!P1 IADD3 R31, R31, -R247, RZ ;  /* 0x800000f71f1f9210 */ /* 0x000fce0007ffe0ff */
[----:B------:R-:W-:Y:S01]  /*fe40*/  @!P0 IMAD.IADD R20, R20, 0x1, -R247 ;  /* 0x0000000114148824 */ /* 0x000fe200078e0af7 */
[----:B-1----:R-:W3:Y:S04]  /*fe50*/  LDL.LU R38, [R1+0x2a78] ;  /* 0x002a780001267983 */ /* 0x002ee80000300800 */
[----:B------:R1:W-:Y:S04]  /*fe60*/  STL [R1+0x318], R37 ;  /* 0x0003182501007387 */ /* 0x0003e80000100800 */
[----:B-1----:R-:W3:Y:S04]  /*fe70*/  LDL.LU R37, [R1+0x2a74] ;  /* 0x002a740001257983 */ /* 0x002ee80000300800 */
[----:B------:R-:W-:Y:S04]  /*fe80*/  STL [R1+0x314], R236 ;  /* 0x000314ec01007387 */ /* 0x000fe80000100800 */
[----:B------:R-:W-:Y:S04]  /*fe90*/  STL [R1+0x310], R238 ;  /* 0x000310ee01007387 */ /* 0x000fe80000100800 */
[----:B------:R1:W-:Y:S04]  /*fea0*/  STL [R1+0x30c], R32 ;  /* 0x00030c2001007387 */ /* 0x0003e80000100800 */
[----:B------:R1:W-:Y:S04]  /*feb0*/  STL [R1+0x308], R31 ;  /* 0x0003081f01007387 */ /* 0x0003e80000100800 */
[----:B------:R1:W-:Y:S04]  /*fec0*/  STL [R1+0x304], R27 ;  /* 0x0003041b01007387 */ /* 0x0003e80000100800 */
[----:B-1----:R-:W3:Y:S04]  /*fed0*/  LDL.LU R32, [R1+0x2cc] ;  /* 0x0002cc0001207983 */ /* 0x002ee80000300800 */
[----:B------:R-:W3:Y:S04]  /*fee0*/  LDL.LU R31, [R1+0x2c8] ;  /* 0x0002c800011f7983 */ /* 0x000ee80000300800 */
[----:B------:R-:W3:Y:S01]  /*fef0*/  LDL.LU R27, [R1+0x2c4] ;  /* 0x0002c400011b7983 */ /* 0x000ee20000300800 */
[----:B------:R-:W-:-:S02]  /*ff00*/  ISETP.GT.U32.AND P6, PT, R247, R36, PT ;  /* 0x00000024f700720c */ /* 0x000fc40003fc4070 */
[C---:B--2---:R-:W-:Y:S02]  /*ff10*/  ISETP.GT.U32.AND P5, PT, R247.reuse, R35, PT ;  /* 0x00000023f700720c */ /* 0x044fe40003fa4070 */
[C---:B----4-:R-:W-:Y:S02]  /*ff20*/  ISETP.GT.U32.AND P4, PT, R247.reuse, R34, PT ;  /* 0x00000022f700720c */ /* 0x050fe40003f84070 */
[----:B------:R-:W-:-:S07]  /*ff30*/  ISETP.GT.U32.AND P3, PT, R247, R237, PT ;  /* 0x000000edf700720c */ /* 0x000fce0003f64070 */
[----:B------:R-:W-:Y:S02]  /*ff40*/  @!P6 IADD3 R36, R36, -R247, RZ ;  /* 0x800000f72424e210 */ /* 0x000fe40007ffe0ff */
[----:B------:R-:W-:Y:S01]  /*ff50*/  ISETP.GT.U32.AND P6, PT, R247, R33, PT ;  /* 0x00000021f700720c */ /* 0x000fe20003fc4070 */
[--C-:B------:R-:W-:Y:S01]  /*ff60*/  @!P5 IMAD.IADD R35, R35, 0x1, -R247.reuse ;  /* 0x000000012323d824 */ /* 0x100fe200078e0af7 */
[C---:B------:R-:W-:Y:S01]  /*ff70*/  ISETP.GT.U32.AND P5, PT, R247.reuse, R24, PT ;  /* 0x00000018f700720c */ /* 0x040fe20003fa4070 */
[--C-:B------:R-:W-:Y:S01]  /*ff80*/  @!P4 IMAD.IADD R34, R34, 0x1, -R247.reuse ;  /* 0x000000012222c824 */ /* 0x100fe200078e0af7 */
[----:B------:R-:W-:Y:S01]  /*ff90*/  ISETP.GT.U32.AND P4, PT, R247, R23, PT ;  /* 0x00000017f700720c */ /* 0x000fe20003f84070 */
[----:B------:R-:W-:Y:S01]  /*ffa0*/  @!P3 IMAD.IADD R237, R237, 0x1, -R247 ;  /* 0x00000001ededb824 */ /* 0x000fe200078e0af7 */
[----:B------:R-:W-:-:S07]  /*ffb0*/  ISETP.GT.U32.AND P3, PT, R247, R20, PT ;  /* 0x00000014f700720c */ /* 0x000fce0003f64070 */
[----:B------:R-:W-:Y:S02]  /*ffc0*/  @!P6 IMAD.IADD R33, R33, 0x1, -R247 ;  /* 0x000000012121e824 */ /* 0x000fe400078e0af7 */
[----:B------:R-:W-:-:S03]  /*ffd0*/  @!P5 IADD3 R24, R24, -R247, RZ ;  /* 0x800000f71818d210 */ /* 0x000fc60007ffe0ff */
[----:B------:R1:W-:Y:S01]  /*ffe0*/  STL [R1+0x300], R33 ;  /* 0x0003002101007387 */ /* 0x0003e20000100800 */
[--C-:B------:R-:W-:Y:S02]  /*fff0*/  @!P4 IMAD.IADD R23, R23, 0x1, -R247.reuse ;  /* 0x000000011717c824 */ /* 0x100fe400078e0af7 */
[----:B------:R-:W-:Y:S01]  /*10000*/  @!P3 IMAD.IADD R20, R20, 0x1, -R247 ;  /* 0x000000011414b824 */ /* 0x000fe200078e0af7 */
[----:B-1----:R-:W2:Y:S04]  /*10010*/  LDL.LU R33, [R1+0x2b4] ;  /* 0x0002b40001217983 */ /* 0x002ea80000300800 */
[----:B------:R1:W-:Y:S04]  /*10020*/  STL [R1+0x2fc], R24 ;  /* 0x0002fc1801007387 */ /* 0x0003e80000100800 */
[----:B------:R-:W4:Y:S04]  /*10030*/  LDL.LU R236, [R1+0x2b0] ;  /* 0x0002b00001ec7983 */ /* 0x000f280000300800 */
[----:B------:R-:W-:Y:S04]  /*10040*/  STL [R1+0x2f8], R23 ;  /* 0x0002f81701007387 */ /* 0x000fe80000100800 */
[----:B------:R1:W-:Y:S04]  /*10050*/  STL [R1+0x2f4], R20 ;  /* 0x0002f41401007387 */ /* 0x0003e80000100800 */
[----:B------:R-:W4:Y:S04]  /*10060*/  LDL.LU R238, [R1+0x2ac] ;  /* 0x0002ac0001ee7983 */ /* 0x000f280000300800 */
[----:B-1----:R-:W4:Y:S01]  /*10070*/  LDL.LU R24, [R1+0x2a8] ;  /* 0x0002a80001187983 */ /* 0x002f220000300800 */
[----:B------:R-:W-:-:S03]  /*10080*/  IMAD.MOV.U32 R20, RZ, RZ, R19 ;  /* 0x000000ffff147224 */ /* 0x000fc600078e0013 */
[----:B------:R-:W4:Y:S01]  /*10090*/  LDL.LU R19, [R1+0x2a4] ;  /* 0x0002a40001137983 */ /* 0x000f220000300800 */
[C---:B------:R-:W-:Y:S02]  /*100a0*/  ISETP.GT.U32.AND P1, PT, R247.reuse, R22, PT ;  /* 0x00000016f700720c */ /* 0x040fe40003f24070 */
[C---:B------:R-:W-:Y:S02]  /*100b0*/  ISETP.GT.U32.AND P2, PT, R247.reuse, R18, PT ;  /* 0x00000012f700720c */ /* 0x040fe40003f44070 */
[----:B------:R-:W-:-:S09]  /*100c0*/  ISETP.GT.U32.AND P0, PT, R247, R30, PT ;  /* 0x0000001ef700720c */ /* 0x000fd20003f04070 */
[--C-:B------:R-:W-:Y:S01]  /*100d0*/  @!P1 IMAD.IADD R22, R22, 0x1, -R247.reuse ;  /* 0x0000000116169824 */ /* 0x100fe200078e0af7 */
[C---:B---3--:R-:W-:Y:S01]  /*100e0*/  ISETP.GT.U32.AND P1, PT, R247.reuse, R28, PT ;  /* 0x0000001cf700720c */ /* 0x048fe20003f24070 */
        /* <DEDUP_REMOVED lines=9> */
[C---:B------:R-:W-:Y:S02]  /*10180*/  ISETP.GT.U32.AND P2, PT, R247.reuse, R22, PT ;  /* 0x00000016f700720c */ /* 0x040fe40003f44070 */
[C---:B------:R-:W-:Y:S01]  /*10190*/  ISETP.GT.U32.AND P3, PT, R247.reuse, R237, PT ;  /* 0x000000edf700720c */ /* 0x040fe20003f64070 */
[--C-:B------:R-:W-:Y:S01]  /*101a0*/  @!P0 IMAD.IADD R18, R18, 0x1, -R247.reuse ;  /* 0x0000000112128824 */ /* 0x100fe200078e0af7 */
[----:B------:R-:W-:Y:S01]  /*101b0*/  ISETP.GT.U32.AND P6, PT, R247, R28, PT ;  /* 0x0000001cf700720c */ /* 0x000fe20003fc4070 */
[--C-:B------:R-:W-:Y:S01]  /*101c0*/  @!P5 IMAD.IADD R35, R35, 0x1, -R247.reuse ;  /* 0x000000012323d824 */ /* 0x100fe200078e0af7 */
[----:B------:R-:W-:Y:S01]  /*101d0*/  ISETP.GT.U32.AND P0, PT, R247, R30, PT ;  /* 0x0000001ef700720c */ /* 0x000fe20003f04070 */
[----:B------:R-:W-:-:S04]  /*101e0*/  @!P4 IMAD.IADD R34, R34, 0x1, -R247 ;  /* 0x000000012222c824 */ /* 0x000fc800078e0af7 */
[--C-:B------:R-:W-:Y:S02]  /*101f0*/  @!P1 IMAD.IADD R36, R36, 0x1, -R247.reuse ;  /* 0x0000000124249824 */ /* 0x100fe400078e0af7 */
[--C-:B------:R-:W-:Y:S01]  /*10200*/  @!P2 IMAD.IADD R22, R22, 0x1, -R247.reuse ;  /* 0x000000011616a824 */ /* 0x100fe200078e0af7 */
[----:B------:R1:W-:Y:S01]  /*10210*/  STL [R1+0x2f0], R18 ;  /* 0x0002f01201007387 */ /* 0x0003e20000100800 */
[--C-:B------:R-:W-:Y:S01]  /*10220*/  @!P3 IMAD.IADD R237, R237, 0x1, -R247.reuse ;  /* 0x00000001ededb824 */ /* 0x100fe200078e0af7 */
[C---:B------:R-:W-:Y:S01]  /*10230*/  ISETP.GT.U32.AND P3, PT, R247.reuse, R26, PT ;  /* 0x0000001af700720c */ /* 0x040fe20003f64070 */
[--C-:B------:R-:W-:Y:S01]  /*10240*/  @!P6 IMAD.IADD R28, R28, 0x1, -R247.reuse ;  /* 0x000000011c1ce824 */ /* 0x100fe200078e0af7 */
[----:B-1----:R-:W3:Y:S04]  /*10250*/  LDL.LU R18, [R1+0x2a0] ;  /* 0x0002a00001127983 */ /* 0x002ee80000300800 */
[----:B------:R1:W-:Y:S01]  /*10260*/  STL [R1+0x2ec], R22 ;  /* 0x0002ec1601007387 */ /* 0x0003e20000100800 */
[----:B------:R-:W-:Y:S01]  /*10270*/  @!P0 IMAD.IADD R30, R30, 0x1, -R247 ;  /* 0x000000011e1e8824 */ /* 0x000fe200078e0af7 */
[----:B------:R-:W-:Y:S01]  /*10280*/  ISETP.GT.U32.AND P0, PT, R247, R25, PT ;  /* 0x00000019f700720c */ /* 0x000fe20003f04070 */
[----:B-1----:R-:W-:-:S02]  /*10290*/  IMAD.MOV.U32 R22, RZ, RZ, R20 ;  /* 0x000000ffff167224 */ /* 0x002fc400078e0014 */
[----:B------:R-:W-:Y:S02]  /*102a0*/  IMAD.MOV.U32 R20, RZ, RZ, R17 ;  /* 0x000000ffff147224 */ /* 0x000fe400078e0011 */
[----:B------:R-:W3:Y:S01]  /*102b0*/  LDL.LU R17, [R1+0x29c] ;  /* 0x00029c0001117983 */ /* 0x000ee20000300800 */
[C---:B------:R-:W-:Y:S01]  /*102c0*/  ISETP.GT.U32.AND P2, PT, R247.reuse, R29, PT ;  /* 0x0000001df700720c */ /* 0x040fe20003f44070 */
[----:B------:R-:W-:Y:S01]  /*102d0*/  @!P3 IMAD.IADD R26, R26, 0x1, -R247 ;  /* 0x000000011a1ab824 */ /* 0x000fe200078e0af7 */
[----:B------:R-:W-:Y:S02]  /*102e0*/  IADD3 R23, R6, 0x1f5, RZ ;  /* 0x000001f506177810 */ /* 0x000fe40007ffe0ff */
[C---:B------:R-:W-:Y:S02]  /*102f0*/  ISETP.GT.U32.AND P1, PT, R247.reuse, R32, PT ;  /* 0x00000020f700720c */ /* 0x040fe40003f24070 */
[C---:B------:R-:W-:Y:S02]  /*10300*/  ISETP.GT.U32.AND P5, PT, R247.reuse, R31, PT ;  /* 0x0000001ff700720c */ /* 0x040fe40003fa4070 */
[----:B------:R-:W-:-:S09]  /*10310*/  ISETP.GT.U32.AND P4, PT, R247, R27, PT ;  /* 0x0000001bf700720c */ /* 0x000fd20003f84070 */
        /* <DEDUP_REMOVED lines=24> */
[C---:B--2---:R-:W-:Y:S02]  /*104a0*/  ISETP.GT.U32.AND P6, PT, R247.reuse, R33, PT ;  /* 0x00000021f700720c */ /* 0x044fe40003fc4070 */
[C---:B----4-:R-:W-:Y:S02]  /*104b0*/  ISETP.GT.U32.AND P1, PT, R247.reuse, R236, PT ;  /* 0x000000ecf700720c */ /* 0x050fe40003f24070 */
[C---:B------:R-:W-:Y:S02]  /*104c0*/  ISETP.GT.U32.AND P5, PT, R247.reuse, R238, PT ;  /* 0x000000eef700720c */ /* 0x040fe40003fa4070 */
[C---:B------:R-:W-:Y:S02]  /*104d0*/  ISETP.GT.U32.AND P4, PT, R247.reuse, R24, PT ;  /* 0x00000018f700720c */ /* 0x040fe40003f84070 */
[----:B------:R-:W-:-:S05]  /*104e0*/  ISETP.GT.U32.AND P3, PT, R247, R19, PT ;  /* 0x00000013f700720c */ /* 0x000fca0003f64070 */
[--C-:B------:R-:W-:Y:S01]  /*104f0*/  @!P6 IMAD.IADD R33, R33, 0x1, -R247.reuse ;  /* 0x000000012121e824 */ /* 0x100fe200078e0af7 */
[C---:B------:R-:W-:Y:S01]  /*10500*/  ISETP.GT.U32.AND P6, PT, R247.reuse, R32, PT ;  /* 0x00000020f700720c */ /* 0x040fe20003fc4070 */
[--C-:B------:R-:W-:Y:S01]  /*10510*/  @!P1 IMAD.IADD R236, R236, 0x1, -R247.reuse ;  /* 0x00000001ecec9824 */ /* 0x100fe200078e0af7 */
[C---:B------:R-:W-:Y:S02]  /*10520*/  ISETP.GT.U32.AND P1, PT, R247.reuse, R31, PT ;  /* 0x0000001ff700720c */ /* 0x040fe40003f24070 */
[----:B------:R-:W-:Y:S02]  /*10530*/  @!P5 IADD3 R238, R238, -R247, RZ ;  /* 0x800000f7eeeed210 */ /* 0x000fe40007ffe0ff */
[C---:B------:R-:W-:Y:S01]  /*10540*/  ISETP.GT.U32.AND P5, PT, R247.reuse, R27, PT ;  /* 0x0000001bf700720c */ /* 0x040fe20003fa4070 */
[--C-:B------:R-:W-:Y:S01]  /*10550*/  @!P4 IMAD.IADD R24, R24, 0x1, -R247.reuse ;  /* 0x000000011818c824 */ /* 0x100fe200078e0af7 */
[----:B------:R-:W-:Y:S01]  /*10560*/  ISETP.GT.U32.AND P4, PT, R247, R26, PT ;  /* 0x0000001af700720c */ /* 0x000fe20003f84070 */
[----:B------:R-:W-:Y:S01]  /*10570*/  @!P3 IMAD.IADD R19, R19, 0x1, -R247 ;  /* 0x000000011313b824 */ /* 0x000fe200078e0af7 */
[----:B------:R-:W-:-:S03]  /*10580*/  ISETP.GT.U32.AND P3, PT, R247, R25, PT ;  /* 0x00000019f700720c */ /* 0x000fc60003f64070 */
[--C-:B------:R-:W-:Y:S02]  /*10590*/  @!P6 IMAD.IADD R32, R32, 0x1, -R247.reuse ;  /* 0x000000012020e824 */ /* 0x100fe400078e0af7 */
[----:B------:R-:W-:-:S04]  /*105a0*/  @!P1 IMAD.IADD R31, R31, 0x1, -R247 ;  /* 0x000000011f1f9824 */ /* 0x000fc800078e0af7 */
[----:B------:R-:W-:Y:S01]  /*105b0*/  @!P5 IMAD.IADD R27, R27, 0x1, -R247 ;  /* 0x000000011b1bd824 */ /* 0x000fe200078e0af7 */
[----:B------:R1:W-:Y:S01]  /*105c0*/  STL [R1+0x2cc], R32 ;  /* 0x0002cc2001007387 */ /* 0x0003e20000100800 */
[----:B------:R-:W-:-:S03]  /*105d0*/  @!P4 IADD3 R26, R26, -R247, RZ ;  /* 0x800000f71a1ac210 */ /* 0x000fc60007ffe0ff */
[----:B------:R2:W-:Y:S01]  /*105e0*/  STL [R1+0x2c8], R31 ;  /* 0x0002c81f01007387 */ /* 0x0005e20000100800 */
[----:B------:R-:W-:-:S03]  /*105f0*/  @!P3 IMAD.IADD R25, R25, 0x1, -R247 ;  /* 0x000000011919b824 */ /* 0x000fc600078e0af7 */
[----:B-1----:R-:W4:Y:S04]  /*10600*/  LDL.LU R32, [R1+0x280] ;  /* 0x0002800001207983 */ /* 0x002f280000300800 */
[----:B------:R1:W-:Y:S04]  /*10610*/  STL [R1+0x2c4], R27 ;  /* 0x0002c41b01007387 */ /* 0x0003e80000100800 */
[----:B--2---:R-:W2:Y:S04]  /*10620*/  LDL.LU R31, [R1+0x27c] ;  /* 0x00027c00011f7983 */ /* 0x004ea80000300800 */
[----:B------:R1:W-:Y:S04]  /*10630*/  STL [R1+0x2c0], R26 ;  /* 0x0002c01a01007387 */ /* 0x0003e80000100800 */
[----:B------:R3:W-:Y:S04]  /*10640*/  STL [R1+0x2bc], R25 ;  /* 0x0002bc1901007387 */ /* 0x0007e80000100800 */
[----:B------:R-:W2:Y:S04]  /*10650*/  LDL.LU R237, [R1+0x278] ;  /* 0x0002780001ed7983 */ /* 0x000ea80000300800 */
[----:B-1----:R-:W2:Y:S04]  /*10660*/  LDL.LU R27, [R1+0x274] ;  /* 0x00027400011b7983 */ /* 0x002ea80000300800 */
[----:B------:R-:W2:Y:S01]  /*10670*/  LDL.LU R26, [R1+0x270] ;  /* 0x00027000011a7983 */ /* 0x000ea20000300800 */
[----:B------:R-:W-:-:S02]  /*10680*/  ISETP.GT.U32.AND P2, PT, R247, R21, PT ;  /* 0x00000015f700720c */ /* 0x000fc40003f44070 */
[----:B---3--:R-:W-:Y:S01]  /*10690*/  ISETP.GT.U32.AND P0, PT, R247, R18, PT ;  /* 0x00000012f700720c */ /* 0x008fe20003f04070 */
[----:B------:R-:W3:Y:S10]  /*106a0*/  LDL.LU R25, [R1+0x26c] ;  /* 0x00026c0001197983 */ /* 0x000ef40000300800 */
[----:B------:R-:W-:Y:S01]  /*106b0*/  @!P2 IMAD.IADD R21, R21, 0x1, -R247 ;  /* 0x000000011515a824 */ /* 0x000fe200078e0af7 */
[----:B------:R-:W-:-:S02]  /*106c0*/  ISETP.GT.U32.AND P2, PT, R247, R17, PT ;  /* 0x00000011f700720c */ /* 0x000fc40003f44070 */
[C---:B------:R-:W-:Y:S01]  /*106d0*/  ISETP.GT.U32.AND P1, PT, R247.reuse, R236, PT ;  /* 0x000000ecf700720c */ /* 0x040fe20003f24070 */
[----:B------:R-:W-:Y:S01]  /*106e0*/  @!P0 IMAD.IADD R18, R18, 0x1, -R247 ;  /* 0x0000000112128824 */ /* 0x000fe200078e0af7 */
[C---:B------:R-:W-:Y:S02]  /*106f0*/  ISETP.GT.U32.AND P5, PT, R247.reuse, R238, PT ;  /* 0x000000eef700720c */ /* 0x040fe40003fa4070 */
[----:B------:R-:W-:-:S07]  /*10700*/  ISETP.GT.U32.AND P0, PT, R247, R21, PT ;  /* 0x00000015f700720c */ /* 0x000fce0003f04070 */
[--C-:B------:R-:W-:Y:S01]  /*10710*/  @!P2 IMAD.IADD R17, R17, 0x1, -R247.reuse ;  /* 0x000000011111a824 */ /* 0x100fe200078e0af7 */
[C---:B------:R-:W-:Y:S02]  /*10720*/  ISETP.GT.U32.AND P2, PT, R247.reuse, R33, PT ;  /* 0x00000021f700720c */ /* 0x040fe40003f44070 */
[C---:B------:R-:W-:Y:S01]  /*10730*/  ISETP.GT.U32.AND P4, PT, R247.reuse, R24, PT ;  /* 0x00000018f700720c */ /* 0x040fe20003f84070 */
[--C-:B------:R-:W-:Y:S01]  /*10740*/  @!P1 IMAD.IADD R236, R236, 0x1, -R247.reuse ;  /* 0x00000001ecec9824 */ /* 0x100fe200078e0af7 */
[----:B------:R-:W-:Y:S01]  /*10750*/  ISETP.GT.U32.AND P6, PT, R247, R17, PT ;  /* 0x00000011f700720c */ /* 0x000fe20003fc4070 */
[--C-:B------:R-:W-:Y:S02]  /*10760*/  @!P5 IMAD.IADD R238, R238, 0x1, -R247.reuse ;  /* 0x00000001eeeed824 */ /* 0x100fe400078e0af7 */
[----:B------:R-:W-:-:S06]  /*10770*/  @!P0 IMAD.IADD R21, R21, 0x1, -R247 ;  /* 0x0000000115158824 */ /* 0x000fcc00078e0af7 */
[--C-:B------:R-:W-:Y:S01]  /*10780*/  @!P2 IMAD.IADD R33, R33, 0x1, -R247.reuse ;  /* 0x000000012121a824 */ /* 0x100fe200078e0af7 */
[----:B------:R1:W-:Y:S01]  /*10790*/  STL [R1+0x2b8], R21 ;  /* 0x0002b81501007387 */ /* 0x0003e20000100800 */
[--C-:B------:R-:W-:Y:S02]  /*107a0*/  @!P4 IMAD.IADD R24, R24, 0x1, -R247.reuse ;  /* 0x000000011818c824 */ /* 0x100fe400078e0af7 */
[--C-:B------:R-:W-:Y:S01]  /*107b0*/  @!P6 IMAD.IADD R17, R17, 0x1, -R247.reuse ;  /* 0x000000011111e824 */ /* 0x100fe200078e0af7 */
[----:B-1----:R-:W3:Y:S01]  /*107c0*/  LDL.LU R21, [R1+0x268] ;  /* 0x0002680001157983 */ /* 0x002ee20000300800 */
[C---:B------:R-:W-:Y:S02]  /*107d0*/  ISETP.GT.U32.AND P3, PT, R247.reuse, R19, PT ;  /* 0x00000013f700720c */ /* 0x040fe40003f64070 */
[----:B------:R-:W-:Y:S01]  /*107e0*/  ISETP.GT.U32.AND P0, PT, R247, R18, PT ;  /* 0x00000012f700720c */ /* 0x000fe20003f04070 */
[----:B------:R1:W-:Y:S10]  /*107f0*/  STL [R1+0x2b4], R33 ;  /* 0x0002b42101007387 */ /* 0x0003f40000100800 */
[----:B------:R-:W-:Y:S01]  /*10800*/  @!P3 IMAD.IADD R19, R19, 0x1, -R247 ;  /* 0x000000011313b824 */ /* 0x000fe200078e0af7 */
[----:B-1----:R-:W3:Y:S01]  /*10810*/  LDL.LU R33, [R1+0x2a64] ;  /* 0x002a640001217983 */ /* 0x002ee20000300800 */
[----:B------:R-:W-:-:S03]  /*10820*/  @!P0 IADD3 R18, R18, -R247, RZ ;  /* 0x800000f712128210 */ /* 0x000fc60007ffe0ff */
[----:B------:R-:W-:Y:S04]  /*10830*/  STL [R1+0x2b0], R236 ;  /* 0x0002b0ec01007387 */ /* 0x000fe80000100800 */
[----:B------:R-:W-:Y:S01]  /*10840*/  STL [R1+0x2ac], R238 ;  /* 0x0002acee01007387 */ /* 0x000fe20000100800 */
[----:B------:R-:W-:-:S03]  /*10850*/  ISETP.GT.U32.AND P3, PT, R247, R22, PT ;  /* 0x00000016f700720c */ /* 0x000fc60003f64070 */
[----:B------:R1:W-:Y:S04]  /*10860*/  STL [R1+0x2a8], R24 ;  /* 0x0002a81801007387 */ /* 0x0003e80000100800 */
[----:B------:R1:W-:Y:S04]  /*10870*/  STL [R1+0x2a4], R19 ;  /* 0x0002a41301007387 */ /* 0x0003e80000100800 */
[----:B------:R-:W-:Y:S01]  /*10880*/  STL [R1+0x2a0], R18 ;  /* 0x0002a01201007387 */ /* 0x000fe20000100800 */
[C---:B------:R-:W-:Y:S02]  /*10890*/  ISETP.GT.U32.AND P2, PT, R247.reuse, R30, PT ;  /* 0x0000001ef700720c */ /* 0x040fe40003f44070 */
[----:B------:R-:W-:-:S02]  /*108a0*/  ISETP.GT.U32.AND P1, PT, R247, R29, PT ;  /* 0x0000001df700720c */ /* 0x000fc40003f24070 */
[C---:B------:R-:W-:Y:S02]  /*108b0*/  ISETP.GT.U32.AND P5, PT, R247.reuse, R28, PT ;  /* 0x0000001cf700720c */ /* 0x040fe40003fa4070 */
[----:B------:R-:W-:-:S07]  /*108c0*/  ISETP.GT.U32.AND P4, PT, R247, R23, PT ;  /* 0x00000017f700720c */ /* 0x000fce0003f84070 */
[--C-:B------:R-:W-:Y:S02]  /*108d0*/  @!P2 IMAD.IADD R30, R30, 0x1, -R247.reuse ;  /* 0x000000011e1ea824 */ /* 0x100fe400078e0af7 */
[--C-:B------:R-:W-:Y:S02]  /*108e0*/  @!P1 IMAD.IADD R29, R29, 0x1, -R247.reuse ;  /* 0x000000011d1d9824 */ /* 0x100fe400078e0af7 */
[--C-:B------:R-:W-:Y:S02]  /*108f0*/  @!P5 IMAD.IADD R28, R28, 0x1, -R247.reuse ;  /* 0x000000011c1cd824 */ /* 0x100fe400078e0af7 */
[----:B------:R-:W-:Y:S01]  /*10900*/  @!P4 IMAD.IADD R23, R23, 0x1, -R247 ;  /* 0x000000011717c824 */ /* 0x000fe200078e0af7 */
[----:B------:R1:W-:Y:S04]  /*10910*/  STL [R1+0x29c], R17 ;  /* 0x00029c1101007387 */ /* 0x0003e80000100800 */
[----:B-1----:R-:W3:Y:S04]  /*10920*/  LDL.LU R24, [R1+0x264] ;  /* 0x0002640001187983 */ /* 0x002ee80000300800 */
[----:B------:R-:W3:Y:S01]  /*10930*/  LDL.LU R19, [R1+0x260] ;  /* 0x0002600001137983 */ /* 0x000ee20000300800 */
[----:B------:R-:W-:-:S03]  /*10940*/  IMAD.MOV.U32 R17, RZ, RZ, R12 ;  /* 0x000000ffff117224 */ /* 0x000fc600078e000c */
[----:B------:R-:W3:Y:S04]  /*10950*/  LDL.LU R18, [R1+0x25c] ;  /* 0x00025c0001127983 */ /* 0x000ee80000300800 */
[----:B------:R-:W3:Y:S01]  /*10960*/  LDL.LU R12, [R1+0x258] ;  /* 0x00025800010c7983 */ /* 0x000ee20000300800 */
[----:B------:R-:W-:Y:S01]  /*10970*/  @!P3 IMAD.IADD R22, R22, 0x1, -R247 ;  /* 0x000000011616b824 */ /* 0x000fe200078e0af7 */
[C---:B----4-:R-:W-:Y:S02]  /*10980*/  ISETP.GT.U32.AND P6, PT, R247.reuse, R32, PT ;  /* 0x00000020f700720c */ /* 0x050fe40003fc4070 */
[C---:B--2---:R-:W-:Y:S02]  /*10990*/  ISETP.GT.U32.AND P2, PT, R247.reuse, R31, PT ;  /* 0x0000001ff700720c */ /* 0x044fe40003f44070 */
[----:B------:R-:W-:-:S02]  /*109a0*/  ISETP.GT.U32.AND P1, PT, R247, R237, PT ;  /* 0x000000edf700720c */ /* 0x000fc40003f24070 */
[----:B------:R-:W-:-:S07]  /*109b0*/  ISETP.GT.U32.AND P5, PT, R247, R27, PT ;  /* 0x0000001bf700720c */ /* 0x000fce0003fa4070 */
[--C-:B------:R-:W-:Y:S01]  /*109c0*/  @!P6 IMAD.IADD R32, R32, 0x1, -R247.reuse ;  /* 0x000000012020e824 */ /* 0x100fe200078e0af7 */
[----:B------:R-:W-:Y:S01]  /*109d0*/  ISETP.GT.U32.AND P6, PT, R247, R30, PT ;  /* 0x0000001ef700720c */ /* 0x000fe20003fc4070 */
[--C-:B------:R-:W-:Y:S01]  /*109e0*/  @!P2 IMAD.IADD R31, R31, 0x1, -R247.reuse ;  /* 0x000000011f1fa824 */ /* 0x100fe200078e0af7 */
[----:B------:R-:W-:Y:S01]  /*109f0*/  ISETP.GT.U32.AND P2, PT, R247, R29, PT ;  /* 0x0000001df700720c */ /* 0x000fe20003f44070 */
[--C-:B------:R-:W-:Y:S01]  /*10a00*/  @!P1 IMAD.IADD R237, R237, 0x1, -R247.reuse ;  /* 0x00000001eded9824 */ /* 0x100fe200078e0af7 */
[----:B------:R-:W-:Y:S01]  /*10a10*/  ISETP.GT.U32.AND P1, PT, R247, R28, PT ;  /* 0x0000001cf700720c */ /* 0x000fe20003f24070 */
[----:B------:R-:W-:Y:S01]  /*10a20*/  @!P5 IMAD.IADD R27, R27, 0x1, -R247 ;  /* 0x000000011b1bd824 */ /* 0x000fe200078e0af7 */
[C---:B------:R-:W-:Y:S02]  /*10a30*/  ISETP.GT.U32.AND P5, PT, R247.reuse, R23, PT ;  /* 0x00000017f700720c */ /* 0x040fe40003fa4070 */
[----:B------:R-:W-:-:S07]  /*10a40*/  ISETP.GT.U32.AND P4, PT, R247, R26, PT ;  /* 0x0000001af700720c */ /* 0x000fce0003f84070 */
[--C-:B------:R-:W-:Y:S01]  /*10a50*/  @!P2 IMAD.IADD R29, R29, 0x1, -R247.reuse ;  /* 0x000000011d1da824 */ /* 0x100fe200078e0af7 */
[----:B------:R-:W-:Y:S01]  /*10a60*/  @!P6 IADD3 R30, R30, -R247, RZ ;  /* 0x800000f71e1ee210 */ /* 0x000fe20007ffe0ff */
[----:B------:R-:W-:-:S04]  /*10a70*/  @!P1 IMAD.IADD R28, R28, 0x1, -R247 ;  /* 0x000000011c1c9824 */ /* 0x000fc800078e0af7 */
[----:B------:R1:W-:Y:S01]  /*10a80*/  STL [R1+0x298], R30 ;  /* 0x0002981e01007387 */ /* 0x0003e20000100800 */
[----:B------:R-:W-:-:S03]  /*10a90*/  @!P5 IMAD.IADD R23, R23, 0x1, -R247 ;  /* 0x000000011717d824 */ /* 0x000fc600078e0af7 */
[----:B------:R2:W-:Y:S04]  /*10aa0*/  STL [R1+0x294], R29 ;  /* 0x0002941d01007387 */ /* 0x0005e80000100800 */
[----:B------:R4:W-:Y:S04]  /*10ab0*/  STL [R1+0x290], R28 ;  /* 0x0002901c01007387 */ /* 0x0009e80000100800 */
[----:B------:R4:W-:Y:S04]  /*10ac0*/  STL [R1+0x28c], R23 ;  /* 0x00028c1701007387 */ /* 0x0009e80000100800 */
[----:B-1----:R-:W3:Y:S01]  /*10ad0*/  LDL.LU R30, [R1+0x24c] ;  /* 0x00024c00011e7983 */ /* 0x002ee20000300800 */
[----:B------:R-:W-:-:S03]  /*10ae0*/  @!P4 IMAD.IADD R26, R26, 0x1, -R247 ;  /* 0x000000011a1ac824 */ /* 0x000fc600078e0af7 */
[----:B--2---:R-:W2:Y:S01]  /*10af0*/  LDL.LU R29, [R1+0x248] ;  /* 0x00024800011d7983 */ /* 0x004ea20000300800 */
[----:B------:R-:W-:-:S03]  /*10b00*/  ISETP.GT.U32.AND P4, PT, R247, R22, PT ;  /* 0x00000016f700720c */ /* 0x000fc60003f84070 */
[----:B----4-:R-:W4:Y:S04]  /*10b10*/  LDL.LU R28, [R1+0x244] ;  /* 0x00024400011c7983 */ /* 0x010f280000300800 */
[----:B------:R-:W4:Y:S06]  /*10b20*/  LDL.LU R238, [R1+0x240] ;  /* 0x0002400001ee7983 */ /* 0x000f2c0000300800 */
[----:B------:R-:W-:-:S05]  /*10b30*/  @!P4 IMAD.IADD R22, R22, 0x1, -R247 ;  /* 0x000000011616c824 */ /* 0x000fca00078e0af7 */
[----:B------:R1:W-:Y:S04]  /*10b40*/  STL [R1+0x288], R22 ;  /* 0x0002881601007387 */ /* 0x0003e80000100800 */
[----:B------:R-:W4:Y:S01]  /*10b50*/  LDL.LU R23, [R1+0x23c] ;  /* 0x00023c0001177983 */ /* 0x000f220000300800 */
[C---:B------:R-:W-:Y:S02]  /*10b60*/  ISETP.GT.U32.AND P0, PT, R247.reuse, R20, PT ;  /* 0x00000014f700720c */ /* 0x040fe40003f04070 */
[C---:B---3--:R-:W-:Y:S02]  /*10b70*/  ISETP.GT.U32.AND P3, PT, R247.reuse, R25, PT ;  /* 0x00000019f700720c */ /* 0x048fe40003f64070 */
[----:B------:R-:W-:Y:S01]  /*10b80*/  ISETP.GT.U32.AND P2, PT, R247, R31, PT ;  /* 0x0000001ff700720c */ /* 0x000fe20003f44070 */
[----:B-1----:R-:W3:Y:S08]  /*10b90*/  LDL.LU R22, [R1+0x238] ;  /* 0x0002380001167983 */ /* 0x002ef00000300800 */
[----:B------:R-:W-:-:S02]  /*10ba0*/  @!P0 IADD3 R20, R20, -R247, RZ ;  /* 0x800000f714148210 */ /* 0x000fc40007ffe0ff */
[----:B------:R-:W-:Y:S01]  /*10bb0*/  ISETP.GT.U32.AND P0, PT, R247, R21, PT ;  /* 0x00000015f700720c */ /* 0x000fe20003f04070 */
[----:B------:R-:W-:Y:S01]  /*10bc0*/  @!P3 IMAD.IADD R25, R25, 0x1, -R247 ;  /* 0x000000011919b824 */ /* 0x000fe200078e0af7 */
[----:B------:R-:W-:-:S11]  /*10bd0*/  ISETP.GT.U32.AND P3, PT, R247, R20, PT ;  /* 0x00000014f700720c */ /* 0x000fd60003f64070 */
[--C-:B------:R-:W-:Y:S01]  /*10be0*/  @!P0 IMAD.IADD R21, R21, 0x1, -R247.reuse ;  /* 0x0000000115158824 */ /* 0x100fe200078e0af7 */
[C---:B------:R-:W-:Y:S01]  /*10bf0*/  ISETP.GT.U32.AND P0, PT, R247.reuse, R32, PT ;  /* 0x00000020f700720c */ /* 0x040fe20003f04070 */
[--C-:B------:R-:W-:Y:S01]  /*10c00*/  @!P3 IMAD.IADD R20, R20, 0x1, -R247.reuse ;  /* 0x000000011414b824 */ /* 0x100fe200078e0af7 */
[C---:B------:R-:W-:Y:S02]  /*10c10*/  ISETP.GT.U32.AND P1, PT, R247.reuse, R237, PT ;  /* 0x000000edf700720c */ /* 0x040fe40003f24070 */
[----:B------:R-:W-:Y:S02]  /*10c20*/  ISETP.GT.U32.AND P6, PT, R247, R21, PT ;  /* 0x00000015f700720c */ /* 0x000fe40003fc4070 */
[----:B------:R-:W-:Y:S01]  /*10c30*/  @!P2 IADD3 R31, R31, -R247, RZ ;  /* 0x800000f71f1fa210 */ /* 0x000fe20007ffe0ff */
[----:B------:R1:W-:Y:S06]  /*10c40*/  STL [R1+0x284], R20 ;  /* 0x0002841401007387 */ /* 0x0003ec0000100800 */
[--C-:B------:R-:W-:Y:S01]  /*10c50*/  @!P0 IMAD.IADD R32, R32, 0x1, -R247.reuse ;  /* 0x0000000120208824 */ /* 0x100fe200078e0af7 */
[----:B------:R-:W-:Y:S01]  /*10c60*/  ISETP.GT.U32.AND P5, PT, R247, R27, PT ;  /* 0x0000001bf700720c */ /* 0x000fe20003fa4070 */
[----:B-1----:R-:W3:Y:S02]  /*10c70*/  LDL.LU R20, [R1+0x234] ;  /* 0x0002340001147983 */ /* 0x002ee40000300800 */
[--C-:B------:R-:W-:Y:S01]  /*10c80*/  @!P6 IMAD.IADD R21, R21, 0x1, -R247.reuse ;  /* 0x000000011515e824 */ /* 0x100fe200078e0af7 */
[----:B------:R-:W-:Y:S01]  /*10c90*/  ISETP.GT.U32.AND P4, PT, R247, R26, PT ;  /* 0x0000001af700720c */ /* 0x000fe20003f84070 */
[--C-:B------:R-:W-:Y:S01]  /*10ca0*/  @!P1 IMAD.IADD R237, R237, 0x1, -R247.reuse ;  /* 0x00000001eded9824 */ /* 0x100fe200078e0af7 */
[----:B------:R-:W-:Y:S01]  /*10cb0*/  ISETP.GT.U32.AND P3, PT, R247, R25, PT ;  /* 0x00000019f700720c */ /* 0x000fe20003f64070 */
[----:B------:R1:W-:Y:S06]  /*10cc0*/  STL [R1+0x280], R32 ;  /* 0x0002802001007387 */ /* 0x0003ec0000100800 */
[--C-:B------:R-:W-:Y:S01]  /*10cd0*/  @!P5 IMAD.IADD R27, R27, 0x1, -R247.reuse ;  /* 0x000000011b1bd824 */ /* 0x100fe200078e0af7 */
[----:B-1----:R-:W3:Y:S03]  /*10ce0*/  LDL.LU R32, [R1+0x2a60] ;  /* 0x002a600001207983 */ /* 0x002ee60000300800 */
[----:B------:R-:W-:-:S02]  /*10cf0*/  @!P4 IMAD.IADD R26, R26, 0x1, -R247 ;  /* 0x000000011a1ac824 */ /* 0x000fc400078e0af7 */
[----:B------:R-:W-:Y:S01]  /*10d00*/  @!P3 IMAD.IADD R25, R25, 0x1, -R247 ;  /* 0x000000011919b824 */ /* 0x000fe200078e0af7 */
[----:B------:R1:W-:Y:S01]  /*10d10*/  STL [R1+0x27c], R31 ;  /* 0x00027c1f01007387 */ /* 0x0003e20000100800 */
[----:B------:R-:W-:-:S03]  /*10d20*/  ISETP.GT.U32.AND P0, PT, R247, R24, PT ;  /* 0x00000018f700720c */ /* 0x000fc60003f04070 */
[----:B-1----:R-:W3:Y:S01]  /*10d30*/  LDL.LU R31, [R1+0x2a5c] ;  /* 0x002a5c00011f7983 */ /* 0x002ee20000300800 */
[C---:B------:R-:W-:Y:S02]  /*10d40*/  ISETP.GT.U32.AND P2, PT, R247.reuse, R19, PT ;  /* 0x00000013f700720c */ /* 0x040fe40003f44070 */
[----:B------:R-:W-:-:S07]  /*10d50*/  ISETP.GT.U32.AND P1, PT, R247, R18, PT ;  /* 0x00000012f700720c */ /* 0x000fce0003f24070 */
[----:B------:R-:W-:-:S04]  /*10d60*/  @!P0 IMAD.IADD R24, R24, 0x1, -R247 ;  /* 0x0000000118188824 */ /* 0x000fc800078e0af7 */
[----:B------:R-:W-:Y:S01]  /*10d70*/  @!P2 IMAD.IADD R19, R19, 0x1, -R247 ;  /* 0x000000011313a824 */ /* 0x000fe200078e0af7 */
[----:B------:R-:W-:Y:S01]  /*10d80*/  ISETP.GT.U32.AND P5, PT, R247, R12, PT ;  /* 0x0000000cf700720c */ /* 0x000fe20003fa4070 */
[----:B------:R-:W-:Y:S01]  /*10d90*/  STL [R1+0x278], R237 ;  /* 0x000278ed01007387 */ /* 0x000fe20000100800 */
[----:B------:R-:W-:-:S03]  /*10da0*/  @!P1 IADD3 R18, R18, -R247, RZ ;  /* 0x800000f712129210 */ /* 0x000fc60007ffe0ff */
[----:B------:R-:W-:Y:S01]  /*10db0*/  STL [R1+0x274], R27 ;  /* 0x0002741b01007387 */ /* 0x000fe20000100800 */
[----:B------:R-:W-:-:S03]  /*10dc0*/  ISETP.GT.U32.AND P4, PT, R247, R11, PT ;  /* 0x0000000bf700720c */ /* 0x000fc60003f84070 */
[----:B------:R1:W-:Y:S04]  /*10dd0*/  STL [R1+0x270], R26 ;  /* 0x0002701a01007387 */ /* 0x0003e80000100800 */
[----:B------:R1:W-:Y:S01]  /*10de0*/  STL [R1+0x26c], R25 ;  /* 0x00026c1901007387 */ /* 0x0003e20000100800 */
[----:B------:R-:W-:-:S03]  /*10df0*/  @!P5 IMAD.IADD R12, R12, 0x1, -R247 ;  /* 0x000000010c0cd824 */ /* 0x000fc600078e0af7 */
[----:B------:R1:W-:Y:S04]  /*10e00*/  STL [R1+0x268], R21 ;  /* 0x0002681501007387 */ /* 0x0003e80000100800 */
[----:B-1----:R-:W3:Y:S04]  /*10e10*/  LDL.LU R26, [R1+0x230] ;  /* 0x00023000011a7983 */ /* 0x002ee80000300800 */
[----:B------:R-:W3:Y:S04]  /*10e20*/  LDL.LU R25, [R1+0x22c] ;  /* 0x00022c0001197983 */ /* 0x000ee80000300800 */
[----:B------:R-:W3:Y:S01]  /*10e30*/  LDL.LU R21, [R1+0x228] ;  /* 0x0002280001157983 */ /* 0x000ee20000300800 */
[----:B------:R-:W-:Y:S01]  /*10e40*/  @!P4 IMAD.IADD R11, R11, 0x1, -R247 ;  /* 0x000000010b0bc824 */ /* 0x000fe200078e0af7 */
[----:B------:R-:W-:-:S02]  /*10e50*/  ISETP.GT.U32.AND P6, PT, R247, R30, PT ;  /* 0x0000001ef700720c */ /* 0x000fc40003fc4070 */
[C---:B--2---:R-:W-:Y:S02]  /*10e60*/  ISETP.GT.U32.AND P0, PT, R247.reuse, R29, PT ;  /* 0x0000001df700720c */ /* 0x044fe40003f04070 */
[----:B----4-:R-:W-:-:S09]  /*10e70*/  ISETP.GT.U32.AND P2, PT, R247, R28, PT ;  /* 0x0000001cf700720c */ /* 0x010fd20003f44070 */
[--C-:B------:R-:W-:Y:S01]  /*10e80*/  @!P6 IMAD.IADD R30, R30, 0x1, -R247.reuse ;  /* 0x000000011e1ee824 */ /* 0x100fe200078e0af7 */
[----:B------:R-:W-:Y:S01]  /*10e90*/  ISETP.GT.U32.AND P6, PT, R247, R24, PT ;  /* 0x00000018f700720c */ /* 0x000fe20003fc4070 */
[--C-:B------:R-:W-:Y:S01]  /*10ea0*/  @!P0 IMAD.IADD R29, R29, 0x1, -R247.reuse ;  /* 0x000000011d1d8824 */ /* 0x100fe200078e0af7 */
[C---:B------:R-:W-:Y:S01]  /*10eb0*/  ISETP.GT.U32.AND P0, PT, R247.reuse, R19, PT ;  /* 0x00000013f700720c */ /* 0x040fe20003f04070 */
[----:B------:R-:W-:Y:S01]  /*10ec0*/  @!P2 IMAD.IADD R28, R28, 0x1, -R247 ;  /* 0x000000011c1ca824 */ /* 0x000fe200078e0af7 */
[C---:B------:R-:W-:Y:S02]  /*10ed0*/  ISETP.GT.U32.AND P2, PT, R247.reuse, R18, PT ;  /* 0x00000012f700720c */ /* 0x040fe40003f44070 */
[C---:B------:R-:W-:Y:S02]  /*10ee0*/  ISETP.GT.U32.AND P1, PT, R247.reuse, R238, PT ;  /* 0x000000eef700720c */ /* 0x040fe40003f24070 */
[----:B------:R-:W-:-:S05]  /*10ef0*/  ISETP.GT.U32.AND P5, PT, R247, R23, PT ;  /* 0x00000017f700720c */ /* 0x000fca0003fa4070 */
[--C-:B------:R-:W-:Y:S02]  /*10f00*/  @!P6 IMAD.IADD R24, R24, 0x1, -R247.reuse ;  /* 0x000000011818e824 */ /* 0x100fe400078e0af7 */
[----:B------:R-:W-:-:S03]  /*10f10*/  @!P0 IMAD.IADD R19, R19, 0x1, -R247 ;  /* 0x0000000113138824 */ /* 0x000fc600078e0af7 */
[----:B------:R1:W-:Y:S01]  /*10f20*/  STL [R1+0x264], R24 ;  /* 0x0002641801007387 */ /* 0x0003e20000100800 */
[----:B------:R-:W-:-:S03]  /*10f30*/  @!P2 IMAD.IADD R18, R18, 0x1, -R247 ;  /* 0x000000011212a824 */ /* 0x000fc600078e0af7 */
[----:B------:R-:W2:Y:S01]  /*10f40*/  LDL.LU R27, [R1+0x218] ;  /* 0x00021800011b7983 */ /* 0x000ea20000300800 */
[----:B------:R-:W-:Y:S01]  /*10f50*/  @!P1 IMAD.IADD R238, R238, 0x1, -R247 ;  /* 0x00000001eeee9824 */ /* 0x000fe200078e0af7 */
[----:B------:R-:W-:Y:S02]  /*10f60*/  ISETP.GT.U32.AND P1, PT, R247, R12, PT ;  /* 0x0000000cf700720c */ /* 0x000fe40003f24070 */
[----:B------:R4:W-:Y:S01]  /*10f70*/  STL [R1+0x260], R19 ;  /* 0x0002601301007387 */ /* 0x0009e20000100800 */
[----:B------:R-:W-:-:S03]  /*10f80*/  @!P5 IADD3 R23, R23, -R247, RZ ;  /* 0x800000f71717d210 */ /* 0x000fc60007ffe0ff */
[----:B------:R-:W2:Y:S01]  /*10f90*/  LDL.LU R237, [R1+0x214] ;  /* 0x0002140001ed7983 */ /* 0x000ea20000300800 */
[----:B------:R-:W-:-:S03]  /*10fa0*/  ISETP.GT.U32.AND P5, PT, R247, R11, PT ;  /* 0x0000000bf700720c */ /* 0x000fc60003fa4070 */
[----:B------:R-:W-:Y:S04]  /*10fb0*/  STL [R1+0x25c], R18 ;  /* 0x00025c1201007387 */ /* 0x000fe80000100800 */
[----:B-1----:R-:W2:Y:S04]  /*10fc0*/  LDL.LU R24, [R1+0x210] ;  /* 0x0002100001187983 */ /* 0x002ea80000300800 */
[----:B----4-:R-:W4:Y:S01]  /*10fd0*/  LDL.LU R19, [R1+0x20c] ;  /* 0x00020c0001137983 */ /* 0x010f220000300800 */
[--C-:B------:R-:W-:Y:S02]  /*10fe0*/  @!P1 IMAD.IADD R12, R12, 0x1, -R247.reuse ;  /* 0x000000010c0c9824 */ /* 0x100fe400078e0af7 */
[----:B------:R-:W-:-:S03]  /*10ff0*/  @!P5 IMAD.IADD R11, R11, 0x1, -R247 ;  /* 0x000000010b0bd824 */ /* 0x000fc600078e0af7 */
[----:B------:R1:W-:Y:S04]  /*11000*/  STL [R1+0x258], R12 ;  /* 0x0002580c01007387 */ /* 0x0003e80000100800 */
[----:B-1----:R-:W4:Y:S04]  /*11010*/  LDL.LU R12, [R1+0x208] ;  /* 0x00020800010c7983 */ /* 0x002f280000300800 */
[----:B------:R1:W-:Y:S04]  /*11020*/  STL [R1+0x254], R11 ;  /* 0x0002540b01007387 */ /* 0x0003e80000100800 */
[----:B-1----:R-:W4:Y:S01]  /*11030*/  LDL.LU R11, [R1+0x204] ;  /* 0x00020400010b7983 */ /* 0x002f220000300800 */
[----:B------:R-:W-:-:S02]  /*11040*/  ISETP.GT.U32.AND P3, PT, R247, R17, PT ;  /* 0x00000011f700720c */ /* 0x000fc40003f64070 */
[----:B---3--:R-:W-:-:S11]  /*11050*/  ISETP.GT.U32.AND P4, PT, R247, R22, PT ;  /* 0x00000016f700720c */ /* 0x008fd60003f84070 */
[--C-:B------:R-:W-:Y:S01]  /*11060*/  @!P3 IMAD.IADD R17, R17, 0x1, -R247.reuse ;  /* 0x000000011111b824 */ /* 0x100fe200078e0af7 */
[C---:B------:R-:W-:Y:S01]  /*11070*/  ISETP.GT.U32.AND P3, PT, R247.reuse, R20, PT ;  /* 0x00000014f700720c */ /* 0x040fe20003f64070 */
[----:B------:R-:W-:Y:S01]  /*11080*/  @!P4 IMAD.IADD R22, R22, 0x1, -R247 ;  /* 0x000000011616c824 */ /* 0x000fe200078e0af7 */
[C---:B------:R-:W-:Y:S02]  /*11090*/  ISETP.GT.U32.AND P0, PT, R247.reuse, R29, PT ;  /* 0x0000001df700720c */ /* 0x040fe40003f04070 */
[C---:B------:R-:W-:Y:S02]  /*110a0*/  ISETP.GT.U32.AND P4, PT, R247.reuse, R17, PT ;  /* 0x00000011f700720c */ /* 0x040fe40003f84070 */
[----:B------:R-:W-:-:S07]  /*110b0*/  ISETP.GT.U32.AND P2, PT, R247, R28, PT ;  /* 0x0000001cf700720c */ /* 0x000fce0003f44070 */
[--C-:B------:R-:W-:Y:S01]  /*110c0*/  @!P3 IMAD.IADD R20, R20, 0x1, -R247.reuse ;  /* 0x000000011414b824 */ /* 0x100fe200078e0af7 */
[----:B------:R-:W-:Y:S01]  /*110d0*/  ISETP.GT.U32.AND P3, PT, R247, R30, PT ;  /* 0x0000001ef700720c */ /* 0x000fe20003f64070 */
[--C-:B------:R-:W-:Y:S01]  /*110e0*/  @!P0 IMAD.IADD R29, R29, 0x1, -R247.reuse ;  /* 0x000000011d1d8824 */ /* 0x100fe200078e0af7 */
[C---:B------:R-:W-:Y:S02]  /*110f0*/  ISETP.GT.U32.AND P1, PT, R247.reuse, R238, PT ;  /* 0x000000eef700720c */ /* 0x040fe40003f24070 */
[----:B------:R-:W-:Y:S02]  /*11100*/  ISETP.GT.U32.AND P6, PT, R247, R20, PT ;  /* 0x00000014f700720c */ /* 0x000fe40003fc4070 */
[----:B------:R-:W-:Y:S01]  /*11110*/  @!P4 IADD3 R17, R17, -R247, RZ ;  /* 0x800000f71111c210 */ /* 0x000fe20007ffe0ff */
[----:B------:R-:W-:-:S06]  /*11120*/  @!P2 IMAD.IADD R28, R28, 0x1, -R247 ;  /* 0x000000011c1ca824 */ /* 0x000fcc00078e0af7 */
[--C-:B------:R-:W-:Y:S01]  /*11130*/  @!P3 IMAD.IADD R30, R30, 0x1, -R247.reuse ;  /* 0x000000011e1eb824 */ /* 0x100fe200078e0af7 */
[----:B------:R1:W-:Y:S01]  /*11140*/  STL [R1+0x250], R17 ;  /* 0x0002501101007387 */ /* 0x0003e20000100800 */
[C---:B------:R-:W-:Y:S01]  /*11150*/  ISETP.GT.U32.AND P5, PT, R247.reuse, R23, PT ;  /* 0x00000017f700720c */ /* 0x040fe20003fa4070 */
[--C-:B------:R-:W-:Y:S02]  /*11160*/  @!P1 IMAD.IADD R238, R238, 0x1, -R247.reuse ;  /* 0x00000001eeee9824 */ /* 0x100fe400078e0af7 */
[----:B------:R-:W-:Y:S02]  /*11170*/  @!P6 IMAD.IADD R20, R20, 0x1, -R247 ;  /* 0x000000011414e824 */ /* 0x000fe400078e0af7 */
[----:B-1----:R-:W-:Y:S02]  /*11180*/  IMAD.MOV.U32 R17, RZ, RZ, R10 ;  /* 0x000000ffff117224 */ /* 0x002fe400078e000a */
[----:B------:R-:W3:Y:S01]  /*11190*/  LDL.LU R10, [R1+0x200] ;  /* 0x00020000010a7983 */ /* 0x000ee20000300800 */
[----:B------:R-:W-:-:S02]  /*111a0*/  ISETP.GT.U32.AND P1, PT, R247, R15, PT ;  /* 0x0000000ff700720c */ /* 0x000fc40003f24070 */
[C---:B------:R-:W-:Y:S02]  /*111b0*/  ISETP.GT.U32.AND P3, PT, R247.reuse, R26, PT ;  /* 0x0000001af700720c */ /* 0x040fe40003f64070 */
[C---:B------:R-:W-:Y:S02]  /*111c0*/  ISETP.GT.U32.AND P0, PT, R247.reuse, R25, PT ;  /* 0x00000019f700720c */ /* 0x040fe40003f04070 */
[C---:B------:R-:W-:Y:S02]  /*111d0*/  ISETP.GT.U32.AND P2, PT, R247.reuse, R21, PT ;  /* 0x00000015f700720c */ /* 0x040fe40003f44070 */
[----:B------:R-:W-:-:S07]  /*111e0*/  ISETP.GT.U32.AND P4, PT, R247, R22, PT ;  /* 0x00000016f700720c */ /* 0x000fce0003f84070 */
[--C-:B------:R-:W-:Y:S02]  /*111f0*/  @!P3 IMAD.IADD R26, R26, 0x1, -R247.reuse ;  /* 0x000000011a1ab824 */ /* 0x100fe400078e0af7 */
[--C-:B------:R-:W-:Y:S02]  /*11200*/  @!P0 IMAD.IADD R25, R25, 0x1, -R247.reuse ;  /* 0x0000000119198824 */ /* 0x100fe400078e0af7 */
[--C-:B------:R-:W-:Y:S02]  /*11210*/  @!P2 IMAD.IADD R21, R21, 0x1, -R247.reuse ;  /* 0x000000011515a824 */ /* 0x100fe400078e0af7 */
[----:B------:R-:W-:Y:S02]  /*11220*/  VIADD R18, R6, 0x1f6 ;  /* 0x000001f606127836 */ /* 0x000fe40000000000 */
[--C-:B------:R-:W-:Y:S01]  /*11230*/  @!P5 IMAD.IADD R23, R23, 0x1, -R247.reuse ;  /* 0x000000011717d824 */ /* 0x100fe200078e0af7 */
[----:B------:R-:W-:Y:S01]  /*11240*/  ISETP.GT.U32.AND P5, PT, R247, R14, PT ;  /* 0x0000000ef700720c */ /* 0x000fe20003fa4070 */
[----:B------:R1:W-:Y:S01]  /*11250*/  STL [R1+0x24c], R30 ;  /* 0x00024c1e01007387 */ /* 0x0003e20000100800 */
[----:B------:R-:W-:Y:S01]  /*11260*/  @!P1 IMAD.IADD R15, R15, 0x1, -R247 ;  /* 0x000000010f0f9824 */ /* 0x000fe200078e0af7 */
[----:B------:R-:W-:-:S02]  /*11270*/  @!P4 IADD3 R22, R22, -R247, RZ ;  /* 0x800000f71616c210 */ /* 0x000fc40007ffe0ff */
[----:B-1----:R-:W3:Y:S04]  /*11280*/  LDL.LU R30, [R1+0x2a58] ;  /* 0x002a5800011e7983 */ /* 0x002ee80000300800 */
[----:B------:R-:W-:Y:S04]  /*11290*/  STL [R1+0x1fbc], R18 ;  /* 0x001fbc1201007387 */ /* 0x000fe80000100800 */
[----:B------:R1:W-:Y:S01]  /*112a0*/  STL [R1+0x248], R29 ;  /* 0x0002481d01007387 */ /* 0x0003e20000100800 */
[----:B------:R-:W-:Y:S01]  /*112b0*/  ISETP.GT.U32.AND P4, PT, R247, R13, PT ;  /* 0x0000000df700720c */ /* 0x000fe20003f84070 */
[----:B------:R-:W-:-:S02]  /*112c0*/  IMAD.HI.U32 R236, R245, R235, RZ ;  /* 0x000000ebf5ec7227 */ /* 0x000fc400078e00ff */
[----:B-1----:R-:W3:Y:S04]  /*112d0*/  LDL.LU R29, [R1+0x2a54] ;  /* 0x002a5400011d7983 */ /* 0x002ee80000300800 */
[----:B------:R1:W-:Y:S01]  /*112e0*/  STL [R1+0x244], R28 ;  /* 0x0002441c01007387 */ /* 0x0003e20000100800 */
[----:B------:R-:W-:-:S03]  /*112f0*/  @!P5 IMAD.IADD R14, R14, 0x1, -R247 ;  /* 0x000000010e0ed824 */ /* 0x000fc600078e0af7 */
[----:B-1----:R-:W3:Y:S04]  /*11300*/  LDL.LU R28, [R1+0x2a50] ;  /* 0x002a5000011c7983 */ /* 0x002ee80000300800 */
[----:B------:R-:W-:Y:S04]  /*11310*/  STL [R1+0x240], R238 ;  /* 0x000240ee01007387 */ /* 0x000fe80000100800 */
[----:B------:R1:W-:Y:S04]  /*11320*/  STL [R1+0x23c], R23 ;  /* 0x00023c1701007387 */ /* 0x0003e80000100800 */
[----:B------:R1:W-:Y:S04]  /*11330*/  STL [R1+0x238], R22 ;  /* 0x0002381601007387 */ /* 0x0003e80000100800 */
[----:B------:R1:W-:Y:S01]  /*11340*/  STL [R1+0x234], R20 ;  /* 0x0002341401007387 */ /* 0x0003e20000100800 */
[----:B------:R-:W-:-:S03]  /*11350*/  IMAD.MOV R236, RZ, RZ, -R236 ;  /* 0x000000ffffec7224 */ /* 0x000fc600078e0aec */
[----:B-1----:R-:W3:Y:S04]  /*11360*/  LDL.LU R23, [R1+0x1fc] ;  /* 0x0001fc0001177983 */ /* 0x002ee80000300800 */
[----:B------:R-:W3:Y:S01]  /*11370*/  LDL.LU R22, [R1+0x1f8] ;  /* 0x0001f80001167983 */ /* 0x000ee20000300800 */
[----:B------:R-:W-:-:S03]  /*11380*/  IMAD R235, R247, R236, R235 ;  /* 0x000000ecf7eb7224 */ /* 0x000fc600078e02eb */
[----:B------:R-:W3:Y:S01]  /*11390*/  LDL.LU R20, [R1+0x1f4] ;  /* 0x0001f40001147983 */ /* 0x000ee20000300800 */
[----:B------:R-:W-:Y:S01]  /*113a0*/  IABS R236, R18 ;  /* 0x0000001200ec7213 */ /* 0x000fe20000000000 */
[----:B------:R-:W-:Y:S02]  /*113b0*/  @!P4 IMAD.IADD R13, R13, 0x1, -R247 ;  /* 0x000000010d0dc824 */ /* 0x000fe400078e0af7 */
[----:B------:R-:W3:Y:S01]  /*113c0*/  LDL.LU R18, [R1+0x1f0] ;  /* 0x0001f00001127983 */ /* 0x000ee20000300800 */
[C---:B--2---:R-:W-:Y:S02]  /*113d0*/  ISETP.GT.U32.AND P6, PT, R247.reuse, R27, PT ;  /* 0x0000001bf700720c */ /* 0x044fe40003fc4070 */
[C---:B------:R-:W-:Y:S02]  /*113e0*/  ISETP.GT.U32.AND P3, PT, R247.reuse, R237, PT ;  /* 0x000000edf700720c */ /* 0x040fe40003f64070 */
[C---:B------:R-:W-:Y:S02]  /*113f0*/  ISETP.GT.U32.AND P0, PT, R247.reuse, R24, PT ;  /* 0x00000018f700720c */ /* 0x040fe40003f04070 */
[----:B----4-:R-:W-:-:S09]  /*11400*/  ISETP.GT.U32.AND P2, PT, R247, R19, PT ;  /* 0x00000013f700720c */ /* 0x010fd20003f44070 */
[--C-:B------:R-:W-:Y:S01]  /*11410*/  @!P3 IMAD.IADD R237, R237, 0x1, -R247.reuse ;  /* 0x00000001ededb824 */ /* 0x100fe200078e0af7 */
[----:B------:R-:W-:Y:S02]  /*11420*/  @!P6 IADD3 R27, R27, -R247, RZ ;  /* 0x800000f71b1be210 */ /* 0x000fe40007ffe0ff */
[C---:B------:R-:W-:Y:S02]  /*11430*/  ISETP.GT.U32.AND P6, PT, R247.reuse, R26, PT ;  /* 0x0000001af700720c */ /* 0x040fe40003fc4070 */
[C---:B------:R-:W-:Y:S01]  /*11440*/  ISETP.GT.U32.AND P3, PT, R247.reuse, R25, PT ;  /* 0x00000019f700720c */ /* 0x040fe20003f64070 */
[--C-:B------:R-:W-:Y:S01]  /*11450*/  @!P0 IMAD.IADD R24, R24, 0x1, -R247.reuse ;  /* 0x0000000118188824 */ /* 0x100fe200078e0af7 */
[----:B------:R-:W-:Y:S01]  /*11460*/  ISETP.GT.U32.AND P0, PT, R247, R21, PT ;  /* 0x00000015f700720c */ /* 0x000fe20003f04070 */
[----:B------:R-:W-:Y:S01]  /*11470*/  @!P2 IMAD.IADD R19, R19, 0x1, -R247 ;  /* 0x000000011313a824 */ /* 0x000fe200078e0af7 */
[C---:B------:R-:W-:Y:S02]  /*11480*/  ISETP.GT.U32.AND P2, PT, R247.reuse, R15, PT ;  /* 0x0000000ff700720c */ /* 0x040fe40003f44070 */
[----:B------:R-:W-:-:S05]  /*11490*/  ISETP.GT.U32.AND P1, PT, R247, R12, PT ;  /* 0x0000000cf700720c */ /* 0x000fca0003f24070 */
[--C-:B------:R-:W-:Y:S02]  /*114a0*/  @!P6 IMAD.IADD R26, R26, 0x1, -R247.reuse ;  /* 0x000000011a1ae824 */ /* 0x100fe400078e0af7 */
[----:B------:R-:W-:Y:S02]  /*114b0*/  @!P3 IADD3 R25, R25, -R247, RZ ;  /* 0x800000f71919b210 */ /* 0x000fe40007ffe0ff */
[--C-:B------:R-:W-:Y:S01]  /*114c0*/  @!P0 IMAD.IADD R21, R21, 0x1, -R247.reuse ;  /* 0x0000000115158824 */ /* 0x100fe200078e0af7 */
[----:B------:R-:W-:Y:S01]  /*114d0*/  ISETP.GT.U32.AND P5, PT, R247, R11, PT ;  /* 0x0000000bf700720c */ /* 0x000fe20003fa4070 */
[----:B------:R1:W-:Y:S01]  /*114e0*/  STL [R1+0x230], R26 ;  /* 0x0002301a01007387 */ /* 0x0003e20000100800 */
[----:B------:R-:W-:-:S03]  /*114f0*/  @!P2 IMAD.IADD R15, R15, 0x1, -R247 ;  /* 0x000000010f0fa824 */ /* 0x000fc600078e0af7 */
[----:B------:R2:W-:Y:S01]  /*11500*/  STL [R1+0x22c], R25 ;  /* 0x00022c1901007387 */ /* 0x0005e20000100800 */
[--C-:B------:R-:W-:Y:S01]  /*11510*/  @!P1 IMAD.IADD R12, R12, 0x1, -R247.reuse ;  /* 0x000000010c0c9824 */ /* 0x100fe200078e0af7 */
[----:B------:R-:W-:Y:S02]  /*11520*/  ISETP.GT.U32.AND P1, PT, R247, R14, PT ;  /* 0x0000000ef700720c */ /* 0x000fe40003f24070 */
[----:B-1----:R-:W4:Y:S04]  /*11530*/  LDL.LU R26, [R1+0x1e4] ;  /* 0x0001e400011a7983 */ /* 0x002f280000300800 */
[----:B------:R-:W-:Y:S01]  /*11540*/  @!P5 IMAD.IADD R11, R11, 0x1, -R247 ;  /* 0x000000010b0bd824 */ /* 0x000fe200078e0af7 */
[----:B------:R1:W-:Y:S01]  /*11550*/  STL [R1+0x228], R21 ;  /* 0x0002281501007387 */ /* 0x0003e20000100800 */
[----:B------:R-:W-:-:S03]  /*11560*/  ISETP.GT.U32.AND P5, PT, R247, R13, PT ;  /* 0x0000000df700720c */ /* 0x000fc60003fa4070 */
[----:B--2---:R-:W2:Y:S04]  /*11570*/  LDL.LU R25, [R1+0x1e0] ;  /* 0x0001e00001197983 */ /* 0x004ea80000300800 */
[----:B------:R1:W-:Y:S04]  /*11580*/  STL [R1+0x224], R15 ;  /* 0x0002240f01007387 */ /* 0x0003e80000100800 */
[----:B------:R-:W2:Y:S04]  /*11590*/  LDL.LU R238, [R1+0x1dc] ;  /* 0x0001dc0001ee7983 */ /* 0x000ea80000300800 */
[----:B-1----:R-:W2:Y:S01]  /*115a0*/  LDL.LU R21, [R1+0x1d8] ;  /* 0x0001d80001157983 */ /* 0x002ea20000300800 */
[----:B------:R-:W-:-:S02]  /*115b0*/  @!P1 IMAD.IADD R14, R14, 0x1, -R247 ;  /* 0x000000010e0e9824 */ /* 0x000fc400078e0af7 */
[----:B------:R-:W-:-:S03]  /*115c0*/  @!P5 IMAD.IADD R13, R13, 0x1, -R247 ;  /* 0x000000010d0dd824 */ /* 0x000fc600078e0af7 */
[----:B------:R1:W-:Y:S04]  /*115d0*/  STL [R1+0x220], R14 ;  /* 0x0002200e01007387 */ /* 0x0003e80000100800 */
[----:B------:R3:W-:Y:S04]  /*115e0*/  STL [R1+0x21c], R13 ;  /* 0x00021c0d01007387 */ /* 0x0007e80000100800 */
[----:B------:R-:W2:Y:S04]  /*115f0*/  LDL.LU R15, [R1+0x1d4] ;  /* 0x0001d400010f7983 */ /* 0x000ea80000300800 */
[----:B-1----:R-:W2:Y:S01]  /*11600*/  LDL.LU R14, [R1+0x1d0] ;  /* 0x0001d000010e7983 */ /* 0x002ea20000300800 */
[----:B---3--:R-:W-:-:S03]  /*11610*/  ISETP.GT.U32.AND P4, PT, R247, R10, PT ;  /* 0x0000000af700720c */ /* 0x008fc60003f84070 */
[----:B------:R-:W3:Y:S01]  /*11620*/  LDL.LU R13, [R1+0x1cc] ;  /* 0x0001cc00010d7983 */ /* 0x000ee20000300800 */
[C---:B------:R-:W-:Y:S02]  /*11630*/  ISETP.GT.U32.AND P3, PT, R247.reuse, R237, PT ;  /* 0x000000edf700720c */ /* 0x040fe40003f64070 */
[----:B------:R-:W-:-:S07]  /*11640*/  ISETP.GT.U32.AND P0, PT, R247, R24, PT ;  /* 0x00000018f700720c */ /* 0x000fce0003f04070 */
[----:B------:R-:W-:Y:S01]  /*11650*/  @!P4 IMAD.IADD R10, R10, 0x1, -R247 ;  /* 0x000000010a0ac824 */ /* 0x000fe200078e0af7 */
[----:B------:R-:W-:-:S03]  /*11660*/  ISETP.GT.U32.AND P4, PT, R247, R27, PT ;  /* 0x0000001bf700720c */ /* 0x000fc60003f84070 */
[--C-:B------:R-:W-:Y:S01]  /*11670*/  @!P3 IMAD.IADD R237, R237, 0x1, -R247.reuse ;  /* 0x00000001ededb824 */ /* 0x100fe200078e0af7 */
[C---:B------:R-:W-:Y:S02]  /*11680*/  ISETP.GT.U32.AND P2, PT, R247.reuse, R19, PT ;  /* 0x00000013f700720c */ /* 0x040fe40003f44070 */
[----:B------:R-:W-:Y:S01]  /*11690*/  ISETP.GT.U32.AND P6, PT, R247, R10, PT ;  /* 0x0000000af700720c */ /* 0x000fe20003fc4070 */
[----:B------:R-:W-:-:S06]  /*116a0*/  @!P0 IMAD.IADD R24, R24, 0x1, -R247 ;  /* 0x0000000118188824 */ /* 0x000fcc00078e0af7 */
[----:B------:R-:W-:Y:S01]  /*116b0*/  @!P4 IMAD.IADD R27, R27, 0x1, -R247 ;  /* 0x000000011b1bc824 */ /* 0x000fe200078e0af7 */
[----:B------:R-:W-:-:S03]  /*116c0*/  ISETP.GT.U32.AND P1, PT, R247, R12, PT ;  /* 0x0000000cf700720c */ /* 0x000fc60003f24070 */
[----:B------:R-:W-:Y:S02]  /*116d0*/  @!P2 IADD3 R19, R19, -R247, RZ ;  /* 0x800000f71313a210 */ /* 0x000fe40007ffe0ff */
[--C-:B------:R-:W-:Y:S01]  /*116e0*/  @!P6 IMAD.IADD R10, R10, 0x1, -R247.reuse ;  /* 0x000000010a0ae824 */ /* 0x100fe200078e0af7 */
[C---:B------:R-:W-:Y:S01]  /*116f0*/  ISETP.GT.U32.AND P5, PT, R247.reuse, R11, PT ;  /* 0x0000000bf700720c */ /* 0x040fe20003fa4070 */
[----:B------:R1:W-:Y:S06]  /*11700*/  STL [R1+0x218], R27 ;  /* 0x0002181b01007387 */ /* 0x0003ec0000100800 */
[--C-:B------:R-:W-:Y:S01]  /*11710*/  @!P1 IMAD.IADD R12, R12, 0x1, -R247.reuse ;  /* 0x000000010c0c9824 */ /* 0x100fe200078e0af7 */
[----:B------:R-:W-:Y:S01]  /*11720*/  ISETP.GT.U32.AND P1, PT, R247, R17, PT ;  /* 0x00000011f700720c */ /* 0x000fe20003f24070 */
[----:B-1----:R-:W3:Y:S04]  /*11730*/  LDL.LU R27, [R1+0x2a4c] ;  /* 0x002a4c00011b7983 */ /* 0x002ee80000300800 */
[----:B------:R-:W-:Y:S01]  /*11740*/  @!P5 IMAD.IADD R11, R11, 0x1, -R247 ;  /* 0x000000010b0bd824 */ /* 0x000fe200078e0af7 */
[----:B------:R-:W-:Y:S01]  /*11750*/  STL [R1+0x214], R237 ;  /* 0x000214ed01007387 */ /* 0x000fe20000100800 */
[----:B------:R-:W-:-:S03]  /*11760*/  ISETP.GT.U32.AND P5, PT, R247, R16, PT ;  /* 0x00000010f700720c */ /* 0x000fc60003fa4070 */
[----:B------:R-:W-:Y:S04]  /*11770*/  STL [R1+0x210], R24 ;  /* 0x0002101801007387 */ /* 0x000fe80000100800 */
[----:B------:R1:W-:Y:S01]  /*11780*/  STL [R1+0x20c], R19 ;  /* 0x00020c1301007387 */ /* 0x0003e20000100800 */
[----:B------:R-:W-:-:S03]  /*11790*/  @!P1 IMAD.IADD R17, R17, 0x1, -R247 ;  /* 0x0000000111119824 */ /* 0x000fc600078e0af7 */
[----:B------:R-:W-:Y:S04]  /*117a0*/  STL [R1+0x208], R12 ;  /* 0x0002080c01007387 */ /* 0x000fe80000100800 */
[----:B------:R1:W-:Y:S04]  /*117b0*/  STL [R1+0x204], R11 ;  /* 0x0002040b01007387 */ /* 0x0003e80000100800 */
[----:B------:R1:W-:Y:S04]  /*117c0*/  STL [R1+0x200], R10 ;  /* 0x0002000a01007387 */ /* 0x0003e80000100800 */
[----:B-1----:R-:W3:Y:S01]  /*117d0*/  LDL.LU R19, [R1+0x1c8] ;  /* 0x0001c80001137983 */ /* 0x002ee20000300800 */
[----:B------:R-:W-:-:S02]  /*117e0*/  ISETP.GT.U32.AND P4, PT, R247, R23, PT ;  /* 0x00000017f700720c */ /* 0x000fc40003f84070 */
[C---:B------:R-:W-:Y:S02]  /*117f0*/  ISETP.GT.U32.AND P3, PT, R247.reuse, R22, PT ;  /* 0x00000016f700720c */ /* 0x040fe40003f64070 */
[C---:B------:R-:W-:Y:S02]  /*11800*/  ISETP.GT.U32.AND P0, PT, R247.reuse, R20, PT ;  /* 0x00000014f700720c */ /* 0x040fe40003f04070 */
[----:B------:R-:W-:-:S07]  /*11810*/  ISETP.GT.U32.AND P2, PT, R247, R18, PT ;  /* 0x00000012f700720c */ /* 0x000fce0003f44070 */
[--C-:B------:R-:W-:Y:S02]  /*11820*/  @!P4 IMAD.IADD R23, R23, 0x1, -R247.reuse ;  /* 0x000000011717c824 */ /* 0x100fe400078e0af7 */
[----:B------:R-:W-:Y:S02]  /*11830*/  @!P3 IADD3 R22, R22, -R247, RZ ;  /* 0x800000f71616b210 */ /* 0x000fe40007ffe0ff */
[--C-:B------:R-:W-:Y:S02]  /*11840*/  @!P0 IMAD.IADD R20, R20, 0x1, -R247.reuse ;  /* 0x0000000114148824 */ /* 0x100fe400078e0af7 */
[----:B------:R-:W-:Y:S02]  /*11850*/  @!P2 IMAD.IADD R18, R18, 0x1, -R247 ;  /* 0x000000011212a824 */ /* 0x000fe400078e0af7 */
[----:B------:R-:W-:Y:S02]  /*11860*/  IMAD.MOV.U32 R11, RZ, RZ, R9 ;  /* 0x000000ffff0b7224 */ /* 0x000fe400078e0009 */
[----:B------:R-:W3:Y:S01]  /*11870*/  LDL.LU R9, [R1+0x1c4] ;  /* 0x0001c40001097983 */ /* 0x000ee20000300800 */
[----:B------:R-:W-:-:S02]  /*11880*/  IMAD.MOV.U32 R10, RZ, RZ, R8 ;  /* 0x000000ffff0a7224 */ /* 0x000fc400078e0008 */
[----:B------:R-:W-:Y:S01]  /*11890*/  IMAD.MOV.U32 R12, RZ, RZ, R5 ;  /* 0x000000ffff0c7224 */ /* 0x000fe200078e0005 */
[----:B------:R-:W3:Y:S01]  /*118a0*/  LDL.LU R8, [R1+0x1c0] ;  /* 0x0001c00001087983 */ /* 0x000ee20000300800 */
[----:B------:R-:W-:-:S03]  /*118b0*/  @!P5 IMAD.IADD R16, R16, 0x1, -R247 ;  /* 0x000000011010d824 */ /* 0x000fc600078e0af7 */
        /* <DEDUP_REMOVED lines=10> */
[----:B------:R-:W-:Y:S02]  /*11960*/  ISETP.GT.U32.AND P3, PT, R247, R20, PT ;  /* 0x00000014f700720c */ /* 0x000fe40003f64070 */
[----:B------:R-:W-:Y:S02]  /*11970*/  @!P0 IADD3 R21, R21, -R247, RZ ;  /* 0x800000f715158210 */ /* 0x000fe40007ffe0ff */
[C---:B------:R-:W-:Y:S02]  /*11980*/  ISETP.GT.U32.AND P0, PT, R247.reuse, R18, PT ;  /* 0x00000012f700720c */ /* 0x040fe40003f04070 */
[----:B------:R-:W-:-:S02]  /*11990*/  ISETP.GT.U32.AND P2, PT, R247, R15, PT ;  /* 0x0000000ff700720c */ /* 0x000fc40003f44070 */
[----:B------:R-:W-:Y:S01]  /*119a0*/  ISETP.GT.U32.AND P1, PT, R247, R14, PT ;  /* 0x0000000ef700720c */ /* 0x000fe20003f24070 */
[--C-:B------:R-:W-:Y:S02]  /*119b0*/  @!P6 IMAD.IADD R23, R23, 0x1, -R247.reuse ;  /* 0x000000011717e824 */ /* 0x100fe400078e0af7 */
[--C-:B------:R-:W-:Y:S02]  /*119c0*/  @!P4 IMAD.IADD R22, R22, 0x1, -R247.reuse ;  /* 0x000000011616c824 */ /* 0x100fe400078e0af7 */
[--C-:B------:R-:W-:Y:S01]  /*119d0*/  @!P3 IMAD.IADD R20, R20, 0x1, -R247.reuse ;  /* 0x000000011414b824 */ /* 0x100fe200078e0af7 */
[----:B------:R1:W-:Y:S03]  /*119e0*/  STL [R1+0x1fc], R23 ;  /* 0x0001fc1701007387 */ /* 0x0003e60000100800 */
[--C-:B------:R-:W-:Y:S01]  /*119f0*/  @!P0 IMAD.IADD R18, R18, 0x1, -R247.reuse ;  /* 0x0000000112128824 */ /* 0x100fe200078e0af7 */
[----:B------:R2:W-:Y:S01]  /*11a00*/  STL [R1+0x1f8], R22 ;  /* 0x0001f81601007387 */ /* 0x0005e20000100800 */
[--C-:B------:R-:W-:Y:S01]  /*11a10*/  @!P2 IMAD.IADD R15, R15, 0x1, -R247.reuse ;  /* 0x000000010f0fa824 */ /* 0x100fe200078e0af7 */
[C---:B------:R-:W-:Y:S01]  /*11a20*/  ISETP.GT.U32.AND P2, PT, R247.reuse, R17, PT ;  /* 0x00000011f700720c */ /* 0x040fe20003f44070 */
[----:B------:R-:W-:Y:S01]  /*11a30*/  @!P1 IMAD.IADD R14, R14, 0x1, -R247 ;  /* 0x000000010e0e9824 */ /* 0x000fe200078e0af7 */
[----:B------:R-:W4:Y:S01]  /*11a40*/  LDL.LU R24, [R1+0x1b0] ;  /* 0x0001b00001187983 */ /* 0x000f220000300800 */
[----:B------:R-:W-:-:S03]  /*11a50*/  ISETP.GT.U32.AND P1, PT, R247, R16, PT ;  /* 0x00000010f700720c */ /* 0x000fc60003f24070 */
[----:B------:R2:W-:Y:S04]  /*11a60*/  STL [R1+0x1f4], R20 ;  /* 0x0001f41401007387 */ /* 0x0005e80000100800 */
[----:B-1----:R-:W4:Y:S04]  /*11a70*/  LDL.LU R23, [R1+0x1ac] ;  /* 0x0001ac0001177983 */ /* 0x002f280000300800 */
[----:B------:R1:W-:Y:S04]  /*11a80*/  STL [R1+0x1f0], R18 ;  /* 0x0001f01201007387 */ /* 0x0003e80000100800 */
[----:B--2---:R-:W2:Y:S01]  /*11a90*/  LDL.LU R22, [R1+0x1a8] ;  /* 0x0001a80001167983 */ /* 0x004ea20000300800 */
[----:B------:R-:W-:Y:S01]  /*11aa0*/  @!P2 IADD3 R17, R17, -R247, RZ ;  /* 0x800000f71111a210 */ /* 0x000fe20007ffe0ff */
[----:B------:R-:W-:-:S02]  /*11ab0*/  @!P1 IMAD.IADD R16, R16, 0x1, -R247 ;  /* 0x0000000110109824 */ /* 0x000fc400078e0af7 */
[----:B------:R-:W2:Y:S04]  /*11ac0*/  LDL.LU R20, [R1+0x1a4] ;  /* 0x0001a40001147983 */ /* 0x000ea80000300800 */
[----:B------:R3:W-:Y:S04]  /*11ad0*/  STL [R1+0x1ec], R17 ;  /* 0x0001ec1101007387 */ /* 0x0007e80000100800 */
[----:B------:R3:W-:Y:S04]  /*11ae0*/  STL [R1+0x1e8], R16 ;  /* 0x0001e81001007387 */ /* 0x0007e80000100800 */
[----:B-1----:R-:W2:Y:S01]  /*11af0*/  LDL.LU R18, [R1+0x1a0] ;  /* 0x0001a00001127983 */ /* 0x002ea20000300800 */
[----:B---3--:R-:W-:-:S02]  /*11b00*/  ISETP.GT.U32.AND P5, PT, R247, R13, PT ;  /* 0x0000000df700720c */ /* 0x008fc40003fa4070 */
[C---:B------:R-:W-:Y:S01]  /*11b10*/  ISETP.GT.U32.AND P4, PT, R247.reuse, R25, PT ;  /* 0x00000019f700720c */ /* 0x040fe20003f84070 */
[----:B------:R-:W3:Y:S01]  /*11b20*/  LDL.LU R17, [R1+0x19c] ;  /* 0x00019c0001117983 */ /* 0x000ee20000300800 */
[C---:B------:R-:W-:Y:S02]  /*11b30*/  ISETP.GT.U32.AND P3, PT, R247.reuse, R238, PT ;  /* 0x000000eef700720c */ /* 0x040fe40003f64070 */
[----:B------:R-:W-:Y:S01]  /*11b40*/  ISETP.GT.U32.AND P0, PT, R247, R21, PT ;  /* 0x00000015f700720c */ /* 0x000fe20003f04070 */
[----:B------:R-:W3:Y:S06]  /*11b50*/  LDL.LU R16, [R1+0x198] ;  /* 0x0001980001107983 */ /* 0x000eec0000300800 */
[--C-:B------:R-:W-:Y:S01]  /*11b60*/  @!P5 IMAD.IADD R13, R13, 0x1, -R247.reuse ;  /* 0x000000010d0dd824 */ /* 0x100fe200078e0af7 */
[----:B------:R-:W-:Y:S01]  /*11b70*/  ISETP.GT.U32.AND P5, PT, R247, R26, PT ;  /* 0x0000001af700720c */ /* 0x000fe20003fa4070 */
[----:B------:R-:W-:-:S03]  /*11b80*/  @!P4 IMAD.IADD R25, R25, 0x1, -R247 ;  /* 0x000000011919c824 */ /* 0x000fc600078e0af7 */
[----:B------:R-:W-:-:S09]  /*11b90*/  ISETP.GT.U32.AND P6, PT, R247, R13, PT ;  /* 0x0000000df700720c */ /* 0x000fd20003fc4070 */
[--C-:B------:R-:W-:Y:S01]  /*11ba0*/  @!P5 IMAD.IADD R26, R26, 0x1, -R247.reuse ;  /* 0x000000011a1ad824 */ /* 0x100fe200078e0af7 */
[----:B------:R-:W-:Y:S01]  /*11bb0*/  ISETP.GT.U32.AND P5, PT, R247, R19, PT ;  /* 0x00000013f700720c */ /* 0x000fe20003fa4070 */
[--C-:B------:R-:W-:Y:S02]  /*11bc0*/  @!P3 IMAD.IADD R238, R238, 0x1, -R247.reuse ;  /* 0x00000001eeeeb824 */ /* 0x100fe400078e0af7 */
[--C-:B------:R-:W-:Y:S01]  /*11bd0*/  @!P6 IMAD.IADD R13, R13, 0x1, -R247.reuse ;  /* 0x000000010d0de824 */ /* 0x100fe200078e0af7 */
[C---:B------:R-:W-:Y:S02]  /*11be0*/  ISETP.GT.U32.AND P2, PT, R247.reuse, R15, PT ;  /* 0x0000000ff700720c */ /* 0x040fe40003f44070 */
[----:B------:R-:W-:Y:S01]  /*11bf0*/  ISETP.GT.U32.AND P1, PT, R247, R14, PT ;  /* 0x0000000ef700720c */ /* 0x000fe20003f24070 */
[----:B------:R-:W-:-:S06]  /*11c00*/  @!P0 IMAD.IADD R21, R21, 0x1, -R247 ;  /* 0x0000000115158824 */ /* 0x000fcc00078e0af7 */
[--C-:B------:R-:W-:Y:S01]  /*11c10*/  @!P5 IMAD.IADD R19, R19, 0x1, -R247.reuse ;  /* 0x000000011313d824 */ /* 0x100fe200078e0af7 */
[----:B------:R1:W-:Y:S03]  /*11c20*/  STL [R1+0x1e4], R26 ;  /* 0x0001e41a01007387 */ /* 0x0003e60000100800 */
[----:B------:R-:W-:Y:S02]  /*11c30*/  @!P2 IMAD.IADD R15, R15, 0x1, -R247 ;  /* 0x000000010f0fa824 */ /* 0x000fe400078e0af7 */
[----:B------:R-:W-:Y:S02]  /*11c40*/  @!P1 IADD3 R14, R14, -R247, RZ ;  /* 0x800000f70e0e9210 */ /* 0x000fe40007ffe0ff */
[C---:B------:R-:W-:Y:S01]  /*11c50*/  ISETP.GT.U32.AND P2, PT, R247.reuse, R4, PT ;  /* 0x00000004f700720c */ /* 0x040fe20003f44070 */
[----:B-1----:R-:W3:Y:S04]  /*11c60*/  LDL.LU R26, [R1+0x2a48] ;  /* 0x002a4800011a7983 */ /* 0x002ee80000300800 */
[----:B------:R1:W-:Y:S04]  /*11c70*/  STL [R1+0x1e0], R25 ;  /* 0x0001e01901007387 */ /* 0x0003e80000100800 */
[----:B-1----:R-:W3:Y:S01]  /*11c80*/  LDL.LU R25, [R1+0x2a44] ;  /* 0x002a440001197983 */ /* 0x002ee20000300800 */
[----:B------:R-:W-:-:S02]  /*11c90*/  ISETP.GT.U32.AND P4, PT, R247, R9, PT ;  /* 0x00000009f700720c */ /* 0x000fc40003f84070 */
[C---:B------:R-:W-:Y:S02]  /*11ca0*/  ISETP.GT.U32.AND P3, PT, R247.reuse, R8, PT ;  /* 0x00000008f700720c */ /* 0x040fe40003f64070 */
[----:B------:R-:W-:-:S09]  /*11cb0*/  ISETP.GT.U32.AND P0, PT, R247, R5, PT ;  /* 0x00000005f700720c */ /* 0x000fd20003f04070 */
[--C-:B------:R-:W-:Y:S02]  /*11cc0*/  @!P4 IMAD.IADD R9, R9, 0x1, -R247.reuse ;  /* 0x000000010909c824 */ /* 0x100fe400078e0af7 */
[--C-:B------:R-:W-:Y:S01]  /*11cd0*/  @!P3 IMAD.IADD R8, R8, 0x1, -R247.reuse ;  /* 0x000000010808b824 */ /* 0x100fe200078e0af7 */
[----:B------:R-:W-:Y:S04]  /*11ce0*/  STL [R1+0x1dc], R238 ;  /* 0x0001dcee01007387 */ /* 0x000fe80000100800 */
[----:B------:R-:W-:Y:S01]  /*11cf0*/  STL [R1+0x1d8], R21 ;  /* 0x0001d81501007387 */ /* 0x000fe20000100800 */
[----:B------:R-:W-:-:S03]  /*11d00*/  @!P0 IMAD.IADD R5, R5, 0x1, -R247 ;  /* 0x0000000105058824 */ /* 0x000fc600078e0af7 */
[----:B------:R1:W-:Y:S04]  /*11d10*/  STL [R1+0x1d4], R15 ;  /* 0x0001d40f01007387 */ /* 0x0003e80000100800 */
[----:B------:R1:W-:Y:S04]  /*11d20*/  STL [R1+0x1d0], R14 ;  /* 0x0001d00e01007387 */ /* 0x0003e80000100800 */
[----:B------:R1:W-:Y:S04]  /*11d30*/  STL [R1+0x1cc], R13 ;  /* 0x0001cc0d01007387 */ /* 0x0003e80000100800 */
[----:B-1----:R-:W3:Y:S04]  /*11d40*/  LDL.LU R15, [R1+0x194] ;  /* 0x00019400010f7983 */ /* 0x002ee80000300800 */
[----:B------:R-:W3:Y:S04]  /*11d50*/  LDL.LU R14, [R1+0x190] ;  /* 0x00019000010e7983 */ /* 0x000ee80000300800 */
[----:B------:R-:W3:Y:S01]  /*11d60*/  LDL.LU R13, [R1+0x18c] ;  /* 0x00018c00010d7983 */ /* 0x000ee20000300800 */
[----:B------:R-:W-:Y:S01]  /*11d70*/  @!P2 IMAD.IADD R4, R4, 0x1, -R247 ;  /* 0x000000010404a824 */ /* 0x000fe200078e0af7 */
[----:B----4-:R-:W-:-:S02]  /*11d80*/  ISETP.GT.U32.AND P6, PT, R247, R24, PT ;  /* 0x00000018f700720c */ /* 0x010fc40003fc4070 */
[C---:B------:R-:W-:Y:S02]  /*11d90*/  ISETP.GT.U32.AND P5, PT, R247.reuse, R23, PT ;  /* 0x00000017f700720c */ /* 0x040fe40003fa4070 */
[----:B--2---:R-:W-:-:S09]  /*11da0*/  ISETP.GT.U32.AND P4, PT, R247, R22, PT ;  /* 0x00000016f700720c */ /* 0x004fd20003f84070 */
[----:B------:R-:W-:Y:S02]  /*11db0*/  @!P6 IADD3 R24, R24, -R247, RZ ;  /* 0x800000f71818e210 */ /* 0x000fe40007ffe0ff */
[----:B------:R-:W-:Y:S01]  /*11dc0*/  ISETP.GT.U32.AND P6, PT, R247, R19, PT ;  /* 0x00000013f700720c */ /* 0x000fe20003fc4070 */
[--C-:B------:R-:W-:Y:S01]  /*11dd0*/  @!P5 IMAD.IADD R23, R23, 0x1, -R247.reuse ;  /* 0x000000011717d824 */ /* 0x100fe200078e0af7 */
[C---:B------:R-:W-:Y:S02]  /*11de0*/  ISETP.GT.U32.AND P5, PT, R247.reuse, R9, PT ;  /* 0x00000009f700720c */ /* 0x040fe40003fa4070 */
[C---:B------:R-:W-:Y:S01]  /*11df0*/  ISETP.GT.U32.AND P3, PT, R247.reuse, R20, PT ;  /* 0x00000014f700720c */ /* 0x040fe20003f64070 */
[----:B------:R-:W-:Y:S01]  /*11e00*/  @!P4 IMAD.IADD R22, R22, 0x1, -R247 ;  /* 0x000000011616c824 */ /* 0x000fe200078e0af7 */
[C---:B------:R-:W-:Y:S02]  /*11e10*/  ISETP.GT.U32.AND P4, PT, R247.reuse, R8, PT ;  /* 0x00000008f700720c */ /* 0x040fe40003f84070 */
[----:B------:R-:W-:-:S05]  /*11e20*/  ISETP.GT.U32.AND P0, PT, R247, R18, PT ;  /* 0x00000012f700720c */ /* 0x000fca0003f04070 */
[--C-:B------:R-:W-:Y:S02]  /*11e30*/  @!P6 IMAD.IADD R19, R19, 0x1, -R247.reuse ;  /* 0x000000011313e824 */ /* 0x100fe400078e0af7 */
[----:B------:R-:W-:Y:S02]  /*11e40*/  @!P5 IADD3 R9, R9, -R247, RZ ;  /* 0x800000f70909d210 */ /* 0x000fe40007ffe0ff */
[----:B------:R-:W-:Y:S01]  /*11e50*/  @!P3 IMAD.IADD R20, R20, 0x1, -R247 ;  /* 0x000000011414b824 */ /* 0x000fe200078e0af7 */
[----:B------:R1:W-:Y:S01]  /*11e60*/  STL [R1+0x1c8], R19 ;  /* 0x0001c81301007387 */ /* 0x0003e20000100800 */
[----:B------:R-:W-:-:S03]  /*11e70*/  ISETP.GT.U32.AND P3, PT, R247, R5, PT ;  /* 0x00000005f700720c */ /* 0x000fc60003f64070 */
[----:B------:R-:W2:Y:S01]  /*11e80*/  LDL.LU R21, [R1+0x17c] ;  /* 0x00017c0001157983 */ /* 0x000ea20000300800 */
[--C-:B------:R-:W-:Y:S02]  /*11e90*/  @!P4 IMAD.IADD R8, R8, 0x1, -R247.reuse ;  /* 0x000000010808c824 */ /* 0x100fe400078e0af7 */
[----:B------:R-:W-:Y:S01]  /*11ea0*/  @!P0 IMAD.IADD R18, R18, 0x1, -R247 ;  /* 0x0000000112128824 */ /* 0x000fe200078e0af7 */
[----:B------:R4:W-:Y:S01]  /*11eb0*/  STL [R1+0x1c4], R9 ;  /* 0x0001c40901007387 */ /* 0x0009e20000100800 */
[----:B------:R-:W-:-:S03]  /*11ec0*/  ISETP.GT.U32.AND P0, PT, R247, R4, PT ;  /* 0x00000004f700720c */ /* 0x000fc60003f04070 */
[----:B------:R-:W2:Y:S04]  /*11ed0*/  LDL.LU R238, [R1+0x178] ;  /* 0x0001780001ee7983 */ /* 0x000ea80000300800 */
[----:B------:R-:W-:Y:S04]  /*11ee0*/  STL [R1+0x1c0], R8 ;  /* 0x0001c00801007387 */ /* 0x000fe80000100800 */
[----:B-1----:R-:W2:Y:S04]  /*11ef0*/  LDL.LU R19, [R1+0x174] ;  /* 0x0001740001137983 */ /* 0x002ea80000300800 */
[----:B----4-:R-:W4:Y:S01]  /*11f00*/  LDL.LU R9, [R1+0x170] ;  /* 0x0001700001097983 */ /* 0x010f220000300800 */
[----:B------:R-:W-:-:S02]  /*11f10*/  @!P3 IMAD.IADD R5, R5, 0x1, -R247 ;  /* 0x000000010505b824 */ /* 0x000fc400078e0af7 */
[----:B------:R-:W-:-:S03]  /*11f20*/  @!P0 IMAD.IADD R4, R4, 0x1, -R247 ;  /* 0x0000000104048824 */ /* 0x000fc600078e0af7 */
[----:B------:R1:W-:Y:S04]  /*11f30*/  STL [R1+0x1bc], R5 ;  /* 0x0001bc0501007387 */ /* 0x0003e80000100800 */
[----:B------:R3:W-:Y:S04]  /*11f40*/  STL [R1+0x1b8], R4 ;  /* 0x0001b80401007387 */ /* 0x0007e80000100800 */
[----:B-1----:R-:W4:Y:S01]  /*11f50*/  LDL.LU R5, [R1+0x16c] ;  /* 0x00016c0001057983 */ /* 0x002f220000300800 */
[C---:B------:R-:W-:Y:S02]  /*11f60*/  ISETP.GT.U32.AND P1, PT, R247.reuse, R2, PT ;  /* 0x00000002f700720c */ /* 0x040fe40003f24070 */
[----:B---3--:R-:W-:-:S11]  /*11f70*/  ISETP.GT.U32.AND P2, PT, R247, R17, PT ;  /* 0x00000011f700720c */ /* 0x008fd60003f44070 */
        /* <DEDUP_REMOVED lines=8> */
[C---:B------:R-:W-:Y:S02]  /*12000*/  ISETP.GT.U32.AND P3, PT, R247.reuse, R20, PT ;  /* 0x00000014f700720c */ /* 0x040fe40003f64070 */
[----:B------:R-:W-:Y:S01]  /*12010*/  ISETP.GT.U32.AND P6, PT, R247, R16, PT ;  /* 0x00000010f700720c */ /* 0x000fe20003fc4070 */
[--C-:B------:R-:W-:Y:S01]  /*12020*/  @!P4 IMAD.IADD R22, R22, 0x1, -R247.reuse ;  /* 0x000000011616c824 */ /* 0x100fe200078e0af7 */
[----:B------:R-:W-:Y:S01]  /*12030*/  @!P5 IADD3 R23, R23, -R247, RZ ;  /* 0x800000f71717d210 */ /* 0x000fe20007ffe0ff */
[----:B------:R-:W-:-:S06]  /*12040*/  @!P2 IMAD.IADD R2, R2, 0x1, -R247 ;  /* 0x000000010202a824 */ /* 0x000fcc00078e0af7 */
[----:B------:R-:W-:Y:S02]  /*12050*/  @!P1 IMAD.IADD R24, R24, 0x1, -R247 ;  /* 0x0000000118189824 */ /* 0x000fe400078e0af7 */
[----:B------:R-:W-:Y:S02]  /*12060*/  IMAD.MOV.U32 R4, RZ, RZ, R3 ;  /* 0x000000ffff047224 */ /* 0x000fe400078e0003 */
[----:B------:R-:W3:Y:S04]  /*12070*/  LDL.LU R3, [R1+0x168] ;  /* 0x0001680001037983 */ /* 0x000ee80000300800 */
[----:B------:R1:W-:Y:S01]  /*12080*/  STL [R1+0x1b4], R2 ;  /* 0x0001b40201007387 */ /* 0x0003e20000100800 */
[--C-:B------:R-:W-:Y:S01]  /*12090*/  @!P3 IMAD.IADD R20, R20, 0x1, -R247.reuse ;  /* 0x000000011414b824 */ /* 0x100fe200078e0af7 */
[C---:B------:R-:W-:Y:S01]  /*120a0*/  ISETP.GT.U32.AND P3, PT, R247.reuse, R12, PT ;  /* 0x0000000cf700720c */ /* 0x040fe20003f64070 */
[----:B------:R-:W-:Y:S01]  /*120b0*/  @!P6 IMAD.IADD R16, R16, 0x1, -R247 ;  /* 0x000000011010e824 */ /* 0x000fe200078e0af7 */
[C---:B------:R-:W-:Y:S01]  /*120c0*/  ISETP.GT.U32.AND P0, PT, R247.reuse, R18, PT ;  /* 0x00000012f700720c */ /* 0x040fe20003f04070 */
[----:B-1----:R-:W3:Y:S01]  /*120d0*/  LDL.LU R2, [R1+0x164] ;  /* 0x0001640001027983 */ /* 0x002ee20000300800 */
[C---:B------:R-:W-:Y:S01]  /*120e0*/  ISETP.GT.U32.AND P2, PT, R247.reuse, R17, PT ;  /* 0x00000011f700720c */ /* 0x040fe20003f44070 */
[----:B------:R-:W-:Y:S01]  /*120f0*/  VIADD R8, R6, 0x1f7 ;  /* 0x000001f706087836 */ /* 0x000fe20000000000 */
[----:B------:R-:W-:-:S02]  /*12100*/  ISETP.GT.U32.AND P1, PT, R247, R15, PT ;  /* 0x0000000ff700720c */ /* 0x000fc40003f24070 */
[C---:B------:R-:W-:Y:S02]  /*12110*/  ISETP.GT.U32.AND P5, PT, R247.reuse, R14, PT ;  /* 0x0000000ef700720c */ /* 0x040fe40003fa4070 */
[----:B------:R-:W-:-:S09]  /*12120*/  ISETP.GT.U32.AND P4, PT, R247, R13, PT ;  /* 0x0000000df700720c */ /* 0x000fd20003f84070 */
[--C-:B------:R-:W-:Y:S02]  /*12130*/  @!P1 IMAD.IADD R15, R15, 0x1, -R247.reuse ;  /* 0x000000010f0f9824 */ /* 0x100fe400078e0af7 */
[--C-:B------:R-:W-:Y:S02]  /*12140*/  @!P5 IMAD.IADD R14, R14, 0x1, -R247.reuse ;  /* 0x000000010e0ed824 */ /* 0x100fe400078e0af7 */
[----:B------:R-:W-:Y:S01]  /*12150*/  @!P4 IADD3 R13, R13, -R247, RZ ;  /* 0x800000f70d0dc210 */ /* 0x000fe20007ffe0ff */
[----:B------:R1:W-:Y:S01]  /*12160*/  STL [R1+0x1b0], R24 ;  /* 0x0001b01801007387 */ /* 0x0003e20000100800 */
[--C-:B------:R-:W-:Y:S02]  /*12170*/  @!P3 IMAD.IADD R12, R12, 0x1, -R247.reuse ;  /* 0x000000010c0cb824 */ /* 0x100fe400078e0af7 */
[--C-:B------:R-:W-:Y:S01]  /*12180*/  @!P0 IMAD.IADD R18, R18, 0x1, -R247.reuse ;  /* 0x0000000112128824 */ /* 0x100fe200078e0af7 */
[----:B------:R-:W-:Y:S01]  /*12190*/  ISETP.GT.U32.AND P0, PT, R247, R11, PT ;  /* 0x0000000bf700720c */ /* 0x000fe20003f04070 */
        /* <DEDUP_REMOVED lines=15> */
[----:B------:R-:W-:-:S03]  /*12290*/  @!P0 IMAD.IADD R11, R11, 0x1, -R247 ;  /* 0x000000010b0b8824 */ /* 0x000fc600078e0af7 */
[----:B------:R-:W3:Y:S01]  /*122a0*/  LDL.LU R16, [R1+0x158] ;  /* 0x0001580001107983 */ /* 0x000ee20000300800 */
[C---:B------:R-:W-:Y:S01]  /*122b0*/  IMAD R236, R247.reuse, R237, R236 ;  /* 0x000000edf7ec7224 */ /* 0x040fe200078e02ec */
[----:B------:R-:W-:Y:S02]  /*122c0*/  IABS R237, R8 ;  /* 0x0000000800ed7213 */ /* 0x000fe40000000000 */
[----:B------:R-:W3:Y:S01]  /*122d0*/  LDL.LU R8, [R1+0x154] ;  /* 0x0001540001087983 */ /* 0x000ee20000300800 */
[C---:B--2---:R-:W-:Y:S02]  /*122e0*/  ISETP.GT.U32.AND P6, PT, R247.reuse, R21, PT ;  /* 0x00000015f700720c */ /* 0x044fe40003fc4070 */
[C---:B------:R-:W-:Y:S02]  /*122f0*/  ISETP.GT.U32.AND P1, PT, R247.reuse, R238, PT ;  /* 0x000000eef700720c */ /* 0x040fe40003f24070 */
[C---:B------:R-:W-:Y:S02]  /*12300*/  ISETP.GT.U32.AND P5, PT, R247.reuse, R19, PT ;  /* 0x00000013f700720c */ /* 0x040fe40003fa4070 */
[----:B----4-:R-:W-:-:S07]  /*12310*/  ISETP.GT.U32.AND P4, PT, R247, R9, PT ;  /* 0x00000009f700720c */ /* 0x010fce0003f84070 */
[--C-:B------:R-:W-:Y:S01]  /*12320*/  @!P6 IMAD.IADD R21, R21, 0x1, -R247.reuse ;  /* 0x000000011515e824 */ /* 0x100fe200078e0af7 */
[C---:B------:R-:W-:Y:S01]  /*12330*/  ISETP.GT.U32.AND P6, PT, R247.reuse, R15, PT ;  /* 0x0000000ff700720c */ /* 0x040fe20003fc4070 */
[--C-:B------:R-:W-:Y:S01]  /*12340*/  @!P1 IMAD.IADD R238, R238, 0x1, -R247.reuse ;  /* 0x00000001eeee9824 */ /* 0x100fe200078e0af7 */
[----:B------:R-:W-:Y:S01]  /*12350*/  ISETP.GT.U32.AND P1, PT, R247, R14, PT ;  /* 0x0000000ef700720c */ /* 0x000fe20003f24070 */
[--C-:B------:R-:W-:Y:S01]  /*12360*/  @!P5 IMAD.IADD R19, R19, 0x1, -R247.reuse ;  /* 0x000000011313d824 */ /* 0x100fe200078e0af7 */
[----:B------:R-:W-:Y:S01]  /*12370*/  ISETP.GT.U32.AND P5, PT, R247, R13, PT ;  /* 0x0000000df700720c */ /* 0x000fe20003fa4070 */
[----:B------:R-:W-:Y:S01]  /*12380*/  @!P4 IMAD.IADD R9, R9, 0x1, -R247 ;  /* 0x000000010909c824 */ /* 0x000fe200078e0af7 */
[C---:B------:R-:W-:Y:S02]  /*12390*/  ISETP.GT.U32.AND P4, PT, R247.reuse, R12, PT ;  /* 0x0000000cf700720c */ /* 0x040fe40003f84070 */
[----:B------:R-:W-:-:S05]  /*123a0*/  ISETP.GT.U32.AND P3, PT, R247, R5, PT ;  /* 0x00000005f700720c */ /* 0x000fca0003f64070 */
[--C-:B------:R-:W-:Y:S02]  /*123b0*/  @!P6 IMAD.IADD R15, R15, 0x1, -R247.reuse ;  /* 0x000000010f0fe824 */ /* 0x100fe400078e0af7 */
[--C-:B------:R-:W-:Y:S02]  /*123c0*/  @!P1 IMAD.IADD R14, R14, 0x1, -R247.reuse ;  /* 0x000000010e0e9824 */ /* 0x100fe400078e0af7 */
[--C-:B------:R-:W-:Y:S01]  /*123d0*/  @!P5 IMAD.IADD R13, R13, 0x1, -R247.reuse ;  /* 0x000000010d0dd824 */ /* 0x100fe200078e0af7 */
[----:B------:R1:W-:Y:S01]  /*123e0*/  STL [R1+0x194], R15 ;  /* 0x0001940f01007387 */ /* 0x0003e20000100800 */
[----:B------:R-:W-:-:S03]  /*123f0*/  @!P4 IMAD.IADD R12, R12, 0x1, -R247 ;  /* 0x000000010c0cc824 */ /* 0x000fc600078e0af7 */
[----:B------:R2:W-:Y:S01]  /*12400*/  STL [R1+0x190], R14 ;  /* 0x0001900e01007387 */ /* 0x0005e20000100800 */
[----:B------:R-:W-:Y:S02]  /*12410*/  @!P3 IADD3 R5, R5, -R247, RZ ;  /* 0x800000f70505b210 */ /* 0x000fe40007ffe0ff */
[----:B------:R-:W-:Y:S01]  /*12420*/  ISETP.GT.U32.AND P3, PT, R247, R11, PT ;  /* 0x0000000bf700720c */ /* 0x000fe20003f64070 */
[----:B------:R4:W-:Y:S04]  /*12430*/  STL [R1+0x18c], R13 ;  /* 0x00018c0d01007387 */ /* 0x0009e80000100800 */
[----:B------:R4:W-:Y:S04]  /*12440*/  STL [R1+0x188], R12 ;  /* 0x0001880c01007387 */ /* 0x0009e80000100800 */
[----:B------:R-:W3:Y:S04]  /*12450*/  LDL.LU R20, [R1+0x148] ;  /* 0x0001480001147983 */ /* 0x000ee80000300800 */
[----:B-1----:R-:W3:Y:S04]  /*12460*/  LDL.LU R15, [R1+0x144] ;  /* 0x00014400010f7983 */ /* 0x002ee80000300800 */
[----:B--2---:R-:W2:Y:S04]  /*12470*/  LDL.LU R14, [R1+0x140] ;  /* 0x00014000010e7983 */ /* 0x004ea80000300800 */
[----:B----4-:R-:W4:Y:S01]  /*12480*/  LDL.LU R13, [R1+0x13c] ;  /* 0x00013c00010d7983 */ /* 0x010f220000300800 */
[----:B------:R-:W-:-:S05]  /*12490*/  @!P3 IMAD.IADD R11, R11, 0x1, -R247 ;  /* 0x000000010b0bb824 */ /* 0x000fca00078e0af7 */
[----:B------:R1:W-:Y:S04]  /*124a0*/  STL [R1+0x184], R11 ;  /* 0x0001840b01007387 */ /* 0x0003e80000100800 */
[----:B------:R-:W4:Y:S01]  /*124b0*/  LDL.LU R12, [R1+0x138] ;  /* 0x00013800010c7983 */ /* 0x000f220000300800 */
[C---:B------:R-:W-:Y:S02]  /*124c0*/  ISETP.GT.U32.AND P2, PT, R247.reuse, R10, PT ;  /* 0x0000000af700720c */ /* 0x040fe40003f44070 */
[C---:B---3--:R-:W-:Y:S02]  /*124d0*/  ISETP.GT.U32.AND P0, PT, R247.reuse, R3, PT ;  /* 0x00000003f700720c */ /* 0x048fe40003f04070 */
[C---:B------:R-:W-:Y:S01]  /*124e0*/  ISETP.GT.U32.AND P1, PT, R247.reuse, R238, PT ;  /* 0x000000eef700720c */ /* 0x040fe20003f24070 */
[----:B-1----:R-:W3:Y:S08]  /*124f0*/  LDL.LU R11, [R1+0x134] ;  /* 0x00013400010b7983 */ /* 0x002ef00000300800 */
[--C-:B------:R-:W-:Y:S01]  /*12500*/  @!P2 IMAD.IADD R10, R10, 0x1, -R247.reuse ;  /* 0x000000010a0aa824 */ /* 0x100fe200078e0af7 */
[----:B------:R-:W-:Y:S01]  /*12510*/  ISETP.GT.U32.AND P2, PT, R247, R2, PT ;  /* 0x00000002f700720c */ /* 0x000fe20003f44070 */
[----:B------:R-:W-:Y:S01]  /*12520*/  @!P0 IMAD.IADD R3, R3, 0x1, -R247 ;  /* 0x0000000103038824 */ /* 0x000fe200078e0af7 */
[----:B------:R-:W-:-:S02]  /*12530*/  ISETP.GT.U32.AND P5, PT, R247, R19, PT ;  /* 0x00000013f700720c */ /* 0x000fc40003fa4070 */
[----:B------:R-:W-:-:S09]  /*12540*/  ISETP.GT.U32.AND P0, PT, R247, R10, PT ;  /* 0x0000000af700720c */ /* 0x000fd20003f04070 */
[--C-:B------:R-:W-:Y:S01]  /*12550*/  @!P2 IMAD.IADD R2, R2, 0x1, -R247.reuse ;  /* 0x000000010202a824 */ /* 0x100fe200078e0af7 */
[C---:B------:R-:W-:Y:S02]  /*12560*/  ISETP.GT.U32.AND P2, PT, R247.reuse, R21, PT ;  /* 0x00000015f700720c */ /* 0x040fe40003f44070 */
[C---:B------:R-:W-:Y:S01]  /*12570*/  ISETP.GT.U32.AND P4, PT, R247.reuse, R9, PT ;  /* 0x00000009f700720c */ /* 0x040fe20003f84070 */
[--C-:B------:R-:W-:Y:S01]  /*12580*/  @!P1 IMAD.IADD R238, R238, 0x1, -R247.reuse ;  /* 0x00000001eeee9824 */ /* 0x100fe200078e0af7 */
[----:B------:R-:W-:Y:S01]  /*12590*/  ISETP.GT.U32.AND P6, PT, R247, R2, PT ;  /* 0x00000002f700720c */ /* 0x000fe20003fc4070 */
[----:B------:R-:W-:Y:S01]  /*125a0*/  @!P5 IMAD.IADD R19, R19, 0x1, -R247 ;  /* 0x000000011313d824 */ /* 0x000fe200078e0af7 */
[----:B------:R-:W-:-:S07]  /*125b0*/  @!P0 IADD3 R10, R10, -R247, RZ ;  /* 0x800000f70a0a8210 */ /* 0x000fce0007ffe0ff */
[--C-:B------:R-:W-:Y:S01]  /*125c0*/  @!P2 IMAD.IADD R21, R21, 0x1, -R247.reuse ;  /* 0x000000011515a824 */ /* 0x100fe200078e0af7 */
[----:B------:R1:W-:Y:S01]  /*125d0*/  STL [R1+0x180], R10 ;  /* 0x0001800a01007387 */ /* 0x0003e20000100800 */
[----:B------:R-:W-:Y:S01]  /*125e0*/  ISETP.GT.U32.AND P3, PT, R247, R5, PT ;  /* 0x00000005f700720c */ /* 0x000fe20003f64070 */
[--C-:B------:R-:W-:Y:S02]  /*125f0*/  @!P4 IMAD.IADD R9, R9, 0x1, -R247.reuse ;  /* 0x000000010909c824 */ /* 0x100fe400078e0af7 */
[----:B------:R-:W-:Y:S01]  /*12600*/  @!P6 IMAD.IADD R2, R2, 0x1, -R247 ;  /* 0x000000010202e824 */ /* 0x000fe200078e0af7 */
[----:B-1----:R-:W3:Y:S01]  /*12610*/  LDL.LU R10, [R1+0x130] ;  /* 0x00013000010a7983 */ /* 0x002ee20000300800 */
[----:B------:R-:W-:-:S08]  /*12620*/  ISETP.GT.U32.AND P0, PT, R247, R3, PT ;  /* 0x00000003f700720c */ /* 0x000fd00003f04070 */
[--C-:B------:R-:W-:Y:S01]  /*12630*/  @!P3 IMAD.IADD R5, R5, 0x1, -R247.reuse ;  /* 0x000000010505b824 */ /* 0x100fe200078e0af7 */
[----:B------:R-:W-:Y:S01]  /*12640*/  ISETP.GT.U32.AND P3, PT, R247, R239, PT ;  /* 0x000000eff700720c */ /* 0x000fe20003f64070 */
[----:B------:R1:W-:Y:S03]  /*12650*/  STL [R1+0x17c], R21 ;  /* 0x00017c1501007387 */ /* 0x0003e60000100800 */
[----:B------:R-:W-:Y:S01]  /*12660*/  @!P0 IMAD.IADD R3, R3, 0x1, -R247 ;  /* 0x0000000103038824 */ /* 0x000fe200078e0af7 */
[----:B-1----:R-:W3:Y:S04]  /*12670*/  LDL.LU R21, [R1+0x2a34] ;  /* 0x002a340001157983 */ /* 0x002ee80000300800 */
[----:B------:R-:W-:Y:S04]  /*12680*/  STL [R1+0x178], R238 ;  /* 0x000178ee01007387 */ /* 0x000fe80000100800 */
[----:B------:R-:W-:Y:S04]  /*12690*/  STL [R1+0x174], R19 ;  /* 0x0001741301007387 */ /* 0x000fe80000100800 */
[----:B------:R1:W-:Y:S04]  /*126a0*/  STL [R1+0x170], R9 ;  /* 0x0001700901007387 */ /* 0x0003e80000100800 */
[----:B------:R-:W-:Y:S04]  /*126b0*/  STL [R1+0x16c], R5 ;  /* 0x00016c0501007387 */ /* 0x000fe80000100800 */
[----:B------:R1:W-:Y:S01]  /*126c0*/  STL [R1+0x164], R2 ;  /* 0x0001640201007387 */ /* 0x0003e20000100800 */
[----:B------:R-:W-:-:S02]  /*126d0*/  ISETP.GT.U32.AND P2, PT, R247, R18, PT ;  /* 0x00000012f700720c */ /* 0x000fc40003f44070 */
[C---:B------:R-:W-:Y:S02]  /*126e0*/  ISETP.GT.U32.AND P1, PT, R247.reuse, R17, PT ;  /* 0x00000011f700720c */ /* 0x040fe40003f24070 */
[C---:B------:R-:W-:Y:S02]  /*126f0*/  ISETP.GT.U32.AND P5, PT, R247.reuse, R16, PT ;  /* 0x00000010f700720c */ /* 0x040fe40003fa4070 */
[----:B------:R-:W-:-:S07]  /*12700*/  ISETP.GT.U32.AND P4, PT, R247, R8, PT ;  /* 0x00000008f700720c */ /* 0x000fce0003f84070 */
[--C-:B------:R-:W-:Y:S02]  /*12710*/  @!P2 IMAD.IADD R18, R18, 0x1, -R247.reuse ;  /* 0x000000011212a824 */ /* 0x100fe400078e0af7 */
[--C-:B------:R-:W-:Y:S02]  /*12720*/  @!P1 IMAD.IADD R17, R17, 0x1, -R247.reuse ;  /* 0x0000000111119824 */ /* 0x100fe400078e0af7 */
[--C-:B------:R-:W-:Y:S02]  /*12730*/  @!P5 IMAD.IADD R16, R16, 0x1, -R247.reuse ;  /* 0x000000011010d824 */ /* 0x100fe400078e0af7 */
[--C-:B------:R-:W-:Y:S01]  /*12740*/  @!P4 IMAD.IADD R8, R8, 0x1, -R247.reuse ;  /* 0x000000010808c824 */ /* 0x100fe200078e0af7 */
[----:B------:R1:W-:Y:S01]  /*12750*/  STL [R1+0x168], R3 ;  /* 0x0001680301007387 */ /* 0x0003e20000100800 */
[----:B------:R-:W-:-:S03]  /*12760*/  @!P3 IMAD.IADD R239, R239, 0x1, -R247 ;  /* 0x00000001efefb824 */ /* 0x000fc600078e0af7 */
[----:B-1----:R-:W3:Y:S01]  /*12770*/  LDL.LU R9, [R1+0x12c] ;  /* 0x00012c0001097983 */ /* 0x002ee20000300800 */
[----:B------:R-:W-:-:S03]  /*12780*/  MOV R2, R0 ;  /* 0x0000000000027202 */ /* 0x000fc60000000f00 */
[----:B------:R-:W3:Y:S01]  /*12790*/  LDL.LU R3, [R1+0x128] ;  /* 0x0001280001037983 */ /* 0x000ee20000300800 */
[----:B------:R-:W-:-:S03]  /*127a0*/  IMAD.MOV.U32 R5, RZ, RZ, R242 ;  /* 0x000000ffff057224 */ /* 0x000fc600078e00f2 */
[----:B------:R-:W3:Y:S04]  /*127b0*/  LDL.LU R0, [R1+0x124] ;  /* 0x0001240001007983 */ /* 0x000ee80000300800 */
[----:B------:R-:W3:Y:S01]  /*127c0*/  LDL.LU R242, [R1+0x120] ;  /* 0x0001200001f27983 */ /* 0x000ee20000300800 */
[C---:B------:R-:W-:Y:S02]  /*127d0*/  ISETP.GT.U32.AND P6, PT, R247.reuse, R20, PT ;  /* 0x00000014f700720c */ /* 0x040fe40003fc4070 */
[C---:B------:R-:W-:Y:S02]  /*127e0*/  ISETP.GT.U32.AND P2, PT, R247.reuse, R15, PT ;  /* 0x0000000ff700720c */ /* 0x040fe40003f44070 */
[C---:B--2---:R-:W-:Y:S02]  /*127f0*/  ISETP.GT.U32.AND P1, PT, R247.reuse, R14, PT ;  /* 0x0000000ef700720c */ /* 0x044fe40003f24070 */
[----:B----4-:R-:W-:-:S07]  /*12800*/  ISETP.GT.U32.AND P5, PT, R247, R13, PT ;  /* 0x0000000df700720c */ /* 0x010fce0003fa4070 */
[----:B------:R-:W-:Y:S02]  /*12810*/  @!P6 IADD3 R20, R20, -R247, RZ ;  /* 0x800000f71414e210 */ /* 0x000fe40007ffe0ff */
[----:B------:R-:W-:Y:S01]  /*12820*/  ISETP.GT.U32.AND P6, PT, R247, R18, PT ;  /* 0x00000012f700720c */ /* 0x000fe20003fc4070 */
[--C-:B------:R-:W-:Y:S01]  /*12830*/  @!P2 IMAD.IADD R15, R15, 0x1, -R247.reuse ;  /* 0x000000010f0fa824 */ /* 0x100fe200078e0af7 */
[C---:B------:R-:W-:Y:S01]  /*12840*/  ISETP.GT.U32.AND P2, PT, R247.reuse, R17, PT ;  /* 0x00000011f700720c */ /* 0x040fe20003f44070 */
[--C-:B------:R-:W-:Y:S01]  /*12850*/  @!P1 IMAD.IADD R14, R14, 0x1, -R247.reuse ;  /* 0x000000010e0e9824 */ /* 0x100fe200078e0af7 */
[C---:B------:R-:W-:Y:S02]  /*12860*/  ISETP.GT.U32.AND P4, PT, R247.reuse, R12, PT ;  /* 0x0000000cf700720c */ /* 0x040fe40003f84070 */
[----:B------:R-:W-:Y:S01]  /*12870*/  ISETP.GT.U32.AND P1, PT, R247, R16, PT ;  /* 0x00000010f700720c */ /* 0x000fe20003f24070 */
[----:B------:R-:W-:Y:S01]  /*12880*/  @!P5 IMAD.IADD R13, R13, 0x1, -R247 ;  /* 0x000000010d0dd824 */ /* 0x000fe200078e0af7 */
[----:B------:R-:W-:-:S05]  /*12890*/  ISETP.GT.U32.AND P5, PT, R247, R8, PT ;  /* 0x00000008f700720c */ /* 0x000fca0003fa4070 */
[--C-:B------:R-:W-:Y:S02]  /*128a0*/  @!P6 IMAD.IADD R18, R18, 0x1, -R247.reuse ;  /* 0x000000011212e824 */ /* 0x100fe400078e0af7 */
[----:B------:R-:W-:Y:S02]  /*128b0*/  @!P2 IADD3 R17, R17, -R247, RZ ;  /* 0x800000f71111a210 */ /* 0x000fe40007ffe0ff */
[--C-:B------:R-:W-:Y:S01]  /*128c0*/  @!P4 IMAD.IADD R12, R12, 0x1, -R247.reuse ;  /* 0x000000010c0cc824 */ /* 0x100fe200078e0af7 */
[----:B------:R-:W-:Y:S01]  /*128d0*/  ISETP.GT.U32.AND P4, PT, R247, R239, PT ;  /* 0x000000eff700720c */ /* 0x000fe20003f84070 */
[--C-:B------:R-:W-:Y:S02]  /*128e0*/  @!P1 IMAD.IADD R16, R16, 0x1, -R247.reuse ;  /* 0x0000000110109824 */ /* 0x100fe400078e0af7 */
[--C-:B------:R-:W-:Y:S01]  /*128f0*/  @!P5 IMAD.IADD R8, R8, 0x1, -R247.reuse ;  /* 0x000000010808d824 */ /* 0x100fe200078e0af7 */
[----:B------:R1:W-:Y:S04]  /*12900*/  STL [R1+0x160], R18 ;  /* 0x0001601201007387 */ /* 0x0003e80000100800 */
[----:B------:R2:W-:Y:S04]  /*12910*/  STL [R1+0x15c], R17 ;  /* 0x00015c1101007387 */ /* 0x0005e80000100800 */
[----:B------:R-:W-:Y:S04]  /*12920*/  STL [R1+0x158], R16 ;  /* 0x0001581001007387 */ /* 0x000fe80000100800 */
[----:B------:R-:W-:Y:S04]  /*12930*/  STL [R1+0x154], R8 ;  /* 0x0001540801007387 */ /* 0x000fe80000100800 */
[----:B------:R-:W4:Y:S04]  /*12940*/  LDL.LU R19, [R1+0x114] ;  /* 0x0001140001137983 */ /* 0x000f280000300800 */
[----:B-1----:R-:W4:Y:S04]  /*12950*/  LDL.LU R18, [R1+0x110] ;  /* 0x0001100001127983 */ /* 0x002f280000300800 */
[----:B--2---:R-:W2:Y:S01]  /*12960*/  LDL.LU R17, [R1+0x10c] ;  /* 0x00010c0001117983 */ /* 0x004ea20000300800 */
[----:B------:R-:W-:-:S05]  /*12970*/  @!P4 IMAD.IADD R239, R239, 0x1, -R247 ;  /* 0x00000001efefc824 */ /* 0x000fca00078e0af7 */
[----:B------:R1:W-:Y:S04]  /*12980*/  STL [R1+0x150], R239 ;  /* 0x000150ef01007387 */ /* 0x0003e80000100800 */
[----:B-1----:R-:W2:Y:S01]  /*12990*/  LDL.LU R239, [R1+0x108] ;  /* 0x0001080001ef7983 */ /* 0x002ea20000300800 */
[C---:B------:R-:W-:Y:S02]  /*129a0*/  ISETP.GT.U32.AND P0, PT, R247.reuse, R4, PT ;  /* 0x00000004f700720c */ /* 0x040fe40003f04070 */
[C---:B---3--:R-:W-:Y:S01]  /*129b0*/  ISETP.GT.U32.AND P3, PT, R247.reuse, R11, PT ;  /* 0x0000000bf700720c */ /* 0x048fe20003f64070 */
[----:B------:R-:W3:Y:S01]  /*129c0*/  LDL.LU R16, [R1+0x104] ;  /* 0x0001040001107983 */ /* 0x000ee20000300800 */
[C---:B------:R-:W-:Y:S02]  /*129d0*/  ISETP.GT.U32.AND P2, PT, R247.reuse, R15, PT ;  /* 0x0000000ff700720c */ /* 0x040fe40003f44070 */
[C---:B------:R-:W-:Y:S01]  /*129e0*/  ISETP.GT.U32.AND P1, PT, R247.reuse, R14, PT ;  /* 0x0000000ef700720c */ /* 0x040fe20003f24070 */
[----:B------:R-:W3:Y:S06]  /*129f0*/  LDL.LU R8, [R1+0x100] ;  /* 0x0001000001087983 */ /* 0x000eec0000300800 */
[--C-:B------:R-:W-:Y:S01]  /*12a00*/  @!P0 IMAD.IADD R4, R4, 0x1, -R247.reuse ;  /* 0x0000000104048824 */ /* 0x100fe200078e0af7 */
[----:B------:R-:W-:Y:S01]  /*12a10*/  ISETP.GT.U32.AND P0, PT, R247, R10, PT ;  /* 0x0000000af700720c */ /* 0x000fe20003f04070 */
[----:B------:R-:W-:-:S03]  /*12a20*/  @!P3 IMAD.IADD R11, R11, 0x1, -R247 ;  /* 0x000000010b0bb824 */ /* 0x000fc600078e0af7 */
[----:B------:R-:W-:-:S09]  /*12a30*/  ISETP.GT.U32.AND P3, PT, R247, R4, PT ;  /* 0x00000004f700720c */ /* 0x000fd20003f64070 */
[--C-:B------:R-:W-:Y:S01]  /*12a40*/  @!P0 IMAD.IADD R10, R10, 0x1, -R247.reuse ;  /* 0x000000010a0a8824 */ /* 0x100fe200078e0af7 */
[----:B------:R-:W-:Y:S01]  /*12a50*/  ISETP.GT.U32.AND P0, PT, R247, R20, PT ;  /* 0x00000014f700720c */ /* 0x000fe20003f04070 */
[----:B------:R-:W-:-:S03]  /*12a60*/  @!P2 IMAD.IADD R15, R15, 0x1, -R247 ;  /* 0x000000010f0fa824 */ /* 0x000fc600078e0af7 */
[----:B------:R-:W-:Y:S01]  /*12a70*/  ISETP.GT.U32.AND P6, PT, R247, R10, PT ;  /* 0x0000000af700720c */ /* 0x000fe20003fc4070 */
[----:B------:R-:W-:-:S08]  /*12a80*/  @!P3 IMAD.IADD R4, R4, 0x1, -R247 ;  /* 0x000000010404b824 */ /* 0x000fd000078e0af7 */
[--C-:B------:R-:W-:Y:S01]  /*12a90*/  @!P0 IMAD.IADD R20, R20, 0x1, -R247.reuse ;  /* 0x0000000114148824 */ /* 0x100fe200078e0af7 */
[----:B------:R1:W-:Y:S01]  /*12aa0*/  STL [R1+0x14c], R4 ;  /* 0x00014c0401007387 */ /* 0x0003e20000100800 */
[C---:B------:R-:W-:Y:S02]  /*12ab0*/  ISETP.GT.U32.AND P5, PT, R247.reuse, R13, PT ;  /* 0x0000000df700720c */ /* 0x040fe40003fa4070 */
[----:B------:R-:W-:Y:S01]  /*12ac0*/  @!P1 IADD3 R14, R14, -R247, RZ ;  /* 0x800000f70e0e9210 */ /* 0x000fe20007ffe0ff */
[----:B------:R-:W-:Y:S01]  /*12ad0*/  @!P6 IMAD.IADD R10, R10, 0x1, -R247 ;  /* 0x000000010a0ae824 */ /* 0x000fe200078e0af7 */
[----:B-1----:R-:W3:Y:S01]  /*12ae0*/  LDL.LU R4, [R1+0xfc] ;  /* 0x0000fc0001047983 */ /* 0x002ee20000300800 */
[C---:B------:R-:W-:Y:S02]  /*12af0*/  ISETP.GT.U32.AND P4, PT, R247.reuse, R12, PT ;  /* 0x0000000cf700720c */ /* 0x040fe40003f84070 */
[----:B------:R-:W-:-:S06]  /*12b00*/  ISETP.GT.U32.AND P3, PT, R247, R11, PT ;  /* 0x0000000bf700720c */ /* 0x000fcc0003f64070 */
[--C-:B------:R-:W-:Y:S01]  /*12b10*/  @!P5 IMAD.IADD R13, R13, 0x1, -R247.reuse ;  /* 0x000000010d0dd824 */ /* 0x100fe200078e0af7 */
[----:B------:R1:W-:Y:S04]  /*12b20*/  STL [R1+0x148], R20 ;  /* 0x0001481401007387 */ /* 0x0003e80000100800 */
[----:B------:R-:W-:Y:S01]  /*12b30*/  @!P4 IMAD.IADD R12, R12, 0x1, -R247 ;  /* 0x000000010c0cc824 */ /* 0x000fe200078e0af7 */
[----:B-1----:R-:W3:Y:S01]  /*12b40*/  LDL.LU R20, [R1+0x2a30] ;  /* 0x002a300001147983 */ /* 0x002ee20000300800 */
[C---:B------:R-:W-:Y:S02]  /*12b50*/  ISETP.GT.U32.AND P0, PT, R247.reuse, R9, PT ;  /* 0x00000009f700720c */ /* 0x040fe40003f04070 */
[C---:B------:R-:W-:Y:S02]  /*12b60*/  ISETP.GT.U32.AND P2, PT, R247.reuse, R3, PT ;  /* 0x00000003f700720c */ /* 0x040fe40003f44070 */
[----:B------:R-:W-:-:S09]  /*12b70*/  ISETP.GT.U32.AND P1, PT, R247, R0, PT ;  /* 0x00000000f700720c */ /* 0x000fd20003f24070 */
[--C-:B------:R-:W-:Y:S02]  /*12b80*/  @!P0 IMAD.IADD R9, R9, 0x1, -R247.reuse ;  /* 0x0000000109098824 */ /* 0x100fe400078e0af7 */
[--C-:B------:R-:W-:Y:S01]  /*12b90*/  @!P2 IMAD.IADD R3, R3, 0x1, -R247.reuse ;  /* 0x000000010303a824 */ /* 0x100fe200078e0af7 */
[----:B------:R-:W-:Y:S01]  /*12ba0*/  ISETP.GT.U32.AND P5, PT, R247, R242, PT ;  /* 0x000000f2f700720c */ /* 0x000fe20003fa4070 */
[--C-:B------:R-:W-:Y:S01]  /*12bb0*/  @!P1 IMAD.IADD R0, R0, 0x1, -R247.reuse ;  /* 0x0000000100009824 */ /* 0x100fe200078e0af7 */
[----:B------:R1:W-:Y:S01]  /*12bc0*/  STL [R1+0x144], R15 ;  /* 0x0001440f01007387 */ /* 0x0003e20000100800 */
[----:B------:R-:W-:-:S03]  /*12bd0*/  @!P3 IMAD.IADD R11, R11, 0x1, -R247 ;  /* 0x000000010b0bb824 */ /* 0x000fc600078e0af7 */
[----:B------:R1:W-:Y:S04]  /*12be0*/  STL [R1+0x140], R14 ;  /* 0x0001400e01007387 */ /* 0x0003e80000100800 */
[----:B------:R1:W-:Y:S04]  /*12bf0*/  STL [R1+0x13c], R13 ;  /* 0x00013c0d01007387 */ /* 0x0003e80000100800 */
[----:B------:R1:W-:Y:S01]  /*12c00*/  STL [R1+0x138], R12 ;  /* 0x0001380c01007387 */ /* 0x0003e20000100800 */
[----:B------:R-:W-:-:S03]  /*12c10*/  @!P5 IADD3 R242, R242, -R247, RZ ;  /* 0x800000f7f2f2d210 */ /* 0x000fc60007ffe0ff */
[----:B------:R-:W-:Y:S04]  /*12c20*/  STL [R1+0x134], R11 ;  /* 0x0001340b01007387 */ /* 0x000fe80000100800 */
[----:B------:R2:W-:Y:S04]  /*12c30*/  STL [R1+0x130], R10 ;  /* 0x0001300a01007387 */ /* 0x0005e80000100800 */
[----:B-1----:R-:W3:Y:S04]  /*12c40*/  LDL.LU R15, [R1+0xf8] ;  /* 0x0000f800010f7983 */ /* 0x002ee80000300800 */
[----:B------:R-:W3:Y:S04]  /*12c50*/  LDL.LU R14, [R1+0xf4] ;  /* 0x0000f400010e7983 */ /* 0x000ee80000300800 */
[----:B------:R-:W3:Y:S04]  /*12c60*/  LDL.LU R13, [R1+0xf0] ;  /* 0x0000f000010d7983 */ /* 0x000ee80000300800 */
[----:B------:R-:W3:Y:S01]  /*12c70*/  LDL.LU R12, [R1+0xec] ;  /* 0x0000ec00010c7983 */ /* 0x000ee20000300800 */
[----:B----4-:R-:W-:-:S02]  /*12c80*/  ISETP.GT.U32.AND P6, PT, R247, R19, PT ;  /* 0x00000013f700720c */ /* 0x010fc40003fc4070 */
[C---:B------:R-:W-:Y:S02]  /*12c90*/  ISETP.GT.U32.AND P0, PT, R247.reuse, R18, PT ;  /* 0x00000012f700720c */ /* 0x040fe40003f04070 */
[----:B--2---:R-:W-:-:S09]  /*12ca0*/  ISETP.GT.U32.AND P2, PT, R247, R17, PT ;  /* 0x00000011f700720c */ /* 0x004fd20003f44070 */
[--C-:B------:R-:W-:Y:S01]  /*12cb0*/  @!P6 IMAD.IADD R19, R19, 0x1, -R247.reuse ;  /* 0x000000011313e824 */ /* 0x100fe200078e0af7 */
[C---:B------:R-:W-:Y:S01]  /*12cc0*/  ISETP.GT.U32.AND P6, PT, R247.reuse, R9, PT ;  /* 0x00000009f700720c */ /* 0x040fe20003fc4070 */
[--C-:B------:R-:W-:Y:S01]  /*12cd0*/  @!P0 IMAD.IADD R18, R18, 0x1, -R247.reuse ;  /* 0x0000000112128824 */ /* 0x100fe200078e0af7 */
[----:B------:R-:W-:Y:S01]  /*12ce0*/  ISETP.GT.U32.AND P0, PT, R247, R3, PT ;  /* 0x00000003f700720c */ /* 0x000fe20003f04070 */
[----:B------:R-:W-:Y:S01]  /*12cf0*/  @!P2 IMAD.IADD R17, R17, 0x1, -R247 ;  /* 0x000000011111a824 */ /* 0x000fe200078e0af7 */
[C---:B------:R-:W-:Y:S02]  /*12d00*/  ISETP.GT.U32.AND P1, PT, R247.reuse, R239, PT ;  /* 0x000000eff700720c */ /* 0x040fe40003f24070 */
[----:B------:R-:W-:-:S07]  /*12d10*/  ISETP.GT.U32.AND P2, PT, R247, R0, PT ;  /* 0x00000000f700720c */ /* 0x000fce0003f44070 */
[--C-:B------:R-:W-:Y:S02]  /*12d20*/  @!P6 IMAD.IADD R9, R9, 0x1, -R247.reuse ;  /* 0x000000010909e824 */ /* 0x100fe400078e0af7 */
[--C-:B------:R-:W-:Y:S02]  /*12d30*/  @!P0 IMAD.IADD R3, R3, 0x1, -R247.reuse ;  /* 0x0000000103038824 */ /* 0x100fe400078e0af7 */
[--C-:B------:R-:W-:Y:S01]  /*12d40*/  @!P1 IMAD.IADD R239, R239, 0x1, -R247.reuse ;  /* 0x00000001efef9824 */ /* 0x100fe200078e0af7 */
[----:B------:R-:W-:Y:S01]  /*12d50*/  ISETP.GT.U32.AND P1, PT, R247, R242, PT ;  /* 0x000000f2f700720c */ /* 0x000fe20003f24070 */
[----:B------:R-:W-:Y:S01]  /*12d60*/  @!P2 IMAD.IADD R0, R0, 0x1, -R247 ;  /* 0x000000010000a824 */ /* 0x000fe200078e0af7 */
[----:B------:R1:W-:Y:S04]  /*12d70*/  STL [R1+0x12c], R9 ;  /* 0x00012c0901007387 */ /* 0x0003e80000100800 */
[----:B------:R2:W-:Y:S04]  /*12d80*/  STL [R1+0x128], R3 ;  /* 0x0001280301007387 */ /* 0x0005e80000100800 */
[----:B------:R4:W-:Y:S04]  /*12d90*/  STL [R1+0x124], R0 ;  /* 0x0001240001007387 */ /* 0x0009e80000100800 */
[----:B------:R-:W3:Y:S04]  /*12da0*/  LDL.LU R10, [R1+0xe0] ;  /* 0x0000e000010a7983 */ /* 0x000ee80000300800 */
[----:B-1----:R-:W3:Y:S01]  /*12db0*/  LDL.LU R9, [R1+0xdc] ;  /* 0x0000dc0001097983 */ /* 0x002ee20000300800 */
[----:B--2---:R-:W-:-:S03]  /*12dc0*/  IMAD.MOV.U32 R3, RZ, RZ, R241 ;  /* 0x000000ffff037224 */ /* 0x004fc600078e00f1 */
[----:B----4-:R-:W2:Y:S01]  /*12dd0*/  LDL.LU R0, [R1+0xd8] ;  /* 0x0000d80001007983 */ /* 0x010ea20000300800 */
[----:B------:R-:W-:-:S03]  /*12de0*/  @!P1 IMAD.IADD R242, R242, 0x1, -R247 ;  /* 0x00000001f2f29824 */ /* 0x000fc600078e0af7 */
[----:B------:R-:W4:Y:S04]  /*12df0*/  LDL.LU R241, [R1+0xd4] ;  /* 0x0000d40001f17983 */ /* 0x000f280000300800 */
[----:B------:R1:W-:Y:S04]  /*12e00*/  STL [R1+0x120], R242 ;  /* 0x000120f201007387 */ /* 0x0003e80000100800 */
[----:B-1----:R-:W4:Y:S01]  /*12e10*/  LDL.LU R242, [R1+0xd0] ;  /* 0x0000d00001f27983 */ /* 0x002f220000300800 */
[C---:B------:R-:W-:Y:S02]  /*12e20*/  ISETP.GT.U32.AND P3, PT, R247.reuse, R252, PT ;  /* 0x000000fcf700720c */ /* 0x040fe40003f64070 */
[----:B------:R-:W-:-:S02]  /*12e30*/  ISETP.GT.U32.AND P4, PT, R247, R243, PT ;  /* 0x000000f3f700720c */ /* 0x000fc40003f84070 */
[----:B---3--:R-:W-:-:S09]  /*12e40*/  ISETP.GT.U32.AND P5, PT, R247, R16, PT ;  /* 0x00000010f700720c */ /* 0x008fd20003fa4070 */
        /* <DEDUP_REMOVED lines=8> */
[--C-:B------:R-:W-:Y:S01]  /*12ed0*/  @!P3 IMAD.IADD R4, R4, 0x1, -R247.reuse ;  /* 0x000000010404b824 */ /* 0x100fe200078e0af7 */
[C---:B------:R-:W-:Y:S02]  /*12ee0*/  ISETP.GT.U32.AND P3, PT, R247.reuse, R19, PT ;  /* 0x00000013f700720c */ /* 0x040fe40003f64070 */
[----:B------:R-:W-:Y:S02]  /*12ef0*/  @!P4 IADD3 R8, R8, -R247, RZ ;  /* 0x800000f70808c210 */ /* 0x000fe40007ffe0ff */
[C---:B------:R-:W-:Y:S02]  /*12f00*/  ISETP.GT.U32.AND P4, PT, R247.reuse, R252, PT ;  /* 0x000000fcf700720c */ /* 0x040fe40003f84070 */
[C---:B------:R-:W-:Y:S02]  /*12f10*/  ISETP.GT.U32.AND P1, PT, R247.reuse, R239, PT ;  /* 0x000000eff700720c */ /* 0x040fe40003f24070 */
[----:B------:R-:W-:Y:S01]  /*12f20*/  ISETP.GT.U32.AND P6, PT, R247, R4, PT ;  /* 0x00000004f700720c */ /* 0x000fe20003fc4070 */
[----:B------:R-:W-:Y:S01]  /*12f30*/  @!P0 IMAD.IADD R18, R18, 0x1, -R247 ;  /* 0x0000000112128824 */ /* 0x000fe200078e0af7 */
[----:B------:R-:W-:-:S03]  /*12f40*/  @!P5 IADD3 R243, R243, -R247, RZ ;  /* 0x800000f7f3f3d210 */ /* 0x000fc60007ffe0ff */
[--C-:B------:R-:W-:Y:S02]  /*12f50*/  @!P3 IMAD.IADD R19, R19, 0x1, -R247.reuse ;  /* 0x000000011313b824 */ /* 0x100fe400078e0af7 */
[--C-:B------:R-:W-:Y:S02]  /*12f60*/  @!P2 IMAD.IADD R17, R17, 0x1, -R247.reuse ;  /* 0x000000011111a824 */ /* 0x100fe400078e0af7 */
[--C-:B------:R-:W-:Y:S01]  /*12f70*/  @!P4 IMAD.IADD R252, R252, 0x1, -R247.reuse ;  /* 0x00000001fcfcc824 */ /* 0x100fe200078e0af7 */
[----:B------:R1:W-:Y:S01]  /*12f80*/  STL [R1+0x11c], R243 ;  /* 0x00011cf301007387 */ /* 0x0003e20000100800 */
[----:B------:R-:W-:Y:S01]  /*12f90*/  ISETP.GT.U32.AND P5, PT, R247, R16, PT ;  /* 0x00000010f700720c */ /* 0x000fe20003fa4070 */
[--C-:B------:R-:W-:Y:S02]  /*12fa0*/  @!P1 IMAD.IADD R239, R239, 0x1, -R247.reuse ;  /* 0x00000001efef9824 */ /* 0x100fe400078e0af7 */
[----:B------:R-:W-:Y:S01]  /*12fb0*/  @!P6 IMAD.IADD R4, R4, 0x1, -R247 ;  /* 0x000000010404e824 */ /* 0x000fe200078e0af7 */
[----:B-1----:R-:W3:Y:S04]  /*12fc0*/  LDL.LU R243, [R1+0xcc] ;  /* 0x0000cc0001f37983 */ /* 0x002ee80000300800 */
[----:B------:R1:W-:Y:S01]  /*12fd0*/  STL [R1+0x118], R252 ;  /* 0x000118fc01007387 */ /* 0x0003e20000100800 */
[----:B------:R-:W-:Y:S01]  /*12fe0*/  IMAD.MOV.U32 R11, RZ, RZ, R5 ;  /* 0x000000ffff0b7224 */ /* 0x000fe200078e0005 */
[----:B------:R-:W-:-:S02]  /*12ff0*/  ISETP.GT.U32.AND P4, PT, R247, R8, PT ;  /* 0x00000008f700720c */ /* 0x000fc40003f84070 */
[----:B-1----:R-:W3:Y:S01]  /*13000*/  LDL.LU R252, [R1+0xc8] ;  /* 0x0000c80001fc7983 */ /* 0x002ee20000300800 */
[C---:B------:R-:W-:Y:S02]  /*13010*/  ISETP.GT.U32.AND P3, PT, R247.reuse, R15, PT ;  /* 0x0000000ff700720c */ /* 0x040fe40003f64070 */
[C---:B------:R-:W-:Y:S02]  /*13020*/  ISETP.GT.U32.AND P0, PT, R247.reuse, R14, PT ;  /* 0x0000000ef700720c */ /* 0x040fe40003f04070 */
[C---:B------:R-:W-:Y:S02]  /*13030*/  ISETP.GT.U32.AND P2, PT, R247.reuse, R13, PT ;  /* 0x0000000df700720c */ /* 0x040fe40003f44070 */
[----:B------:R-:W-:-:S07]  /*13040*/  ISETP.GT.U32.AND P1, PT, R247, R12, PT ;  /* 0x0000000cf700720c */ /* 0x000fce0003f24070 */
[--C-:B------:R-:W-:Y:S02]  /*13050*/  @!P3 IMAD.IADD R15, R15, 0x1, -R247.reuse ;  /* 0x000000010f0fb824 */ /* 0x100fe400078e0af7 */
[--C-:B------:R-:W-:Y:S02]  /*13060*/  @!P0 IMAD.IADD R14, R14, 0x1, -R247.reuse ;  /* 0x000000010e0e8824 */ /* 0x100fe400078e0af7 */
[--C-:B------:R-:W-:Y:S02]  /*13070*/  @!P5 IMAD.IADD R16, R16, 0x1, -R247.reuse ;  /* 0x000000011010d824 */ /* 0x100fe400078e0af7 */
[--C-:B------:R-:W-:Y:S01]  /*13080*/  @!P2 IMAD.IADD R13, R13, 0x1, -R247.reuse ;  /* 0x000000010d0da824 */ /* 0x100fe200078e0af7 */
[----:B------:R-:W-:Y:S01]  /*13090*/  ISETP.GT.U32.AND P5, PT, R247, R11, PT ;  /* 0x0000000bf700720c */ /* 0x000fe20003fa4070 */
[----:B------:R-:W-:Y:S01]  /*130a0*/  VIADD R5, R6, 0x1f8 ;  /* 0x000001f806057836 */ /* 0x000fe20000000000 */
[----:B------:R1:W-:Y:S01]  /*130b0*/  STL [R1+0x114], R19 ;  /* 0x0001141301007387 */ /* 0x0003e20000100800 */
[----:B------:R-:W-:Y:S01]  /*130c0*/  @!P1 IMAD.IADD R12, R12, 0x1, -R247 ;  /* 0x000000010c0c9824 */ /* 0x000fe200078e0af7 */
[----:B------:R-:W-:Y:S01]  /*130d0*/  @!P4 IADD3 R8, R8, -R247, RZ ;  /* 0x800000f70808c210 */ /* 0x000fe20007ffe0ff */
[----:B------:R-:W-:Y:S01]  /*130e0*/  IMAD.HI.U32 R238, R245, R237, RZ ;  /* 0x000000edf5ee7227 */ /* 0x000fe200078e00ff */
[----:B-1----:R-:W3:Y:S04]  /*130f0*/  LDL.LU R19, [R1+0x2a2c] ;  /* 0x002a2c0001137983 */ /* 0x002ee80000300800 */
[----:B------:R-:W-:Y:S04]  /*13100*/  STL [R1+0x1fb0], R5 ;  /* 0x001fb00501007387 */ /* 0x000fe80000100800 */
[----:B------:R1:W-:Y:S01]  /*13110*/  STL [R1+0x110], R18 ;  /* 0x0001101201007387 */ /* 0x0003e20000100800 */
[----:B------:R-:W-:-:S02]  /*13120*/  IMAD.MOV R238, RZ, RZ, -R238 ;  /* 0x000000ffffee7224 */ /* 0x000fc400078e0aee */
[----:B------:R-:W-:Y:S01]  /*13130*/  @!P5 IMAD.IADD R11, R11, 0x1, -R247 ;  /* 0x000000010b0bd824 */ /* 0x000fe200078e0af7 */
[----:B-1----:R-:W3:Y:S04]  /*13140*/  LDL.LU R18, [R1+0x2a28] ;  /* 0x002a280001127983 */ /* 0x002ee80000300800 */
[----:B------:R1:W-:Y:S01]  /*13150*/  STL [R1+0x10c], R17 ;  /* 0x00010c1101007387 */ /* 0x0003e20000100800 */
[----:B------:R-:W-:Y:S01]  /*13160*/  IMAD R237, R247, R238, R237 ;  /* 0x000000eef7ed7224 */ /* 0x000fe200078e02ed */
[----:B------:R-:W-:Y:S02]  /*13170*/  IABS R238, R5 ;  /* 0x0000000500ee7213 */ /* 0x000fe40000000000 */
[----:B-1----:R-:W3:Y:S04]  /*13180*/  LDL.LU R17, [R1+0x2a24] ;  /* 0x002a240001117983 */ /* 0x002ee80000300800 */
[----:B------:R1:W-:Y:S04]  /*13190*/  STL [R1+0x108], R239 ;  /* 0x000108ef01007387 */ /* 0x0003e80000100800 */
[----:B-1----:R-:W3:Y:S04]  /*131a0*/  LDL.LU R239, [R1+0x2a20] ;  /* 0x002a200001ef7983 */ /* 0x002ee80000300800 */
[----:B------:R-:W-:Y:S04]  /*131b0*/  STL [R1+0x104], R16 ;  /* 0x0001041001007387 */ /* 0x000fe80000100800 */
[----:B------:R-:W-:Y:S04]  /*131c0*/  STL [R1+0x100], R8 ;  /* 0x0001000801007387 */ /* 0x000fe80000100800 */
[----:B------:R1:W-:Y:S02]  /*131d0*/  STL [R1+0xfc], R4 ;  /* 0x0000fc0401007387 */ /* 0x0003e40000100800 */
[----:B-1----:R-:W-:-:S02]  /*131e0*/  IMAD.MOV.U32 R4, RZ, RZ, R244 ;  /* 0x000000ffff047224 */ /* 0x002fc400078e00f4 */
[----:B------:R-:W3:Y:S04]  /*131f0*/  LDL.LU R244, [R1+0xc4] ;  /* 0x0000c40001f47983 */ /* 0x000ee80000300800 */
[----:B------:R-:W3:Y:S04]  /*13200*/  LDL.LU R8, [R1+0xc0] ;  /* 0x0000c00001087983 */ /* 0x000ee80000300800 */
[----:B------:R-:W3:Y:S01]  /*13210*/  LDL.LU R5, [R1+0xbc] ;  /* 0x0000bc0001057983 */ /* 0x000ee20000300800 */
[C---:B------:R-:W-:Y:S02]  /*13220*/  ISETP.GT.U32.AND P6, PT, R247.reuse, R10, PT ;  /* 0x0000000af700720c */ /* 0x040fe40003fc4070 */
[----:B------:R-:W-:-:S02]  /*13230*/  ISETP.GT.U32.AND P3, PT, R247, R9, PT ;  /* 0x00000009f700720c */ /* 0x000fc40003f64070 */
[C---:B--2---:R-:W-:Y:S02]  /*13240*/  ISETP.GT.U32.AND P0, PT, R247.reuse, R0, PT ;  /* 0x00000000f700720c */ /* 0x044fe40003f04070 */
[----:B----4-:R-:W-:-:S07]  /*13250*/  ISETP.GT.U32.AND P2, PT, R247, R241, PT ;  /* 0x000000f1f700720c */ /* 0x010fce0003f44070 */
[--C-:B------:R-:W-:Y:S01]  /*13260*/  @!P6 IMAD.IADD R10, R10, 0x1, -R247.reuse ;  /* 0x000000010a0ae824 */ /* 0x100fe200078e0af7 */
[----:B------:R-:W-:Y:S01]  /*13270*/  ISETP.GT.U32.AND P6, PT, R247, R15, PT ;  /* 0x0000000ff700720c */ /* 0x000fe20003fc4070 */
[--C-:B------:R-:W-:Y:S01]  /*13280*/  @!P3 IMAD.IADD R9, R9, 0x1, -R247.reuse ;  /* 0x000000010909b824 */ /* 0x100fe200078e0af7 */
[C---:B------:R-:W-:Y:S01]  /*13290*/  ISETP.GT.U32.AND P3, PT, R247.reuse, R14, PT ;  /* 0x0000000ef700720c */ /* 0x040fe20003f64070 */
[--C-:B------:R-:W-:Y:S01]  /*132a0*/  @!P0 IMAD.IADD R0, R0, 0x1, -R247.reuse ;  /* 0x0000000100008824 */ /* 0x100fe200078e0af7 */
[----:B------:R-:W-:Y:S01]  /*132b0*/  ISETP.GT.U32.AND P1, PT, R247, R242, PT ;  /* 0x000000f2f700720c */ /* 0x000fe20003f24070 */
[----:B------:R-:W-:Y:S01]  /*132c0*/  @!P2 IMAD.IADD R241, R241, 0x1, -R247 ;  /* 0x00000001f1f1a824 */ /* 0x000fe200078e0af7 */
[C---:B------:R-:W-:Y:S02]  /*132d0*/  ISETP.GT.U32.AND P0, PT, R247.reuse, R13, PT ;  /* 0x0000000df700720c */ /* 0x040fe40003f04070 */
[----:B------:R-:W-:-:S07]  /*132e0*/  ISETP.GT.U32.AND P2, PT, R247, R12, PT ;  /* 0x0000000cf700720c */ /* 0x000fce0003f44070 */
[--C-:B------:R-:W-:Y:S01]  /*132f0*/  @!P3 IMAD.IADD R14, R14, 0x1, -R247.reuse ;  /* 0x000000010e0eb824 */ /* 0x100fe200078e0af7 */
[----:B------:R-:W-:Y:S01]  /*13300*/  @!P6 IADD3 R15, R15, -R247, RZ ;  /* 0x800000f70f0fe210 */ /* 0x000fe20007ffe0ff */
[--C-:B------:R-:W-:Y:S01]  /*13310*/  @!P1 IMAD.IADD R242, R242, 0x1, -R247.reuse ;  /* 0x00000001f2f29824 */ /* 0x100fe200078e0af7 */
[----:B------:R-:W-:Y:S01]  /*13320*/  ISETP.GT.U32.AND P1, PT, R247, R11, PT ;  /* 0x0000000bf700720c */ /* 0x000fe20003f24070 */
[--C-:B------:R-:W-:Y:S02]  /*13330*/  @!P0 IMAD.IADD R13, R13, 0x1, -R247.reuse ;  /* 0x000000010d0d8824 */ /* 0x100fe400078e0af7 */
[----:B------:R1:W-:Y:S01]  /*13340*/  STL [R1+0xf8], R15 ;  /* 0x0000f80f01007387 */ /* 0x0003e20000100800 */
[----:B------:R-:W-:-:S03]  /*13350*/  @!P2 IMAD.IADD R12, R12, 0x1, -R247 ;  /* 0x000000010c0ca824 */ /* 0x000fc600078e0af7 */
[----:B------:R2:W-:Y:S04]  /*13360*/  STL [R1+0xf4], R14 ;  /* 0x0000f40e01007387 */ /* 0x0005e80000100800 */
[----:B------:R-:W4:Y:S04]  /*13370*/  LDL.LU R16, [R1+0xac] ;  /* 0x0000ac0001107983 */ /* 0x000f280000300800 */
[----:B------:R2:W-:Y:S01]  /*13380*/  STL [R1+0xf0], R13 ;  /* 0x0000f00d01007387 */ /* 0x0005e20000100800 */
[----:B------:R-:W-:-:S03]  /*13390*/  @!P1 IMAD.IADD R11, R11, 0x1, -R247 ;  /* 0x000000010b0b9824 */ /* 0x000fc600078e0af7 */
[----:B-1----:R-:W4:Y:S04]  /*133a0*/  LDL.LU R15, [R1+0xa8] ;  /* 0x0000a800010f7983 */ /* 0x002f280000300800 */
[----:B------:R1:W-:Y:S04]  /*133b0*/  STL [R1+0xec], R12 ;  /* 0x0000ec0c01007387 */ /* 0x0003e80000100800 */
[----:B--2---:R-:W2:Y:S04]  /*133c0*/  LDL.LU R14, [R1+0xa4] ;  /* 0x0000a400010e7983 */ /* 0x004ea80000300800 */
[----:B------:R-:W2:Y:S04]  /*133d0*/  LDL.LU R13, [R1+0xa0] ;  /* 0x0000a000010d7983 */ /* 0x000ea80000300800 */
[----:B------:R3:W-:Y:S04]  /*133e0*/  STL [R1+0xe8], R11 ;  /* 0x0000e80b01007387 */ /* 0x0007e80000100800 */
[----:B-1----:R-:W2:Y:S04]  /*133f0*/  LDL.LU R12, [R1+0x9c] ;  /* 0x00009c00010c7983 */ /* 0x002ea80000300800 */
[----:B---3--:R-:W3:Y:S01]  /*13400*/  LDL.LU R11, [R1+0x98] ;  /* 0x00009800010b7983 */ /* 0x008ee20000300800 */
[----:B------:R-:W-:-:S02]  /*13410*/  ISETP.GT.U32.AND P4, PT, R247, R2, PT ;  /* 0x00000002f700720c */ /* 0x000fc40003f84070 */
[----:B------:R-:W-:-:S11]  /*13420*/  ISETP.GT.U32.AND P5, PT, R247, R243, PT ;  /* 0x000000f3f700720c */ /* 0x000fd60003fa4070 */
[----:B------:R-:W-:Y:S02]  /*13430*/  @!P4 IADD3 R2, R2, -R247, RZ ;  /* 0x800000f70202c210 */ /* 0x000fe40007ffe0ff */
        /* <DEDUP_REMOVED lines=11> */
[----:B------:R-:W-:Y:S01]  /*134f0*/  @!P5 IMAD.IADD R2, R2, 0x1, -R247 ;  /* 0x000000010202d824 */ /* 0x000fe200078e0af7 */
[----:B------:R-:W-:-:S05]  /*13500*/  ISETP.GT.U32.AND P1, PT, R247, R242, PT ;  /* 0x000000f2f700720c */ /* 0x000fca0003f24070 */
[--C-:B------:R-:W-:Y:S02]  /*13510*/  @!P4 IMAD.IADD R10, R10, 0x1, -R247.reuse ;  /* 0x000000010a0ac824 */ /* 0x100fe400078e0af7 */
[--C-:B------:R-:W-:Y:S01]  /*13520*/  @!P2 IMAD.IADD R241, R241, 0x1, -R247.reuse ;  /* 0x00000001f1f1a824 */ /* 0x100fe200078e0af7 */
[C---:B------:R-:W-:Y:S01]  /*13530*/  ISETP.GT.U32.AND P2, PT, R247.reuse, R240, PT ;  /* 0x000000f0f700720c */ /* 0x040fe20003f44070 */
[----:B------:R1:W-:Y:S01]  /*13540*/  STL [R1+0xe4], R2 ;  /* 0x0000e40201007387 */ /* 0x0003e20000100800 */
[--C-:B------:R-:W-:Y:S01]  /*13550*/  @!P6 IMAD.IADD R252, R252, 0x1, -R247.reuse ;  /* 0x00000001fcfce824 */ /* 0x100fe200078e0af7 */
[C---:B------:R-:W-:Y:S02]  /*13560*/  ISETP.GT.U32.AND P5, PT, R247.reuse, R243, PT ;  /* 0x000000f3f700720c */ /* 0x040fe40003fa4070 */
[----:B-1----:R-:W3:Y:S01]  /*13570*/  LDL.LU R2, [R1+0x94] ;  /* 0x0000940001027983 */ /* 0x002ee20000300800 */
[----:B------:R-:W-:Y:S01]  /*13580*/  @!P1 IMAD.IADD R242, R242, 0x1, -R247 ;  /* 0x00000001f2f29824 */ /* 0x000fe200078e0af7 */
[----:B------:R-:W-:-:S06]  /*13590*/  ISETP.GT.U32.AND P1, PT, R247, R4, PT ;  /* 0x00000004f700720c */ /* 0x000fcc0003f24070 */
[----:B------:R-:W-:-:S03]  /*135a0*/  @!P2 IMAD.IADD R240, R240, 0x1, -R247 ;  /* 0x00000001f0f0a824 */ /* 0x000fc600078e0af7 */
[--C-:B------:R-:W-:Y:S01]  /*135b0*/  @!P5 IMAD.IADD R243, R243, 0x1, -R247.reuse ;  /* 0x00000001f3f3d824 */ /* 0x100fe200078e0af7 */
[----:B------:R-:W-:Y:S01]  /*135c0*/  ISETP.GT.U32.AND P5, PT, R247, R3, PT ;  /* 0x00000003f700720c */ /* 0x000fe20003fa4070 */
[----:B------:R-:W-:Y:S04]  /*135d0*/  STL [R1+0xe0], R10 ;  /* 0x0000e00a01007387 */ /* 0x000fe80000100800 */
[----:B------:R-:W-:Y:S01]  /*135e0*/  STL [R1+0xdc], R9 ;  /* 0x0000dc0901007387 */ /* 0x000fe20000100800 */
[----:B------:R-:W-:-:S03]  /*135f0*/  @!P1 IMAD.IADD R4, R4, 0x1, -R247 ;  /* 0x0000000104049824 */ /* 0x000fc600078e0af7 */
[----:B------:R1:W-:Y:S04]  /*13600*/  STL [R1+0xd8], R0 ;  /* 0x0000d80001007387 */ /* 0x0003e80000100800 */
[----:B------:R1:W-:Y:S04]  /*13610*/  STL [R1+0xd4], R241 ;  /* 0x0000d4f101007387 */ /* 0x0003e80000100800 */
[----:B------:R1:W-:Y:S04]  /*13620*/  STL [R1+0xd0], R242 ;  /* 0x0000d0f201007387 */ /* 0x0003e80000100800 */
[----:B------:R-:W-:Y:S04]  /*13630*/  STL [R1+0xc8], R252 ;  /* 0x0000c8fc01007387 */ /* 0x000fe80000100800 */
[----:B------:R1:W-:Y:S04]  /*13640*/  STL [R1+0xcc], R243 ;  /* 0x0000ccf301007387 */ /* 0x0003e80000100800 */
[----:B-1----:R-:W3:Y:S01]  /*13650*/  LDL.LU R0, [R1+0x90] ;  /* 0x0000900001007983 */ /* 0x002ee20000300800 */
[----:B------:R-:W-:-:S03]  /*13660*/  @!P5 IMAD.IADD R3, R3, 0x1, -R247 ;  /* 0x000000010303d824 */ /* 0x000fc600078e0af7 */
[----:B------:R-:W3:Y:S04]  /*13670*/  LDL.LU R241, [R1+0x8c] ;  /* 0x00008c0001f17983 */ /* 0x000ee80000300800 */
[----:B------:R-:W3:Y:S04]  /*13680*/  LDL.LU R242, [R1+0x88] ;  /* 0x0000880001f27983 */ /* 0x000ee80000300800 */
[----:B------:R-:W3:Y:S01]  /*13690*/  LDL.LU R243, [R1+0x84] ;  /* 0x0000840001f37983 */ /* 0x000ee20000300800 */
[C---:B------:R-:W-:Y:S02]  /*136a0*/  ISETP.GT.U32.AND P4, PT, R247.reuse, R244, PT ;  /* 0x000000f4f700720c */ /* 0x040fe40003f84070 */
[----:B------:R-:W-:-:S02]  /*136b0*/  ISETP.GT.U32.AND P3, PT, R247, R8, PT ;  /* 0x00000008f700720c */ /* 0x000fc40003f64070 */
[----:B------:R-:W-:-:S09]  /*136c0*/  ISETP.GT.U32.AND P0, PT, R247, R5, PT ;  /* 0x00000005f700720c */ /* 0x000fd20003f04070 */
[--C-:B------:R-:W-:Y:S02]  /*136d0*/  @!P4 IMAD.IADD R244, R244, 0x1, -R247.reuse ;  /* 0x00000001f4f4c824 */ /* 0x100fe400078e0af7 */
[----:B------:R-:W-:Y:S02]  /*136e0*/  @!P3 IMAD.IADD R8, R8, 0x1, -R247 ;  /* 0x000000010808b824 */ /* 0x000fe400078e0af7 */
[----:B------:R-:W-:Y:S02]  /*136f0*/  @!P0 IADD3 R5, R5, -R247, RZ ;  /* 0x800000f705058210 */ /* 0x000fe40007ffe0ff */
[C---:B----4-:R-:W-:Y:S02]  /*13700*/  ISETP.GT.U32.AND P6, PT, R247.reuse, R16, PT ;  /* 0x00000010f700720c */ /* 0x050fe40003fc4070 */
[C---:B------:R-:W-:Y:S02]  /*13710*/  ISETP.GT.U32.AND P4, PT, R247.reuse, R15, PT ;  /* 0x0000000ff700720c */ /* 0x040fe40003f84070 */
[----:B--2---:R-:W-:-:S02]  /*13720*/  ISETP.GT.U32.AND P3, PT, R247, R14, PT ;  /* 0x0000000ef700720c */ /* 0x004fc40003f64070 */
[----:B------:R-:W-:-:S07]  /*13730*/  ISETP.GT.U32.AND P0, PT, R247, R13, PT ;  /* 0x0000000df700720c */ /* 0x000fce0003f04070 */
[--C-:B------:R-:W-:Y:S01]  /*13740*/  @!P6 IMAD.IADD R16, R16, 0x1, -R247.reuse ;  /* 0x000000011010e824 */ /* 0x100fe200078e0af7 */
[C---:B------:R-:W-:Y:S02]  /*13750*/  ISETP.GT.U32.AND P6, PT, R247.reuse, R244, PT ;  /* 0x000000f4f700720c */ /* 0x040fe40003fc4070 */
[----:B------:R-:W-:Y:S01]  /*13760*/  ISETP.GT.U32.AND P2, PT, R247, R12, PT ;  /* 0x0000000cf700720c */ /* 0x000fe20003f44070 */
[--C-:B------:R-:W-:Y:S01]  /*13770*/  @!P4 IMAD.IADD R15, R15, 0x1, -R247.reuse ;  /* 0x000000010f0fc824 */ /* 0x100fe200078e0af7 */
[----:B------:R-:W-:Y:S01]  /*13780*/  ISETP.GT.U32.AND P4, PT, R247, R8, PT ;  /* 0x00000008f700720c */ /* 0x000fe20003f84070 */
[--C-:B------:R-:W-:Y:S02]  /*13790*/  @!P3 IMAD.IADD R14, R14, 0x1, -R247.reuse ;  /* 0x000000010e0eb824 */ /* 0x100fe400078e0af7 */
[----:B------:R-:W-:Y:S01]  /*137a0*/  @!P0 IMAD.IADD R13, R13, 0x1, -R247 ;  /* 0x000000010d0d8824 */ /* 0x000fe200078e0af7 */
[C---:B------:R-:W-:Y:S02]  /*137b0*/  ISETP.GT.U32.AND P0, PT, R247.reuse, R240, PT ;  /* 0x000000f0f700720c */ /* 0x040fe40003f04070 */
[----:B------:R-:W-:-:S02]  /*137c0*/  ISETP.GT.U32.AND P3, PT, R247, R5, PT ;  /* 0x00000005f700720c */ /* 0x000fc40003f64070 */
[----:B---3--:R-:W-:-:S03]  /*137d0*/  ISETP.GT.U32.AND P1, PT, R247, R11, PT ;  /* 0x0000000bf700720c */ /* 0x008fc60003f24070 */
[----:B------:R-:W-:Y:S02]  /*137e0*/  @!P2 IADD3 R12, R12, -R247, RZ ;  /* 0x800000f70c0ca210 */ /* 0x000fe40007ffe0ff */
[----:B------:R-:W-:Y:S01]  /*137f0*/  ISETP.GT.U32.AND P2, PT, R247, R4, PT ;  /* 0x00000004f700720c */ /* 0x000fe20003f44070 */
[--C-:B------:R-:W-:Y:S02]  /*13800*/  @!P6 IMAD.IADD R244, R244, 0x1, -R247.reuse ;  /* 0x00000001f4f4e824 */ /* 0x100fe400078e0af7 */
[--C-:B------:R-:W-:Y:S02]  /*13810*/  @!P4 IMAD.IADD R8, R8, 0x1, -R247.reuse ;  /* 0x000000010808c824 */ /* 0x100fe400078e0af7 */
[--C-:B------:R-:W-:Y:S01]  /*13820*/  @!P0 IMAD.IADD R240, R240, 0x1, -R247.reuse ;  /* 0x00000001f0f08824 */ /* 0x100fe200078e0af7 */
[----:B------:R1:W-:Y:S01]  /*13830*/  STL [R1+0xc4], R244 ;  /* 0x0000c4f401007387 */ /* 0x0003e20000100800 */
[--C-:B------:R-:W-:Y:S02]  /*13840*/  @!P3 IMAD.IADD R5, R5, 0x1, -R247.reuse ;  /* 0x000000010505b824 */ /* 0x100fe400078e0af7 */
[----:B------:R-:W-:Y:S01]  /*13850*/  @!P1 IMAD.IADD R11, R11, 0x1, -R247 ;  /* 0x000000010b0b9824 */ /* 0x000fe200078e0af7 */
[----:B------:R-:W-:-:S03]  /*13860*/  ISETP.GT.U32.AND P1, PT, R247, R3, PT ;  /* 0x00000003f700720c */ /* 0x000fc60003f24070 */
[----:B------:R-:W-:Y:S01]  /*13870*/  @!P2 IMAD.IADD R4, R4, 0x1, -R247 ;  /* 0x000000010404a824 */ /* 0x000fe200078e0af7 */
[----:B-1----:R-:W2:Y:S04]  /*13880*/  LDL.LU R244, [R1+0x80] ;  /* 0x0000800001f47983 */ /* 0x002ea80000300800 */
[----:B------:R-:W-:Y:S04]  /*13890*/  STL [R1+0xc0], R8 ;  /* 0x0000c00801007387 */ /* 0x000fe80000100800 */
[----:B------:R1:W-:Y:S04]  /*138a0*/  STL [R1+0xb8], R240 ;  /* 0x0000b8f001007387 */ /* 0x0003e80000100800 */
[----:B------:R3:W-:Y:S04]  /*138b0*/  STL [R1+0xbc], R5 ;  /* 0x0000bc0501007387 */ /* 0x0007e80000100800 */
[----:B-1----:R-:W4:Y:S04]  /*138c0*/  LDL.LU R240, [R1+0x78] ;  /* 0x0000780001f07983 */ /* 0x002f280000300800 */
[----:B------:R-:W4:Y:S04]  /*138d0*/  LDL.LU R10, [R1+0x74] ;  /* 0x00007400010a7983 */ /* 0x000f280000300800 */
[----:B------:R-:W4:Y:S04]  /*138e0*/  LDL.LU R9, [R1+0x70] ;  /* 0x0000700001097983 */ /* 0x000f280000300800 */
[----:B------:R1:W-:Y:S04]  /*138f0*/  STL [R1+0xb4], R4 ;  /* 0x0000b40401007387 */ /* 0x0003e80000100800 */
[----:B------:R-:W4:Y:S01]  /*13900*/  LDL.LU R8, [R1+0x6c] ;  /* 0x00006c0001087983 */ /* 0x000f220000300800 */
[----:B------:R-:W-:-:S03]  /*13910*/  @!P1 IADD3 R3, R3, -R247, RZ ;  /* 0x800000f703039210 */ /* 0x000fc60007ffe0ff */
[----:B---3--:R-:W3:Y:S04]  /*13920*/  LDL.LU R5, [R1+0x68] ;  /* 0x0000680001057983 */ /* 0x008ee80000300800 */
[----:B-1----:R-:W3:Y:S04]  /*13930*/  LDL.LU R4, [R1+0x64] ;  /* 0x0000640001047983 */ /* 0x002ee80000300800 */
[----:B------:R1:W-:Y:S04]  /*13940*/  STL [R1+0xb0], R3 ;  /* 0x0000b00301007387 */ /* 0x0003e80000100800 */
[----:B-1----:R-:W3:Y:S01]  /*13950*/  LDL.LU R3, [R1+0x60] ;  /* 0x0000600001037983 */ /* 0x002ee20000300800 */
[----:B------:R-:W-:-:S02]  /*13960*/  ISETP.GT.U32.AND P5, PT, R247, R2, PT ;  /* 0x00000002f700720c */ /* 0x000fc40003fa4070 */
[C---:B------:R-:W-:Y:S02]  /*13970*/  ISETP.GT.U32.AND P4, PT, R247.reuse, R15, PT ;  /* 0x0000000ff700720c */ /* 0x040fe40003f84070 */
[----:B------:R-:W-:-:S09]  /*13980*/  ISETP.GT.U32.AND P3, PT, R247, R14, PT ;  /* 0x0000000ef700720c */ /* 0x000fd20003f64070 */
[--C-:B------:R-:W-:Y:S01]  /*13990*/  @!P5 IMAD.IADD R2, R2, 0x1, -R247.reuse ;  /* 0x000000010202d824 */ /* 0x100fe200078e0af7 */
[C---:B------:R-:W-:Y:S02]  /*139a0*/  ISETP.GT.U32.AND P5, PT, R247.reuse, R16, PT ;  /* 0x00000010f700720c */ /* 0x040fe40003fa4070 */
[C---:B------:R-:W-:Y:S02]  /*139b0*/  ISETP.GT.U32.AND P0, PT, R247.reuse, R13, PT ;  /* 0x0000000df700720c */ /* 0x040fe40003f04070 */
[C---:B------:R-:W-:Y:S02]  /*139c0*/  ISETP.GT.U32.AND P2, PT, R247.reuse, R12, PT ;  /* 0x0000000cf700720c */ /* 0x040fe40003f44070 */
[----:B------:R-:W-:Y:S01]  /*139d0*/  ISETP.GT.U32.AND P6, PT, R247, R2, PT ;  /* 0x00000002f700720c */ /* 0x000fe20003fc4070 */
[--C-:B------:R-:W-:Y:S01]  /*139e0*/  @!P4 IMAD.IADD R15, R15, 0x1, -R247.reuse ;  /* 0x000000010f0fc824 */ /* 0x100fe200078e0af7 */
[C---:B------:R-:W-:Y:S01]  /*139f0*/  ISETP.GT.U32.AND P1, PT, R247.reuse, R11, PT ;  /* 0x0000000bf700720c */ /* 0x040fe20003f24070 */
[----:B------:R-:W-:Y:S01]  /*13a00*/  @!P3 IMAD.IADD R14, R14, 0x1, -R247 ;  /* 0x000000010e0eb824 */ /* 0x000fe200078e0af7 */
[----:B------:R-:W-:-:S03]  /*13a10*/  ISETP.GT.U32.AND P4, PT, R247, R241, PT ;  /* 0x000000f1f700720c */ /* 0x000fc60003f84070 */
[--C-:B------:R-:W-:Y:S01]  /*13a20*/  @!P5 IMAD.IADD R16, R16, 0x1, -R247.reuse ;  /* 0x000000011010d824 */ /* 0x100fe200078e0af7 */
[C---:B------:R-:W-:Y:S02]  /*13a30*/  ISETP.GT.U32.AND P5, PT, R247.reuse, R0, PT ;  /* 0x00000000f700720c */ /* 0x040fe40003fa4070 */
[----:B------:R-:W-:Y:S01]  /*13a40*/  ISETP.GT.U32.AND P3, PT, R247, R242, PT ;  /* 0x000000f2f700720c */ /* 0x000fe20003f64070 */
[--C-:B------:R-:W-:Y:S01]  /*13a50*/  @!P0 IMAD.IADD R13, R13, 0x1, -R247.reuse ;  /* 0x000000010d0d8824 */ /* 0x100fe200078e0af7 */
[----:B------:R-:W-:Y:S01]  /*13a60*/  ISETP.GT.U32.AND P0, PT, R247, R243, PT ;  /* 0x000000f3f700720c */ /* 0x000fe20003f04070 */
[----:B------:R-:W-:Y:S02]  /*13a70*/  @!P2 IMAD.IADD R12, R12, 0x1, -R247 ;  /* 0x000000010c0ca824 */ /* 0x000fe400078e0af7 */
[----:B------:R-:W-:Y:S01]  /*13a80*/  IMAD.MOV.U32 R252, RZ, RZ, R239 ;  /* 0x000000fffffc7224 */ /* 0x000fe200078e00ef */
[----:B------:R-:W-:Y:S01]  /*13a90*/  @!P6 IADD3 R2, R2, -R247, RZ ;  /* 0x800000f70202e210 */ /* 0x000fe20007ffe0ff */
[----:B------:R-:W-:-:S02]  /*13aa0*/  @!P1 IMAD.IADD R11, R11, 0x1, -R247 ;  /* 0x000000010b0b9824 */ /* 0x000fc400078e0af7 */
[--C-:B------:R-:W-:Y:S02]  /*13ab0*/  @!P4 IMAD.IADD R241, R241, 0x1, -R247.reuse ;  /* 0x00000001f1f1c824 */ /* 0x100fe400078e0af7 */
[--C-:B------:R-:W-:Y:S01]  /*13ac0*/  @!P5 IMAD.IADD R0, R0, 0x1, -R247.reuse ;  /* 0x000000010000d824 */ /* 0x100fe200078e0af7 */
[----:B------:R-:W-:Y:S01]  /*13ad0*/  ISETP.GT.U32.AND P1, PT, R247, R252, PT ;  /* 0x000000fcf700720c */ /* 0x000fe20003f24070 */
[--C-:B------:R-:W-:Y:S02]  /*13ae0*/  @!P3 IMAD.IADD R242, R242, 0x1, -R247.reuse ;  /* 0x00000001f2f2b824 */ /* 0x100fe400078e0af7 */
[--C-:B------:R-:W-:Y:S01]  /*13af0*/  @!P0 IMAD.IADD R243, R243, 0x1, -R247.reuse ;  /* 0x00000001f3f38824 */ /* 0x100fe200078e0af7 */
[----:B------:R1:W-:Y:S09]  /*13b00*/  STL [R1+0xac], R16 ;  /* 0x0000ac1001007387 */ /* 0x0003f20000100800 */
[----:B------:R-:W-:Y:S01]  /*13b10*/  @!P1 IMAD.IADD R252, R252, 0x1, -R247 ;  /* 0x00000001fcfc9824 */ /* 0x000fe200078e0af7 */
[----:B-1----:R-:W3:Y:S04]  /*13b20*/  LDL.LU R16, [R1+0x2a1c] ;  /* 0x002a1c0001107983 */ /* 0x002ee80000300800 */
[----:B------:R1:W-:Y:S04]  /*13b30*/  STL [R1+0xa8], R15 ;  /* 0x0000a80f01007387 */ /* 0x0003e80000100800 */
[----:B------:R1:W-:Y:S04]  /*13b40*/  STL [R1+0xa4], R14 ;  /* 0x0000a40e01007387 */ /* 0x0003e80000100800 */
[----:B------:R1:W-:Y:S04]  /*13b50*/  STL [R1+0xa0], R13 ;  /* 0x0000a00d01007387 */ /* 0x0003e80000100800 */
[----:B------:R1:W-:Y:S04]  /*13b60*/  STL [R1+0x9c], R12 ;  /* 0x00009c0c01007387 */ /* 0x0003e80000100800 */
[----:B-1----:R-:W3:Y:S04]  /*13b70*/  LDL.LU R15, [R1+0x5c] ;  /* 0x00005c00010f7983 */ /* 0x002ee80000300800 */
[----:B------:R1:W-:Y:S04]  /*13b80*/  STL [R1+0x98], R11 ;  /* 0x0000980b01007387 */ /* 0x0003e80000100800 */
[----:B------:R-:W3:Y:S04]  /*13b90*/  LDL.LU R14, [R1+0x58] ;  /* 0x00005800010e7983 */ /* 0x000ee80000300800 */
[----:B------:R-:W3:Y:S04]  /*13ba0*/  LDL.LU R13, [R1+0x54] ;  /* 0x00005400010d7983 */ /* 0x000ee80000300800 */
[----:B------:R1:W-:Y:S04]  /*13bb0*/  STL [R1+0x94], R2 ;  /* 0x0000940201007387 */ /* 0x0003e80000100800 */
[----:B------:R-:W3:Y:S04]  /*13bc0*/  LDL.LU R12, [R1+0x50] ;  /* 0x00005000010c7983 */ /* 0x000ee80000300800 */
[----:B-1----:R-:W3:Y:S04]  /*13bd0*/  LDL.LU R11, [R1+0x4c] ;  /* 0x00004c00010b7983 */ /* 0x002ee80000300800 */
[----:B------:R-:W3:Y:S01]  /*13be0*/  LDL.LU R2, [R1+0x48] ;  /* 0x0000480001027983 */ /* 0x000ee20000300800 */
[----:B--2---:R-:W-:-:S02]  /*13bf0*/  ISETP.GT.U32.AND P2, PT, R247, R244, PT ;  /* 0x000000f4f700720c */ /* 0x004fc40003f44070 */
[C---:B----4-:R-:W-:Y:S02]  /*13c00*/  ISETP.GT.U32.AND P6, PT, R247.reuse, R240, PT ;  /* 0x000000f0f700720c */ /* 0x050fe40003fc4070 */
[C---:B------:R-:W-:Y:S02]  /*13c10*/  ISETP.GT.U32.AND P5, PT, R247.reuse, R10, PT ;  /* 0x0000000af700720c */ /* 0x040fe40003fa4070 */
[----:B------:R-:W-:-:S07]  /*13c20*/  ISETP.GT.U32.AND P4, PT, R247, R9, PT ;  /* 0x00000009f700720c */ /* 0x000fce0003f84070 */
[--C-:B------:R-:W-:Y:S01]  /*13c30*/  @!P2 IMAD.IADD R244, R244, 0x1, -R247.reuse ;  /* 0x00000001f4f4a824 */ /* 0x100fe200078e0af7 */
[C---:B------:R-:W-:Y:S02]  /*13c40*/  ISETP.GT.U32.AND P3, PT, R247.reuse, R8, PT ;  /* 0x00000008f700720c */ /* 0x040fe40003f64070 */
[C---:B---3--:R-:W-:Y:S01]  /*13c50*/  ISETP.GT.U32.AND P0, PT, R247.reuse, R5, PT ;  /* 0x00000005f700720c */ /* 0x048fe20003f04070 */
[--C-:B------:R-:W-:Y:S01]  /*13c60*/  @!P6 IMAD.IADD R240, R240, 0x1, -R247.reuse ;  /* 0x00000001f0f0e824 */ /* 0x100fe200078e0af7 */
[C---:B------:R-:W-:Y:S02]  /*13c70*/  ISETP.GT.U32.AND P2, PT, R247.reuse, R4, PT ;  /* 0x00000004f700720c */ /* 0x040fe40003f44070 */
[----:B------:R-:W-:Y:S02]  /*13c80*/  ISETP.GT.U32.AND P6, PT, R247, R0, PT ;  /* 0x00000000f700720c */ /* 0x000fe40003fc4070 */
[----:B------:R-:W-:Y:S01]  /*13c90*/  @!P5 IADD3 R10, R10, -R247, RZ ;  /* 0x800000f70a0ad210 */ /* 0x000fe20007ffe0ff */
[----:B------:R-:W-:Y:S01]  /*13ca0*/  @!P4 IMAD.IADD R9, R9, 0x1, -R247 ;  /* 0x000000010909c824 */ /* 0x000fe200078e0af7 */
[----:B------:R-:W-:-:S03]  /*13cb0*/  ISETP.GT.U32.AND P5, PT, R247, R241, PT ;  /* 0x000000f1f700720c */ /* 0x000fc60003fa4070 */
[--C-:B------:R-:W-:Y:S01]  /*13cc0*/  @!P3 IMAD.IADD R8, R8, 0x1, -R247.reuse ;  /* 0x000000010808b824 */ /* 0x100fe200078e0af7 */
[C---:B------:R-:W-:Y:S02]  /*13cd0*/  ISETP.GT.U32.AND P4, PT, R247.reuse, R242, PT ;  /* 0x000000f2f700720c */ /* 0x040fe40003f84070 */
[C---:B------:R-:W-:Y:S02]  /*13ce0*/  ISETP.GT.U32.AND P3, PT, R247.reuse, R243, PT ;  /* 0x000000f3f700720c */ /* 0x040fe40003f64070 */
[----:B------:R-:W-:Y:S01]  /*13cf0*/  ISETP.GT.U32.AND P1, PT, R247, R3, PT ;  /* 0x00000003f700720c */ /* 0x000fe20003f24070 */
[--C-:B------:R-:W-:Y:S01]  /*13d00*/  @!P0 IMAD.IADD R5, R5, 0x1, -R247.reuse ;  /* 0x0000000105058824 */ /* 0x100fe200078e0af7 */
[C---:B------:R-:W-:Y:S01]  /*13d10*/  ISETP.GT.U32.AND P0, PT, R247.reuse, R244, PT ;  /* 0x000000f4f700720c */ /* 0x040fe20003f04070 */
[--C-:B------:R-:W-:Y:S01]  /*13d20*/  @!P2 IMAD.IADD R4, R4, 0x1, -R247.reuse ;  /* 0x000000010404a824 */ /* 0x100fe200078e0af7 */
[----:B------:R-:W-:Y:S01]  /*13d30*/  ISETP.GT.U32.AND P2, PT, R247, R252, PT ;  /* 0x000000fcf700720c */ /* 0x000fe20003f44070 */
[----:B------:R-:W-:-:S02]  /*13d40*/  @!P6 IMAD.IADD R0, R0, 0x1, -R247 ;  /* 0x000000010000e824 */ /* 0x000fc400078e0af7 */
[--C-:B------:R-:W-:Y:S02]  /*13d50*/  @!P5 IMAD.IADD R241, R241, 0x1, -R247.reuse ;  /* 0x00000001f1f1d824 */ /* 0x100fe400078e0af7 */
[----:B------:R-:W-:Y:S02]  /*13d60*/  @!P4 IADD3 R242, R242, -R247, RZ ;  /* 0x800000f7f2f2c210 */ /* 0x000fe40007ffe0ff */
[--C-:B------:R-:W-:Y:S01]  /*13d70*/  @!P3 IMAD.IADD R243, R243, 0x1, -R247.reuse ;  /* 0x00000001f3f3b824 */ /* 0x100fe200078e0af7 */
[----:B------:R1:W-:Y:S01]  /*13d80*/  STL [R1+0x90], R0 ;  /* 0x0000900001007387 */ /* 0x0003e20000100800 */
[--C-:B------:R-:W-:Y:S01]  /*13d90*/  @!P1 IMAD.IADD R3, R3, 0x1, -R247.reuse ;  /* 0x0000000103039824 */ /* 0x100fe200078e0af7 */
[----:B------:R-:W-:Y:S02]  /*13da0*/  ISETP.GT.U32.AND P1, PT, R247, R240, PT ;  /* 0x000000f0f700720c */ /* 0x000fe40003f24070 */
[----:B------:R2:W-:Y:S01]  /*13db0*/  STL [R1+0x8c], R241 ;  /* 0x00008cf101007387 */ /* 0x0005e20000100800 */
[----:B------:R-:W-:-:S03]  /*13dc0*/  @!P0 IMAD.IADD R244, R244, 0x1, -R247 ;  /* 0x00000001f4f48824 */ /* 0x000fc600078e0af7 */
[----:B-1----:R-:W3:Y:S01]  /*13dd0*/  LDL.LU R0, [R1+0x44] ;  /* 0x0000440001007983 */ /* 0x002ee20000300800 */
[----:B------:R-:W-:-:S03]  /*13de0*/  @!P2 IMAD.IADD R252, R252, 0x1, -R247 ;  /* 0x00000001fcfca824 */ /* 0x000fc600078e0af7 */
[----:B------:R1:W-:Y:S04]  /*13df0*/  STL [R1+0x88], R242 ;  /* 0x000088f201007387 */ /* 0x0003e80000100800 */
[----:B------:R4:W-:Y:S04]  /*13e00*/  STL [R1+0x84], R243 ;  /* 0x000084f301007387 */ /* 0x0009e80000100800 */
[----:B--2---:R-:W2:Y:S04]  /*13e10*/  LDL.LU R241, [R1+0x40] ;  /* 0x0000400001f17983 */ /* 0x004ea80000300800 */
[----:B-1----:R-:W2:Y:S01]  /*13e20*/  LDL.LU R242, [R1+0x3c] ;  /* 0x00003c0001f27983 */ /* 0x002ea20000300800 */
[----:B------:R-:W-:-:S03]  /*13e30*/  @!P1 IMAD.IADD R240, R240, 0x1, -R247 ;  /* 0x00000001f0f09824 */ /* 0x000fc600078e0af7 */
[----:B------:R-:W-:Y:S04]  /*13e40*/  STL [R1+0x80], R244 ;  /* 0x000080f401007387 */ /* 0x000fe80000100800 */
[----:B----4-:R-:W4:Y:S04]  /*13e50*/  LDL.LU R243, [R1+0x38] ;  /* 0x0000380001f37983 */ /* 0x010f280000300800 */
[----:B------:R1:W-:Y:S04]  /*13e60*/  STL [R1+0x7c], R252 ;  /* 0x00007cfc01007387 */ /* 0x0003e80000100800 */
[----:B-1----:R-:W4:Y:S04]  /*13e70*/  LDL.LU R252, [R1+0x34] ;  /* 0x0000340001fc7983 */ /* 0x002f280000300800 */
[----:B------:R-:W4:Y:S04]  /*13e80*/  LDL.LU R244, [R1+0x30] ;  /* 0x0000300001f47983 */ /* 0x000f280000300800 */
[----:B------:R1:W-:Y:S04]  /*13e90*/  STL [R1+0x78], R240 ;  /* 0x000078f001007387 */ /* 0x0003e80000100800 */
[----:B-1----:R-:W4:Y:S01]  /*13ea0*/  LDL.LU R240, [R1+0x2a18] ;  /* 0x002a180001f07983 */ /* 0x002f220000300800 */
[----:B------:R-:W-:-:S02]  /*13eb0*/  ISETP.GT.U32.AND P5, PT, R247, R10, PT ;  /* 0x0000000af700720c */ /* 0x000fc40003fa4070 */
[C---:B------:R-:W-:Y:S02]  /*13ec0*/  ISETP.GT.U32.AND P4, PT, R247.reuse, R9, PT ;  /* 0x00000009f700720c */ /* 0x040fe40003f84070 */
[C---:B------:R-:W-:Y:S02]  /*13ed0*/  ISETP.GT.U32.AND P3, PT, R247.reuse, R8, PT ;  /* 0x00000008f700720c */ /* 0x040fe40003f64070 */
[C---:B------:R-:W-:Y:S02]  /*13ee0*/  ISETP.GT.U32.AND P0, PT, R247.reuse, R5, PT ;  /* 0x00000005f700720c */ /* 0x040fe40003f04070 */
[C---:B------:R-:W-:Y:S02]  /*13ef0*/  ISETP.GT.U32.AND P2, PT, R247.reuse, R4, PT ;  /* 0x00000004f700720c */ /* 0x040fe40003f44070 */
[C---:B------:R-:W-:Y:S02]  /*13f00*/  ISETP.GT.U32.AND P6, PT, R247.reuse, R3, PT ;  /* 0x00000003f700720c */ /* 0x040fe40003fc4070 */
[C---:B------:R-:W-:Y:S01]  /*13f10*/  ISETP.GT.U32.AND P1, PT, R247.reuse, R15, PT ;  /* 0x0000000ff700720c */ /* 0x040fe20003f24070 */
[--C-:B------:R-:W-:Y:S01]  /*13f20*/  @!P5 IMAD.IADD R10, R10, 0x1, -R247.reuse ;  /* 0x000000010a0ad824 */ /* 0x100fe200078e0af7 */
[----:B------:R-:W-:Y:S01]  /*13f30*/  ISETP.GT.U32.AND P5, PT, R247, R14, PT ;  /* 0x0000000ef700720c */ /* 0x000fe20003fa4070 */
[----:B------:R-:W-:Y:S01]  /*13f40*/  @!P4 IMAD.IADD R9, R9, 0x1, -R247 ;  /* 0x000000010909c824 */ /* 0x000fe200078e0af7 */
[----:B------:R-:W-:-:S02]  /*13f50*/  ISETP.GT.U32.AND P4, PT, R247, R13, PT ;  /* 0x0000000df700720c */ /* 0x000fc40003f84070 */
[----:B------:R-:W-:Y:S01]  /*13f60*/  @!P3 IADD3 R8, R8, -R247, RZ ;  /* 0x800000f70808b210 */ /* 0x000fe20007ffe0ff */
[--C-:B------:R-:W-:Y:S01]  /*13f70*/  @!P0 IMAD.IADD R5, R5, 0x1, -R247.reuse ;  /* 0x0000000105058824 */ /* 0x100fe200078e0af7 */
[C---:B------:R-:W-:Y:S01]  /*13f80*/  ISETP.GT.U32.AND P3, PT, R247.reuse, R12, PT ;  /* 0x0000000cf700720c */ /* 0x040fe20003f64070 */
[--C-:B------:R-:W-:Y:S01]  /*13f90*/  @!P2 IMAD.IADD R4, R4, 0x1, -R247.reuse ;  /* 0x000000010404a824 */ /* 0x100fe200078e0af7 */
[----:B------:R-:W-:Y:S01]  /*13fa0*/  ISETP.GT.U32.AND P0, PT, R247, R11, PT ;  /* 0x0000000bf700720c */ /* 0x000fe20003f04070 */
[--C-:B------:R-:W-:Y:S02]  /*13fb0*/  @!P6 IMAD.IADD R3, R3, 0x1, -R247.reuse ;  /* 0x000000010303e824 */ /* 0x100fe400078e0af7 */
[--C-:B------:R-:W-:Y:S01]  /*13fc0*/  @!P1 IMAD.IADD R15, R15, 0x1, -R247.reuse ;  /* 0x000000010f0f9824 */ /* 0x100fe200078e0af7 */
[----:B------:R-:W-:Y:S01]  /*13fd0*/  ISETP.GT.U32.AND P2, PT, R247, R2, PT ;  /* 0x00000002f700720c */ /* 0x000fe20003f44070 */
[--C-:B------:R-:W-:Y:S02]  /*13fe0*/  @!P5 IMAD.IADD R14, R14, 0x1, -R247.reuse ;  /* 0x000000010e0ed824 */ /* 0x100fe400078e0af7 */
[----:B------:R-:W-:-:S02]  /*13ff0*/  @!P4 IMAD.IADD R13, R13, 0x1, -R247 ;  /* 0x000000010d0dc824 */ /* 0x000fc400078e0af7 */
[----:B------:R-:W-:-:S04]  /*14000*/  IMAD.HI.U32 R239, R245, R238, RZ ;  /* 0x000000eef5ef7227 */ /* 0x000fc800078e00ff */
[----:B------:R-:W-:Y:S01]  /*14010*/  @!P3 IMAD.IADD R12, R12, 0x1, -R247 ;  /* 0x000000010c0cb824 */ /* 0x000fe200078e0af7 */
[----:B------:R-:W-:Y:S01]  /*14020*/  @!P0 IADD3 R11, R11, -R247, RZ ;  /* 0x800000f70b0b8210 */ /* 0x000fe20007ffe0ff */
[----:B------:R-:W-:Y:S02]  /*14030*/  IMAD.MOV R239, RZ, RZ, -R239 ;  /* 0x000000ffffef7224 */ /* 0x000fe400078e0aef */
[----:B------:R-:W-:Y:S02]  /*14040*/  @!P2 IMAD.IADD R2, R2, 0x1, -R247 ;  /* 0x000000010202a824 */ /* 0x000fe400078e0af7 */
[----:B------:R-:W-:Y:S02]  /*14050*/  IMAD R238, R247, R239, R238 ;  /* 0x000000eff7ee7224 */ /* 0x000fe400078e02ee */
[----:B------:R-:W-:-:S05]  /*14060*/  VIADD R239, R6, 0x1f9 ;  /* 0x000001f906ef7836 */ /* 0x000fca0000000000 */
[----:B------:R-:W-:Y:S04]  /*14070*/  STL [R1+0x1fac], R239 ;  /* 0x001facef01007387 */ /* 0x000fe80000100800 */
[----:B------:R1:W-:Y:S04]  /*14080*/  STL [R1+0x74], R10 ;  /* 0x0000740a01007387 */ /* 0x0003e80000100800 */
[----:B------:R-:W-:Y:S04]  /*14090*/  STL [R1+0x70], R9 ;  /* 0x0000700901007387 */ /* 0x000fe80000100800 */
[----:B------:R1:W-:Y:S04]  /*140a0*/  STL [R1+0x6c], R8 ;  /* 0x00006c0801007387 */ /* 0x0003e80000100800 */
[----:B------:R-:W-:Y:S04]  /*140b0*/  STL [R1+0x68], R5 ;  /* 0x0000680501007387 */ /* 0x000fe80000100800 */
[----:B-1----:R-:W4:Y:S04]  /*140c0*/  LDL.LU R10, [R1+0x28] ;  /* 0x00002800010a7983 */ /* 0x002f280000300800 */
[----:B------:R1:W-:Y:S04]  /*140d0*/  STL [R1+0x64], R4 ;  /* 0x0000640401007387 */ /* 0x0003e80000100800 */
[----:B------:R-:W4:Y:S04]  /*140e0*/  LDL.LU R8, [R1+0x24] ;  /* 0x0000240001087983 */ /* 0x000f280000300800 */
[----:B-1----:R-:W4:Y:S04]  /*140f0*/  LDL.LU R4, [R1+0x20] ;  /* 0x0000200001047983 */ /* 0x002f280000300800 */
[----:B------:R1:W-:Y:S04]  /*14100*/  STL [R1+0x60], R3 ;  /* 0x0000600301007387 */ /* 0x0003e80000100800 */
[----:B-1----:R-:W4:Y:S04]  /*14110*/  LDL.LU R3, [R1+0x1c] ;  /* 0x00001c0001037983 */ /* 0x002f280000300800 */
[----:B------:R-:W4:Y:S04]  /*14120*/  LDL.LU R5, [R1+0x14] ;  /* 0x0000140001057983 */ /* 0x000f280000300800 */
[----:B------:R-:W4:Y:S01]  /*14130*/  LDL.LU R9, [R1+0x10] ;  /* 0x0000100001097983 */ /* 0x000f220000300800 */
[----:B---3--:R-:W-:-:S02]  /*14140*/  ISETP.GT.U32.AND P6, PT, R247, R0, PT ;  /* 0x00000000f700720c */ /* 0x008fc40003fc4070 */
[C---:B--2---:R-:W-:Y:S02]  /*14150*/  ISETP.GT.U32.AND P1, PT, R247.reuse, R241, PT ;  /* 0x000000f1f700720c */ /* 0x044fe40003f24070 */
[C---:B------:R-:W-:Y:S02]  /*14160*/  ISETP.GT.U32.AND P5, PT, R247.reuse, R242, PT ;  /* 0x000000f2f700720c */ /* 0x040fe40003fa4070 */
[----:B----4-:R-:W-:-:S07]  /*14170*/  ISETP.GT.U32.AND P4, PT, R247, R243, PT ;  /* 0x000000f3f700720c */ /* 0x010fce0003f84070 */
[--C-:B------:R-:W-:Y:S01]  /*14180*/  @!P6 IMAD.IADD R0, R0, 0x1, -R247.reuse ;  /* 0x000000010000e824 */ /* 0x100fe200078e0af7 */
[----:B------:R-:W-:Y:S01]  /*14190*/  ISETP.GT.U32.AND P6, PT, R247, R15, PT ;  /* 0x0000000ff700720c */ /* 0x000fe20003fc4070 */
[--C-:B------:R-:W-:Y:S01]  /*141a0*/  @!P1 IMAD.IADD R241, R241, 0x1, -R247.reuse ;  /* 0x00000001f1f19824 */ /* 0x100fe200078e0af7 */
[C---:B------:R-:W-:Y:S01]  /*141b0*/  ISETP.GT.U32.AND P1, PT, R247.reuse, R14, PT ;  /* 0x0000000ef700720c */ /* 0x040fe20003f24070 */
[--C-:B------:R-:W-:Y:S01]  /*141c0*/  @!P5 IMAD.IADD R242, R242, 0x1, -R247.reuse ;  /* 0x00000001f2f2d824 */ /* 0x100fe200078e0af7 */
[C---:B------:R-:W-:Y:S02]  /*141d0*/  ISETP.GT.U32.AND P3, PT, R247.reuse, R252, PT ;  /* 0x000000fcf700720c */ /* 0x040fe40003f64070 */
[----:B------:R-:W-:Y:S01]  /*141e0*/  ISETP.GT.U32.AND P0, PT, R247, R244, PT ;  /* 0x000000f4f700720c */ /* 0x000fe20003f04070 */
[----:B------:R-:W-:Y:S01]  /*141f0*/  @!P4 IMAD.IADD R243, R243, 0x1, -R247 ;  /* 0x00000001f3f3c824 */ /* 0x000fe200078e0af7 */
[C---:B------:R-:W-:Y:S02]  /*14200*/  ISETP.GT.U32.AND P5, PT, R247.reuse, R13, PT ;  /* 0x0000000df700720c */ /* 0x040fe40003fa4070 */
[----:B------:R-:W-:-:S02]  /*14210*/  ISETP.GT.U32.AND P4, PT, R247, R12, PT ;  /* 0x0000000cf700720c */ /* 0x000fc40003f84070 */
[----:B------:R-:W-:-:S05]  /*14220*/  ISETP.GT.U32.AND P2, PT, R247, R240, PT ;  /* 0x000000f0f700720c */ /* 0x000fca0003f44070 */
[--C-:B------:R-:W-:Y:S01]  /*14230*/  @!P3 IMAD.IADD R252, R252, 0x1, -R247.reuse ;  /* 0x00000001fcfcb824 */ /* 0x100fe200078e0af7 */
[C---:B------:R-:W-:Y:S01]  /*14240*/  ISETP.GT.U32.AND P3, PT, R247.reuse, R11, PT ;  /* 0x0000000bf700720c */ /* 0x040fe20003f64070 */
[--C-:B------:R-:W-:Y:S01]  /*14250*/  @!P0 IMAD.IADD R244, R244, 0x1, -R247.reuse ;  /* 0x00000001f4f48824 */ /* 0x100fe200078e0af7 */
[----:B------:R-:W-:Y:S01]  /*14260*/  ISETP.GT.U32.AND P0, PT, R247, R2, PT ;  /* 0x00000002f700720c */ /* 0x000fe20003f04070 */
[--C-:B------:R-:W-:Y:S02]  /*14270*/  @!P6 IMAD.IADD R15, R15, 0x1, -R247.reuse ;  /* 0x000000010f0fe824 */ /* 0x100fe400078e0af7 */
[--C-:B------:R-:W-:Y:S01]  /*14280*/  @!P1 IMAD.IADD R14, R14, 0x1, -R247.reuse ;  /* 0x000000010e0e9824 */ /* 0x100fe200078e0af7 */
[----:B------:R-:W-:Y:S01]  /*14290*/  ISETP.GT.U32.AND P1, PT, R247, R241, PT ;  /* 0x000000f1f700720c */ /* 0x000fe20003f24070 */
[--C-:B------:R-:W-:Y:S01]  /*142a0*/  @!P5 IMAD.IADD R13, R13, 0x1, -R247.reuse ;  /* 0x000000010d0dd824 */ /* 0x100fe200078e0af7 */
[----:B------:R-:W-:Y:S02]  /*142b0*/  @!P2 IADD3 R240, R240, -R247, RZ ;  /* 0x800000f7f0f0a210 */ /* 0x000fe40007ffe0ff */
[C---:B------:R-:W-:Y:S01]  /*142c0*/  ISETP.GT.U32.AND P2, PT, R247.reuse, R0, PT ;  /* 0x00000000f700720c */ /* 0x040fe20003f44070 */
[--C-:B------:R-:W-:Y:S01]  /*142d0*/  @!P4 IMAD.IADD R12, R12, 0x1, -R247.reuse ;  /* 0x000000010c0cc824 */ /* 0x100fe200078e0af7 */
[C---:B------:R-:W-:Y:S01]  /*142e0*/  ISETP.GT.U32.AND P5, PT, R247.reuse, R242, PT ;  /* 0x000000f2f700720c */ /* 0x040fe20003fa4070 */
[----:B------:R1:W-:Y:S01]  /*142f0*/  STL [R1+0x5c], R15 ;  /* 0x00005c0f01007387 */ /* 0x0003e20000100800 */
[----:B------:R-:W-:Y:S01]  /*14300*/  ISETP.GT.U32.AND P4, PT, R247, R243, PT ;  /* 0x000000f3f700720c */ /* 0x000fe20003f84070 */
[--C-:B------:R-:W-:Y:S01]  /*14310*/  @!P3 IMAD.IADD R11, R11, 0x1, -R247.reuse ;  /* 0x000000010b0bb824 */ /* 0x100fe200078e0af7 */
[C---:B------:R-:W-:Y:S01]  /*14320*/  ISETP.GT.U32.AND P3, PT, R247.reuse, R252, PT ;  /* 0x000000fcf700720c */ /* 0x040fe20003f64070 */
[--C-:B------:R-:W-:Y:S01]  /*14330*/  @!P0 IMAD.IADD R2, R2, 0x1, -R247.reuse ;  /* 0x0000000102028824 */ /* 0x100fe200078e0af7 */
[----:B------:R-:W-:Y:S01]  /*14340*/  ISETP.GT.U32.AND P0, PT, R247, R244, PT ;  /* 0x000000f4f700720c */ /* 0x000fe20003f04070 */
[----:B-1----:R-:W2:Y:S04]  /*14350*/  LDL.LU R15, [R1+0x2a14] ;  /* 0x002a1400010f7983 */ /* 0x002ea80000300800 */
[----:B------:R1:W-:Y:S01]  /*14360*/  STL [R1+0x58], R14 ;  /* 0x0000580e01007387 */ /* 0x0003e20000100800 */
[----:B------:R-:W-:Y:S01]  /*14370*/  @!P2 IMAD.IADD R0, R0, 0x1, -R247 ;  /* 0x000000010000a824 */ /* 0x000fe200078e0af7 */
[----:B------:R-:W-:-:S02]  /*14380*/  @!P1 IADD3 R241, R241, -R247, RZ ;  /* 0x800000f7f1f19210 */ /* 0x000fc40007ffe0ff */
[----:B-1----:R-:W3:Y:S04]  /*14390*/  LDL.LU R14, [R1+0x2a10] ;  /* 0x002a1000010e7983 */ /* 0x002ee80000300800 */
[----:B------:R1:W-:Y:S01]  /*143a0*/  STL [R1+0x54], R13 ;  /* 0x0000540d01007387 */ /* 0x0003e20000100800 */
[----:B------:R-:W-:-:S03]  /*143b0*/  @!P5 IMAD.IADD R242, R242, 0x1, -R247 ;  /* 0x00000001f2f2d824 */ /* 0x000fc600078e0af7 */
[----:B-1----:R-:W4:Y:S04]  /*143c0*/  LDL.LU R13, [R1+0x2a0c] ;  /* 0x002a0c00010d7983 */ /* 0x002f280000300800 */
[----:B------:R1:W-:Y:S01]  /*143d0*/  STL [R1+0x50], R12 ;  /* 0x0000500c01007387 */ /* 0x0003e20000100800 */
[----:B------:R-:W-:-:S03]  /*143e0*/  @!P4 IMAD.IADD R243, R243, 0x1, -R247 ;  /* 0x00000001f3f3c824 */ /* 0x000fc600078e0af7 */
[----:B-1----:R-:W3:Y:S04]  /*143f0*/  LDL.LU R12, [R1+0x2a08] ;  /* 0x002a0800010c7983 */ /* 0x002ee80000300800 */
[----:B------:R1:W-:Y:S01]  /*14400*/  STL [R1+0x4c], R11 ;  /* 0x00004c0b01007387 */ /* 0x0003e20000100800 */
[----:B------:R-:W-:-:S03]  /*14410*/  @!P3 IMAD.IADD R252, R252, 0x1, -R247 ;  /* 0x00000001fcfcb824 */ /* 0x000fc600078e0af7 */
[----:B-1----:R-:W2:Y:S04]  /*14420*/  LDL.LU R11, [R1+0x2a04] ;  /* 0x002a0400010b7983 */ /* 0x002ea80000300800 */
[----:B------:R1:W-:Y:S01]  /*14430*/  STL [R1+0x48], R2 ;  /* 0x0000480201007387 */ /* 0x0003e20000100800 */
[----:B------:R-:W-:-:S03]  /*14440*/  @!P0 IMAD.IADD R244, R244, 0x1, -R247 ;  /* 0x00000001f4f48824 */ /* 0x000fc600078e0af7 */
[----:B-1----:R-:W4:Y:S04]  /*14450*/  LDL.LU R2, [R1+0x2a00] ;  /* 0x002a000001027983 */ /* 0x002f280000300800 */
[----:B------:R1:W-:Y:S04]  /*14460*/  STL [R1+0x44], R0 ;  /* 0x0000440001007387 */ /* 0x0003e80000100800 */
[----:B-1----:R-:W3:Y:S04]  /*14470*/  LDL.LU R0, [R1+0x29fc] ;  /* 0x0029fc0001007983 */ /* 0x002ee80000300800 */
[----:B------:R1:W-:Y:S04]  /*14480*/  STL [R1+0x40], R241 ;  /* 0x000040f101007387 */ /* 0x0003e80000100800 */
[----:B-1----:R-:W2:Y:S04]  /*14490*/  LDL.LU R241, [R1+0x29f8] ;  /* 0x0029f80001f17983 */ /* 0x002ea80000300800 */
[----:B------:R1:W-:Y:S04]  /*144a0*/  STL [R1+0x3c], R242 ;  /* 0x00003cf201007387 */ /* 0x0003e80000100800 */
[----:B-1----:R-:W3:Y:S04]  /*144b0*/  LDL.LU R242, [R1+0x29f4] ;  /* 0x0029f40001f27983 */ /* 0x002ee80000300800 */
[----:B------:R1:W-:Y:S04]  /*144c0*/  STL [R1+0x38], R243 ;  /* 0x000038f301007387 */ /* 0x0003e80000100800 */
[----:B-1----:R-:W3:Y:S04]  /*144d0*/  LDL.LU R243, [R1+0x29f0] ;  /* 0x0029f00001f37983 */ /* 0x002ee80000300800 */
[----:B------:R1:W-:Y:S04]  /*144e0*/  STL [R1+0x34], R252 ;  /* 0x000034fc01007387 */ /* 0x0003e80000100800 */
[----:B-1----:R-:W3:Y:S04]  /*144f0*/  LDL.LU R252, [R1+0x29ec] ;  /* 0x0029ec0001fc7983 */ /* 0x002ee80000300800 */
[----:B------:R1:W-:Y:S04]  /*14500*/  STL [R1+0x30], R244 ;  /* 0x000030f401007387 */ /* 0x0003e80000100800 */
[----:B-1----:R-:W3:Y:S01]  /*14510*/  LDL.LU R244, [R1+0x29e8] ;  /* 0x0029e80001f47983 */ /* 0x002ee20000300800 */
[----:B------:R-:W-:-:S02]  /*14520*/  ISETP.GT.U32.AND P6, PT, R247, R240, PT ;  /* 0x000000f0f700720c */ /* 0x000fc40003fc4070 */
[C---:B------:R-:W-:Y:S02]  /*14530*/  ISETP.GT.U32.AND P2, PT, R247.reuse, R10, PT ;  /* 0x0000000af700720c */ /* 0x040fe40003f44070 */
[C---:B------:R-:W-:Y:S02]  /*14540*/  ISETP.GT.U32.AND P1, PT, R247.reuse, R8, PT ;  /* 0x00000008f700720c */ /* 0x040fe40003f24070 */
[C---:B------:R-:W-:Y:S02]  /*14550*/  ISETP.GT.U32.AND P5, PT, R247.reuse, R4, PT ;  /* 0x00000004f700720c */ /* 0x040fe40003fa4070 */
[----:B------:R-:W-:-:S05]  /*14560*/  ISETP.GT.U32.AND P4, PT, R247, R3, PT ;  /* 0x00000003f700720c */ /* 0x000fca0003f84070 */
[--C-:B------:R-:W-:Y:S01]  /*14570*/  @!P6 IMAD.IADD R240, R240, 0x1, -R247.reuse ;  /* 0x00000001f0f0e824 */ /* 0x100fe200078e0af7 */
[C---:B------:R-:W-:Y:S01]  /*14580*/  ISETP.GT.U32.AND P6, PT, R247.reuse, R9, PT ;  /* 0x00000009f700720c */ /* 0x040fe20003fc4070 */
[--C-:B------:R-:W-:Y:S02]  /*14590*/  @!P2 IMAD.IADD R10, R10, 0x1, -R247.reuse ;  /* 0x000000010a0aa824 */ /* 0x100fe400078e0af7 */
[--C-:B------:R-:W-:Y:S01]  /*145a0*/  @!P1 IMAD.IADD R8, R8, 0x1, -R247.reuse ;  /* 0x0000000108089824 */ /* 0x100fe200078e0af7 */
[----:B------:R-:W-:Y:S02]  /*145b0*/  ISETP.GT.U32.AND P0, PT, R247, R5, PT ;  /* 0x00000005f700720c */ /* 0x000fe40003f04070 */
[----:B------:R-:W-:Y:S01]  /*145c0*/  @!P5 IADD3 R4, R4, -R247, RZ ;  /* 0x800000f70404d210 */ /* 0x000fe20007ffe0ff */
[----:B------:R-:W-:-:S06]  /*145d0*/  @!P4 IMAD.IADD R3, R3, 0x1, -R247 ;  /* 0x000000010303c824 */ /* 0x000fcc00078e0af7 */
[----:B------:R-:W-:Y:S01]  /*145e0*/  @!P6 IMAD.IADD R9, R9, 0x1, -R247 ;  /* 0x000000010909e824 */ /* 0x000fe200078e0af7 */
[----:B------:R-:W-:-:S03]  /*145f0*/  ISETP.GT.U32.AND P6, PT, R247, R10, PT ;  /* 0x0000000af700720c */ /* 0x000fc60003fc4070 */
[--C-:B------:R-:W-:Y:S01]  /*14600*/  @!P0 IMAD.IADD R5, R5, 0x1, -R247.reuse ;  /* 0x0000000105058824 */ /* 0x100fe200078e0af7 */
[----:B------:R-:W-:Y:S09]  /*14610*/  STL [R1+0x2c], R240 ;  /* 0x00002cf001007387 */ /* 0x000ff20000100800 */
[----:B------:R-:W-:-:S05]  /*14620*/  @!P6 IMAD.IADD R10, R10, 0x1, -R247 ;  /* 0x000000010a0ae824 */ /* 0x000fca00078e0af7 */
[----:B------:R1:W-:Y:S04]  /*14630*/  STL [R1+0x28], R10 ;  /* 0x0000280a01007387 */ /* 0x0003e80000100800 */
[----:B-1----:R-:W3:Y:S01]  /*14640*/  LDL.LU R10, [R1+0x29e4] ;  /* 0x0029e400010a7983 */ /* 0x002ee20000300800 */
[C---:B----4-:R-:W-:Y:S02]  /*14650*/  ISETP.GT.U32.AND P0, PT, R247.reuse, R2, PT ;  /* 0x00000002f700720c */ /* 0x050fe40003f04070 */
[C---:B--2---:R-:W-:Y:S02]  /*14660*/  ISETP.GT.U32.AND P4, PT, R247.reuse, R241, PT ;  /* 0x000000f1f700720c */ /* 0x044fe40003f84070 */
[C---:B---3--:R-:W-:Y:S02]  /*14670*/  ISETP.GT.U32.AND P5, PT, R247.reuse, R242, PT ;  /* 0x000000f2f700720c */ /* 0x048fe40003fa4070 */
[----:B------:R-:W-:-:S02]  /*14680*/  ISETP.GT.U32.AND P1, PT, R247, R243, PT ;  /* 0x000000f3f700720c */ /* 0x000fc40003f24070 */
[C---:B------:R-:W-:Y:S02]  /*14690*/  ISETP.GT.U32.AND P3, PT, R247.reuse, R252, PT ;  /* 0x000000fcf700720c */ /* 0x040fe40003f64070 */
[----:B------:R-:W-:-:S11]  /*146a0*/  ISETP.GT.U32.AND P2, PT, R247, R244, PT ;  /* 0x000000f4f700720c */ /* 0x000fd60003f44070 */
[--C-:B------:R-:W-:Y:S01]  /*146b0*/  @!P3 IMAD.IADD R252, R252, 0x1, -R247.reuse ;  /* 0x00000001fcfcb824 */ /* 0x100fe200078e0af7 */
[----:B------:R-:W-:Y:S01]  /*146c0*/  ISETP.GT.U32.AND P3, PT, R247, R0, PT ;  /* 0x00000000f700720c */ /* 0x000fe20003f64070 */
[--C-:B------:R-:W-:Y:S01]  /*146d0*/  @!P1 IMAD.IADD R243, R243, 0x1, -R247.reuse ;  /* 0x00000001f3f39824 */ /* 0x100fe200078e0af7 */
[C---:B------:R-:W-:Y:S01]  /*146e0*/  ISETP.GT.U32.AND P1, PT, R247.reuse, R4, PT ;  /* 0x00000004f700720c */ /* 0x040fe20003f24070 */
[--C-:B------:R-:W-:Y:S01]  /*146f0*/  @!P5 IMAD.IADD R242, R242, 0x1, -R247.reuse ;  /* 0x00000001f2f2d824 */ /* 0x100fe200078e0af7 */
[C---:B------:R-:W-:Y:S01]  /*14700*/  ISETP.GT.U32.AND P5, PT, R247.reuse, R3, PT ;  /* 0x00000003f700720c */ /* 0x040fe20003fa4070 */
[----:B------:R-:W-:Y:S01]  /*14710*/  @!P2 IMAD.IADD R244, R244, 0x1, -R247 ;  /* 0x00000001f4f4a824 */ /* 0x000fe200078e0af7 */
[----:B------:R-:W-:-:S07]  /*14720*/  ISETP.GT.U32.AND P2, PT, R247, R8, PT ;  /* 0x00000008f700720c */ /* 0x000fce0003f44070 */
[--C-:B------:R-:W-:Y:S01]  /*14730*/  @!P3 IMAD.IADD R0, R0, 0x1, -R247.reuse ;  /* 0x000000010000b824 */ /* 0x100fe200078e0af7 */
[----:B------:R-:W-:Y:S02]  /*14740*/  @!P4 IADD3 R241, R241, -R247, RZ ;  /* 0x800000f7f1f1c210 */ /* 0x000fe40007ffe0ff */
[C---:B------:R-:W-:Y:S02]  /*14750*/  ISETP.GT.U32.AND P4, PT, R247.reuse, R252, PT ;  /* 0x000000fcf700720c */ /* 0x040fe40003f84070 */
[C---:B------:R-:W-:Y:S01]  /*14760*/  ISETP.GT.U32.AND P3, PT, R247.reuse, R5, PT ;  /* 0x00000005f700720c */ /* 0x040fe20003f64070 */
[--C-:B------:R-:W-:Y:S02]  /*14770*/  @!P1 IMAD.IADD R4, R4, 0x1, -R247.reuse ;  /* 0x0000000104049824 */ /* 0x100fe400078e0af7 */
[--C-:B------:R-:W-:Y:S02]  /*14780*/  @!P0 IMAD.IADD R2, R2, 0x1, -R247.reuse ;  /* 0x0000000102028824 */ /* 0x100fe400078e0af7 */
[--C-:B------:R-:W-:Y:S01]  /*14790*/  @!P2 IMAD.IADD R8, R8, 0x1, -R247.reuse ;  /* 0x000000010808a824 */ /* 0x100fe200078e0af7 */
[----:B------:R-:W-:Y:S01]  /*147a0*/  ISETP.GT.U32.AND P0, PT, R247, R9, PT ;  /* 0x00000009f700720c */ /* 0x000fe20003f04070 */
[----:B------:R-:W-:-:S03]  /*147b0*/  @!P5 IMAD.IADD R3, R3, 0x1, -R247 ;  /* 0x000000010303d824 */ /* 0x000fc600078e0af7 */
[----:B------:R1:W-:Y:S01]  /*147c0*/  STL [R1+0x24], R8 ;  /* 0x0000240801007387 */ /* 0x0003e20000100800 */
[--C-:B------:R-:W-:Y:S02]  /*147d0*/  @!P4 IMAD.IADD R252, R252, 0x1, -R247.reuse ;  /* 0x00000001fcfcc824 */ /* 0x100fe400078e0af7 */
[----:B------:R-:W-:Y:S01]  /*147e0*/  @!P3 IADD3 R5, R5, -R247, RZ ;  /* 0x800000f70505b210 */ /* 0x000fe20007ffe0ff */
[----:B-1----:R-:W2:Y:S04]  /*147f0*/  LDL.LU R8, [R1+0x29e0] ;  /* 0x0029e00001087983 */ /* 0x002ea80000300800 */
[----:B------:R1:W-:Y:S04]  /*14800*/  STL [R1+0x20], R4 ;  /* 0x0000200401007387 */ /* 0x0003e80000100800 */
[----:B-1----:R-:W3:Y:S04]  /*14810*/  LDL.LU R4, [R1+0x29dc] ;  /* 0x0029dc0001047983 */ /* 0x002ee80000300800 */
[----:B------:R1:W-:Y:S01]  /*14820*/  STL [R1+0x1c], R3 ;  /* 0x00001c0301007387 */ /* 0x0003e20000100800 */
[----:B------:R-:W-:-:S03]  /*14830*/  @!P0 IMAD.IADD R9, R9, 0x1, -R247 ;  /* 0x0000000109098824 */ /* 0x000fc600078e0af7 */
[----:B-1----:R-:W4:Y:S04]  /*14840*/  LDL.LU R3, [R1+0x29d8] ;  /* 0x0029d80001037983 */ /* 0x002f280000300800 */
[----:B------:R-:W-:Y:S04]  /*14850*/  STL [R1+0x29b4], R252 ;  /* 0x0029b4fc01007387 */ /* 0x000fe80000100800 */
[----:B------:R1:W-:Y:S04]  /*14860*/  STL [R1+0x14], R5 ;  /* 0x0000140501007387 */ /* 0x0003e80000100800 */
[----:B-1----:R-:W4:Y:S04]  /*14870*/  LDL.LU R5, [R1+0x29d4] ;  /* 0x0029d40001057983 */ /* 0x002f280000300800 */
[----:B------:R1:W-:Y:S04]  /*14880*/  STL [R1+0x10], R9 ;  /* 0x0000100901007387 */ /* 0x0003e80000100800 */
[----:B-1----:R-:W4:Y:S01]  /*14890*/  LDL.LU R9, [R1+0x29d0] ;  /* 0x0029d00001097983 */ /* 0x002f220000300800 */
        /* <DEDUP_REMOVED lines=9> */
[----:B------:R-:W-:Y:S01]  /*14930*/  ISETP.GT.U32.AND P3, PT, R247, R10, PT ;  /* 0x0000000af700720c */ /* 0x000fe20003f64070 */
[--C-:B------:R-:W-:Y:S02]  /*14940*/  @!P1 IMAD.IADD R243, R243, 0x1, -R247.reuse ;  /* 0x00000001f3f39824 */ /* 0x100fe400078e0af7 */
[----:B------:R-:W-:-:S06]  /*14950*/  @!P4 IMAD.IADD R241, R241, 0x1, -R247 ;  /* 0x00000001f1f1c824 */ /* 0x000fcc00078e0af7 */
[----:B------:R-:W-:Y:S02]  /*14960*/  @!P6 IADD3 R2, R2, -R247, RZ ;  /* 0x800000f70202e210 */ /* 0x000fe40007ffe0ff */
[C---:B------:R-:W-:Y:S02]  /*14970*/  ISETP.GT.U32.AND P6, PT, R247.reuse, R11, PT ;  /* 0x0000000bf700720c */ /* 0x040fe40003fc4070 */
[----:B------:R-:W-:Y:S01]  /*14980*/  @!P3 IMAD.IADD R10, R10, 0x1, -R247 ;  /* 0x000000010a0ab824 */ /* 0x000fe200078e0af7 */
[----:B------:R-:W-:-:S10]  /*14990*/  ISETP.GT.U32.AND P3, PT, R247, R17, PT ;  /* 0x00000011f700720c */ /* 0x000fd40003f64070 */
[----:B------:R-:W-:-:S03]  /*149a0*/  @!P6 IMAD.IADD R11, R11, 0x1, -R247 ;  /* 0x000000010b0be824 */ /* 0x000fc600078e0af7 */
[----:B------:R-:W-:Y:S02]  /*149b0*/  @!P3 IMAD.IADD R17, R17, 0x1, -R247 ;  /* 0x000000011111b824 */ /* 0x000fe400078e0af7 */
[----:B------:R-:W-:-:S13]  /*149c0*/  ISETP.GT.U32.AND P3, PT, R247, R11, PT ;  /* 0x0000000bf700720c */ /* 0x000fda0003f64070 */
[----:B------:R-:W-:Y:S01]  /*149d0*/  @!P3 IMAD.IADD R11, R11, 0x1, -R247 ;  /* 0x000000010b0bb824 */ /* 0x000fe200078e0af7 */
[----:B------:R-:W-:-:S13]  /*149e0*/  ISETP.GT.U32.AND P3, PT, R247, R18, PT ;  /* 0x00000012f700720c */ /* 0x000fda0003f64070 */
[----:B------:R-:W-:Y:S01]  /*149f0*/  @!P3 IMAD.IADD R18, R18, 0x1, -R247 ;  /* 0x000000011212b824 */ /* 0x000fe200078e0af7 */
[----:B------:R-:W-:-:S13]  /*14a00*/  ISETP.GT.U32.AND P3, PT, R247, R25, PT ;  /* 0x00000019f700720c */ /* 0x000fda0003f64070 */
[----:B------:R-:W-:Y:S01]  /*14a10*/  @!P3 IMAD.IADD R25, R25, 0x1, -R247 ;  /* 0x000000011919b824 */ /* 0x000fe200078e0af7 */
[C---:B--2---:R-:W-:Y:S02]  /*14a20*/  ISETP.GT.U32.AND P5, PT, R247.reuse, R8, PT ;  /* 0x00000008f700720c */ /* 0x044fe40003fa4070 */
[C---:B---3--:R-:W-:Y:S02]  /*14a30*/  ISETP.GT.U32.AND P2, PT, R247.reuse, R4, PT ;  /* 0x00000004f700720c */ /* 0x048fe40003f44070 */
[----:B----4-:R-:W-:-:S11]  /*14a40*/  ISETP.GT.U32.AND P0, PT, R247, R3, PT ;  /* 0x00000003f700720c */ /* 0x010fd60003f04070 */
[--C-:B------:R-:W-:Y:S01]  /*14a50*/  @!P2 IMAD.IADD R4, R4, 0x1, -R247.reuse ;  /* 0x000000010404a824 */ /* 0x100fe200078e0af7 */
[C---:B------:R-:W-:Y:S01]  /*14a60*/  ISETP.GT.U32.AND P2, PT, R247.reuse, R13, PT ;  /* 0x0000000df700720c */ /* 0x040fe20003f44070 */
[--C-:B------:R-:W-:Y:S01]  /*14a70*/  @!P5 IMAD.IADD R8, R8, 0x1, -R247.reuse ;  /* 0x000000010808d824 */ /* 0x100fe200078e0af7 */
[C---:B------:R-:W-:Y:S02]  /*14a80*/  ISETP.GT.U32.AND P5, PT, R247.reuse, R15, PT ;  /* 0x0000000ff700720c */ /* 0x040fe40003fa4070 */
[----:B------:R-:W-:Y:S01]  /*14a90*/  ISETP.GT.U32.AND P1, PT, R247, R5, PT ;  /* 0x00000005f700720c */ /* 0x000fe20003f24070 */
[----:B------:R-:W-:Y:S01]  /*14aa0*/  @!P0 IMAD.IADD R3, R3, 0x1, -R247 ;  /* 0x0000000103038824 */ /* 0x000fe200078e0af7 */
[----:B------:R-:W-:-:S07]  /*14ab0*/  ISETP.GT.U32.AND P0, PT, R247, R12, PT ;  /* 0x0000000cf700720c */ /* 0x000fce0003f04070 */
[----:B------:R-:W-:Y:S01]  /*14ac0*/  @!P2 IMAD.IADD R13, R13, 0x1, -R247 ;  /* 0x000000010d0da824 */ /* 0x000fe200078e0af7 */
[----:B------:R-:W-:-:S03]  /*14ad0*/  ISETP.GT.U32.AND P4, PT, R247, R9, PT ;  /* 0x00000009f700720c */ /* 0x000fc60003f84070 */
[----:B------:R-:W-:Y:S01]  /*14ae0*/  @!P1 IMAD.IADD R5, R5, 0x1, -R247 ;  /* 0x0000000105059824 */ /* 0x000fe200078e0af7 */
[----:B------:R-:W-:-:S04]  /*14af0*/  ISETP.GT.U32.AND P1, PT, R247, R14, PT ;  /* 0x0000000ef700720c */ /* 0x000fc80003f24070 */
[----:B------:R-:W-:Y:S02]  /*14b00*/  ISETP.GT.U32.AND P2, PT, R247, R5, PT ;  /* 0x00000005f700720c */ /* 0x000fe40003f44070 */
[----:B------:R-:W-:Y:S01]  /*14b10*/  @!P0 IADD3 R12, R12, -R247, RZ ;  /* 0x800000f70c0c8210 */ /* 0x000fe20007ffe0ff */
[--C-:B------:R-:W-:Y:S01]  /*14b20*/  @!P5 IMAD.IADD R15, R15, 0x1, -R247.reuse ;  /* 0x000000010f0fd824 */ /* 0x100fe200078e0af7 */
[----:B------:R-:W-:Y:S01]  /*14b30*/  ISETP.GT.U32.AND P0, PT, R247, R4, PT ;  /* 0x00000004f700720c */ /* 0x000fe20003f04070 */
[----:B------:R-:W-:Y:S01]  /*14b40*/  @!P4 IMAD.IADD R9, R9, 0x1, -R247 ;  /* 0x000000010909c824 */ /* 0x000fe200078e0af7 */
[----:B------:R-:W-:-:S03]  /*14b50*/  ISETP.GT.U32.AND P4, PT, R247, R16, PT ;  /* 0x00000010f700720c */ /* 0x000fc60003f84070 */
[--C-:B------:R-:W-:Y:S01]  /*14b60*/  @!P1 IMAD.IADD R14, R14, 0x1, -R247.reuse ;  /* 0x000000010e0e9824 */ /* 0x100fe200078e0af7 */
[C---:B------:R-:W-:Y:S02]  /*14b70*/  ISETP.GT.U32.AND P5, PT, R247.reuse, R9, PT ;  /* 0x00000009f700720c */ /* 0x040fe40003fa4070 */
[----:B------:R-:W-:Y:S02]  /*14b80*/  ISETP.GT.U32.AND P1, PT, R247, R8, PT ;  /* 0x00000008f700720c */ /* 0x000fe40003f24070 */
[----:B------:R-:W-:Y:S02]  /*14b90*/  @!P2 IADD3 R5, R5, -R247, RZ ;  /* 0x800000f70505a210 */ /* 0x000fe40007ffe0ff */
[C---:B------:R-:W-:Y:S01]  /*14ba0*/  ISETP.GT.U32.AND P2, PT, R247.reuse, R13, PT ;  /* 0x0000000df700720c */ /* 0x040fe20003f44070 */
[--C-:B------:R-:W-:Y:S02]  /*14bb0*/  @!P0 IMAD.IADD R4, R4, 0x1, -R247.reuse ;  /* 0x0000000104048824 */ /* 0x100fe400078e0af7 */
[----:B------:R-:W-:Y:S01]  /*14bc0*/  @!P4 IMAD.IADD R16, R16, 0x1, -R247 ;  /* 0x000000011010c824 */ /* 0x000fe200078e0af7 */
[----:B------:R-:W-:-:S02]  /*14bd0*/  ISETP.GT.U32.AND P4, PT, R247, R10, PT ;  /* 0x0000000af700720c */ /* 0x000fc40003f84070 */
[----:B------:R-:W-:Y:S01]  /*14be0*/  ISETP.GT.U32.AND P0, PT, R247, R12, PT ;  /* 0x0000000cf700720c */ /* 0x000fe20003f04070 */
[--C-:B------:R-:W-:Y:S01]  /*14bf0*/  @!P5 IMAD.IADD R9, R9, 0x1, -R247.reuse ;  /* 0x000000010909d824 */ /* 0x100fe200078e0af7 */
[C---:B------:R-:W-:Y:S01]  /*14c00*/  ISETP.GT.U32.AND P5, PT, R247.reuse, R15, PT ;  /* 0x0000000ff700720c */ /* 0x040fe20003fa4070 */
[--C-:B------:R-:W-:Y:S01]  /*14c10*/  @!P1 IMAD.IADD R8, R8, 0x1, -R247.reuse ;  /* 0x0000000108089824 */ /* 0x100fe200078e0af7 */
[C---:B------:R-:W-:Y:S02]  /*14c20*/  ISETP.GT.U32.AND P1, PT, R247.reuse, R14, PT ;  /* 0x0000000ef700720c */ /* 0x040fe40003f24070 */
[----:B------:R-:W-:Y:S01]  /*14c30*/  ISETP.GT.U32.AND P6, PT, R247, R3, PT ;  /* 0x00000003f700720c */ /* 0x000fe20003fc4070 */
[----:B------:R-:W-:Y:S01]  /*14c40*/  @!P2 IMAD.IADD R13, R13, 0x1, -R247 ;  /* 0x000000010d0da824 */ /* 0x000fe200078e0af7 */
[----:B------:R-:W-:-:S03]  /*14c50*/  ISETP.GT.U32.AND P2, PT, R247, R20, PT ;  /* 0x00000014f700720c */ /* 0x000fc60003f44070 */
[--C-:B------:R-:W-:Y:S01]  /*14c60*/  @!P4 IMAD.IADD R10, R10, 0x1, -R247.reuse ;  /* 0x000000010a0ac824 */ /* 0x100fe200078e0af7 */
[C---:B------:R-:W-:Y:S01]  /*14c70*/  ISETP.GT.U32.AND P4, PT, R247.reuse, R16, PT ;  /* 0x00000010f700720c */ /* 0x040fe20003f84070 */
[--C-:B------:R-:W-:Y:S01]  /*14c80*/  @!P0 IMAD.IADD R12, R12, 0x1, -R247.reuse ;  /* 0x000000010c0c8824 */ /* 0x100fe200078e0af7 */
[----:B------:R-:W-:Y:S01]  /*14c90*/  ISETP.GT.U32.AND P0, PT, R247, R19, PT ;  /* 0x00000013f700720c */ /* 0x000fe20003f04070 */
[--C-:B------:R-:W-:Y:S01]  /*14ca0*/  @!P5 IMAD.IADD R15, R15, 0x1, -R247.reuse ;  /* 0x000000010f0fd824 */ /* 0x100fe200078e0af7 */
[----:B------:R-:W-:Y:S02]  /*14cb0*/  ISETP.GT.U32.AND P5, PT, R247, R22, PT ;  /* 0x00000016f700720c */ /* 0x000fe40003fa4070 */
[----:B------:R-:W-:Y:S01]  /*14cc0*/  @!P1 IADD3 R14, R14, -R247, RZ ;  /* 0x800000f70e0e9210 */ /* 0x000fe20007ffe0ff */
[--C-:B------:R-:W-:Y:S01]  /*14cd0*/  @!P6 IMAD.IADD R3, R3, 0x1, -R247.reuse ;  /* 0x000000010303e824 */ /* 0x100fe200078e0af7 */
[C---:B------:R-:W-:Y:S01]  /*14ce0*/  ISETP.GT.U32.AND P1, PT, R247.reuse, R21, PT ;  /* 0x00000015f700720c */ /* 0x040fe20003f24070 */
[----:B------:R-:W-:Y:S01]  /*14cf0*/  @!P2 IMAD.IADD R20, R20, 0x1, -R247 ;  /* 0x000000011414a824 */ /* 0x000fe200078e0af7 */
[----:B------:R-:W-:-:S02]  /*14d00*/  ISETP.GT.U32.AND P6, PT, R247, R17, PT ;  /* 0x00000011f700720c */ /* 0x000fc40003fc4070 */
[C---:B------:R-:W-:Y:S01]  /*14d10*/  ISETP.GT.U32.AND P2, PT, R247.reuse, R27, PT ;  /* 0x0000001bf700720c */ /* 0x040fe20003f44070 */
[--C-:B------:R-:W-:Y:S01]  /*14d20*/  @!P4 IMAD.IADD R16, R16, 0x1, -R247.reuse ;  /* 0x000000011010c824 */ /* 0x100fe200078e0af7 */
[----:B------:R-:W-:Y:S01]  /*14d30*/  ISETP.GT.U32.AND P4, PT, R247, R23, PT ;  /* 0x00000017f700720c */ /* 0x000fe20003f84070 */
[--C-:B------:R-:W-:Y:S01]  /*14d40*/  @!P0 IMAD.IADD R19, R19, 0x1, -R247.reuse ;  /* 0x0000000113138824 */ /* 0x100fe200078e0af7 */
[C---:B------:R-:W-:Y:S02]  /*14d50*/  ISETP.GT.U32.AND P0, PT, R247.reuse, R26, PT ;  /* 0x0000001af700720c */ /* 0x040fe40003f04070 */
[----:B------:R-:W-:Y:S02]  /*14d60*/  @!P5 IADD3 R22, R22, -R247, RZ ;  /* 0x800000f71616d210 */ /* 0x000fe40007ffe0ff */
[----:B------:R-:W-:Y:S01]  /*14d70*/  ISETP.GT.U32.AND P5, PT, R247, R29, PT ;  /* 0x0000001df700720c */ /* 0x000fe20003fa4070 */
[--C-:B------:R-:W-:Y:S01]  /*14d80*/  @!P1 IMAD.IADD R21, R21, 0x1, -R247.reuse ;  /* 0x0000000115159824 */ /* 0x100fe200078e0af7 */
[----:B------:R-:W-:Y:S01]  /*14d90*/  ISETP.GT.U32.AND P3, PT, R247, R19, PT ;  /* 0x00000013f700720c */ /* 0x000fe20003f64070 */
[--C-:B------:R-:W-:Y:S01]  /*14da0*/  @!P6 IMAD.IADD R17, R17, 0x1, -R247.reuse ;  /* 0x000000011111e824 */ /* 0x100fe200078e0af7 */
[----:B------:R-:W-:Y:S01]  /*14db0*/  ISETP.GT.U32.AND P1, PT, R247, R28, PT ;  /* 0x0000001cf700720c */ /* 0x000fe20003f24070 */
[--C-:B------:R-:W-:Y:S01]  /*14dc0*/  @!P2 IMAD.IADD R27, R27, 0x1, -R247.reuse ;  /* 0x000000011b1ba824 */ /* 0x100fe200078e0af7 */
[----:B------:R-:W-:Y:S01]  /*14dd0*/  ISETP.GT.U32.AND P6, PT, R247, R24, PT ;  /* 0x00000018f700720c */ /* 0x000fe20003fc4070 */
[--C-:B------:R-:W-:Y:S01]  /*14de0*/  @!P4 IMAD.IADD R23, R23, 0x1, -R247.reuse ;  /* 0x000000011717c824 */ /* 0x100fe200078e0af7 */
[C---:B------:R-:W-:Y:S01]  /*14df0*/  ISETP.GT.U32.AND P2, PT, R247.reuse, R21, PT ;  /* 0x00000015f700720c */ /* 0x040fe20003f44070 */
[----:B------:R-:W-:Y:S01]  /*14e00*/  @!P0 IMAD.IADD R26, R26, 0x1, -R247 ;  /* 0x000000011a1a8824 */ /* 0x000fe200078e0af7 */
[----:B------:R-:W-:-:S02]  /*14e10*/  ISETP.GT.U32.AND P4, PT, R247, R30, PT ;  /* 0x0000001ef700720c */ /* 0x000fc40003f84070 */
[----:B------:R-:W-:Y:S01]  /*14e20*/  ISETP.GT.U32.AND P0, PT, R247, R20, PT ;  /* 0x00000014f700720c */ /* 0x000fe20003f04070 */
[--C-:B------:R-:W-:Y:S01]  /*14e30*/  @!P5 IMAD.IADD R29, R29, 0x1, -R247.reuse ;  /* 0x000000011d1dd824 */ /* 0x100fe200078e0af7 */
[----:B------:R-:W-:Y:S01]  /*14e40*/  ISETP.GT.U32.AND P5, PT, R247, R23, PT ;  /* 0x00000017f700720c */ /* 0x000fe20003fa4070 */
[--C-:B------:R-:W-:Y:S01]  /*14e50*/  @!P3 IMAD.IADD R19, R19, 0x1, -R247.reuse ;  /* 0x000000011313b824 */ /* 0x100fe200078e0af7 */
[C---:B------:R-:W-:Y:S01]  /*14e60*/  ISETP.GT.U32.AND P3, PT, R247.reuse, R25, PT ;  /* 0x00000019f700720c */ /* 0x040fe20003f64070 */
[--C-:B------:R-:W-:Y:S01]  /*14e70*/  @!P1 IMAD.IADD R28, R28, 0x1, -R247.reuse ;  /* 0x000000011c1c9824 */ /* 0x100fe200078e0af7 */
[----:B------:R-:W-:Y:S01]  /*14e80*/  ISETP.GT.U32.AND P1, PT, R247, R22, PT ;  /* 0x00000016f700720c */ /* 0x000fe20003f24070 */
[--C-:B------:R-:W-:Y:S02]  /*14e90*/  @!P6 IMAD.IADD R24, R24, 0x1, -R247.reuse ;  /* 0x000000011818e824 */ /* 0x100fe400078e0af7 */
[----:B------:R-:W-:Y:S01]  /*14ea0*/  @!P2 IMAD.IADD R21, R21, 0x1, -R247 ;  /* 0x000000011515a824 */ /* 0x000fe200078e0af7 */
[----:B------:R-:W-:-:S02]  /*14eb0*/  ISETP.GT.U32.AND P2, PT, R247, R27, PT ;  /* 0x0000001bf700720c */ /* 0x000fc40003f44070 */
[----:B------:R-:W-:Y:S01]  /*14ec0*/  @!P4 IADD3 R30, R30, -R247, RZ ;  /* 0x800000f71e1ec210 */ /* 0x000fe20007ffe0ff */
[--C-:B------:R-:W-:Y:S01]  /*14ed0*/  @!P0 IMAD.IADD R20, R20, 0x1, -R247.reuse ;  /* 0x0000000114148824 */ /* 0x100fe200078e0af7 */
[C---:B------:R-:W-:Y:S02]  /*14ee0*/  ISETP.GT.U32.AND P6, PT, R247.reuse, R18, PT ;  /* 0x00000012f700720c */ /* 0x040fe40003fc4070 */
[----:B------:R-:W-:Y:S01]  /*14ef0*/  ISETP.GT.U32.AND P4, PT, R247, R24, PT ;  /* 0x00000018f700720c */ /* 0x000fe20003f84070 */
[--C-:B------:R-:W-:Y:S01]  /*14f00*/  @!P5 IMAD.IADD R23, R23, 0x1, -R247.reuse ;  /* 0x000000011717d824 */ /* 0x100fe200078e0af7 */
[C---:B------:R-:W-:Y:S02]  /*14f10*/  ISETP.GT.U32.AND P0, PT, R247.reuse, R26, PT ;  /* 0x0000001af700720c */ /* 0x040fe40003f04070 */
[----:B------:R-:W-:Y:S02]  /*14f20*/  ISETP.GT.U32.AND P5, PT, R247, R29, PT ;  /* 0x0000001df700720c */ /* 0x000fe40003fa4070 */
[----:B------:R-:W-:Y:S01]  /*14f30*/  @!P3 IADD3 R25, R25, -R247, RZ ;  /* 0x800000f71919b210 */ /* 0x000fe20007ffe0ff */
[----:B------:R-:W-:Y:S01]  /*14f40*/  @!P1 IMAD.IADD R22, R22, 0x1, -R247 ;  /* 0x0000000116169824 */ /* 0x000fe200078e0af7 */
[----:B------:R-:W-:-:S02]  /*14f50*/  ISETP.GT.U32.AND P3, PT, R247, R32, PT ;  /* 0x00000020f700720c */ /* 0x000fc40003f64070 */
[----:B------:R-:W-:Y:S01]  /*14f60*/  ISETP.GT.U32.AND P1, PT, R247, R28, PT ;  /* 0x0000001cf700720c */ /* 0x000fe20003f24070 */
[--C-:B------:R-:W-:Y:S01]  /*14f70*/  @!P2 IMAD.IADD R27, R27, 0x1, -R247.reuse ;  /* 0x000000011b1ba824 */ /* 0x100fe200078e0af7 */
[C---:B------:R-:W-:Y:S01]  /*14f80*/  ISETP.GT.U32.AND P2, PT, R247.reuse, R34, PT ;  /* 0x00000022f700720c */ /* 0x040fe20003f44070 */
[--C-:B------:R-:W-:Y:S01]  /*14f90*/  @!P6 IMAD.IADD R18, R18, 0x1, -R247.reuse ;  /* 0x000000011212e824 */ /* 0x100fe200078e0af7 */
[C---:B------:R-:W-:Y:S01]  /*14fa0*/  ISETP.GT.U32.AND P6, PT, R247.reuse, R30, PT ;  /* 0x0000001ef700720c */ /* 0x040fe20003fc4070 */
[--C-:B------:R-:W-:Y:S01]  /*14fb0*/  @!P4 IMAD.IADD R24, R24, 0x1, -R247.reuse ;  /* 0x000000011818c824 */ /* 0x100fe200078e0af7 */
[C---:B------:R-:W-:Y:S01]  /*14fc0*/  ISETP.GT.U32.AND P4, PT, R247.reuse, R31, PT ;  /* 0x0000001ff700720c */ /* 0x040fe20003f84070 */
[--C-:B------:R-:W-:Y:S01]  /*14fd0*/  @!P0 IMAD.IADD R26, R26, 0x1, -R247.reuse ;  /* 0x000000011a1a8824 */ /* 0x100fe200078e0af7 */
        /* <DEDUP_REMOVED lines=11> */
[----:B------:R-:W-:Y:S01]  /*15090*/  @!P4 IMAD.IADD R31, R31, 0x1, -R247 ;  /* 0x000000011f1fc824 */ /* 0x000fe200078e0af7 */
[----:B------:R-:W-:-:S02]  /*150a0*/  ISETP.GT.U32.AND P4, PT, R247, R38, PT ;  /* 0x00000026f700720c */ /* 0x000fc40003f84070 */
[----:B------:R-:W-:Y:S01]  /*150b0*/  @!P0 IADD3 R33, R33, -R247, RZ ;  /* 0x800000f721218210 */ /* 0x000fe20007ffe0ff */
[--C-:B------:R-:W-:Y:S01]  /*150c0*/  @!P5 IMAD.IADD R36, R36, 0x1, -R247.reuse ;  /* 0x000000012424d824 */ /* 0x100fe200078e0af7 */
[----:B------:R-:W-:Y:S01]  /*150d0*/  ISETP.GT.U32.AND P0, PT, R247, R40, PT ;  /* 0x00000028f700720c */ /* 0x000fe20003f04070 */
[--C-:B------:R-:W-:Y:S01]  /*150e0*/  @!P3 IMAD.IADD R39, R39, 0x1, -R247.reuse ;  /* 0x000000012727b824 */ /* 0x100fe200078e0af7 */
[----:B------:R-:W-:Y:S01]  /*150f0*/  ISETP.GT.U32.AND P5, PT, R247, R43, PT ;  /* 0x0000002bf700720c */ /* 0x000fe20003fa4070 */
[--C-:B------:R-:W-:Y:S01]  /*15100*/  @!P1 IMAD.IADD R35, R35, 0x1, -R247.reuse ;  /* 0x0000000123239824 */ /* 0x100fe200078e0af7 */
[C---:B------:R-:W-:Y:S02]  /*15110*/  ISETP.GT.U32.AND P3, PT, R247.reuse, R33, PT ;  /* 0x00000021f700720c */ /* 0x040fe40003f64070 */
[----:B------:R-:W-:Y:S02]  /*15120*/  ISETP.GT.U32.AND P1, PT, R247, R42, PT ;  /* 0x0000002af700720c */ /* 0x000fe40003f24070 */
[----:B------:R-:W-:Y:S01]  /*15130*/  @!P2 IADD3 R41, R41, -R247, RZ ;  /* 0x800000f72929a210 */ /* 0x000fe20007ffe0ff */
[--C-:B------:R-:W-:Y:S01]  /*15140*/  @!P6 IMAD.IADD R37, R37, 0x1, -R247.reuse ;  /* 0x000000012525e824 */ /* 0x100fe200078e0af7 */
[C---:B------:R-:W-:Y:S01]  /*15150*/  ISETP.GT.U32.AND P2, PT, R247.reuse, R35, PT ;  /* 0x00000023f700720c */ /* 0x040fe20003f44070 */
[--C-:B------:R-:W-:Y:S01]  /*15160*/  @!P4 IMAD.IADD R38, R38, 0x1, -R247.reuse ;  /* 0x000000012626c824 */ /* 0x100fe200078e0af7 */
[C---:B------:R-:W-:Y:S01]  /*15170*/  ISETP.GT.U32.AND P4, PT, R247.reuse, R32, PT ;  /* 0x00000020f700720c */ /* 0x040fe20003f84070 */
[--C-:B------:R-:W-:Y:S01]  /*15180*/  @!P0 IMAD.IADD R40, R40, 0x1, -R247.reuse ;  /* 0x0000000128288824 */ /* 0x100fe200078e0af7 */
[----:B------:R-:W-:Y:S01]  /*15190*/  ISETP.GT.U32.AND P0, PT, R247, R34, PT ;  /* 0x00000022f700720c */ /* 0x000fe20003f04070 */
[--C-:B------:R-:W-:Y:S01]  /*151a0*/  @!P5 IMAD.IADD R43, R43, 0x1, -R247.reuse ;  /* 0x000000012b2bd824 */ /* 0x100fe200078e0af7 */
[----:B------:R-:W-:Y:S01]  /*151b0*/  ISETP.GT.U32.AND P5, PT, R247, R37, PT ;  /* 0x00000025f700720c */ /* 0x000fe20003fa4070 */
[--C-:B------:R-:W-:Y:S01]  /*151c0*/  @!P3 IMAD.IADD R33, R33, 0x1, -R247.reuse ;  /* 0x000000012121b824 */ /* 0x100fe200078e0af7 */
[C---:B------:R-:W-:Y:S01]  /*151d0*/  ISETP.GT.U32.AND P3, PT, R247.reuse, R39, PT ;  /* 0x00000027f700720c */ /* 0x040fe20003f64070 */
[----:B------:R-:W-:Y:S01]  /*151e0*/  @!P1 IMAD.IADD R42, R42, 0x1, -R247 ;  /* 0x000000012a2a9824 */ /* 0x000fe200078e0af7 */
[----:B------:R-:W-:-:S03]  /*151f0*/  ISETP.GT.U32.AND P1, PT, R247, R36, PT ;  /* 0x00000024f700720c */ /* 0x000fc60003f24070 */
        /* <DEDUP_REMOVED lines=10> */
[----:B------:R-:W-:-:S02]  /*152a0*/  ISETP.GT.U32.AND P3, PT, R247, R46, PT ;  /* 0x0000002ef700720c */ /* 0x000fc40003f64070 */
[----:B------:R-:W-:Y:S02]  /*152b0*/  @!P1 IADD3 R36, R36, -R247, RZ ;  /* 0x800000f724249210 */ /* 0x000fe40007ffe0ff */
[----:B------:R-:W-:Y:S01]  /*152c0*/  ISETP.GT.U32.AND P1, PT, R247, R42, PT ;  /* 0x0000002af700720c */ /* 0x000fe20003f24070 */
        /* <DEDUP_REMOVED lines=18> */
[-C--:B------:R-:W-:Y:S01]  /*153f0*/  @!P6 IADD3 R43, R43, -R247.reuse, RZ ;  /* 0x800000f72b2be210 */ /* 0x080fe20007ffe0ff */
[--C-:B------:R-:W-:Y:S01]  /*15400*/  @!P0 IMAD.IADD R47, R47, 0x1, -R247.reuse ;  /* 0x000000012f2f8824 */ /* 0x100fe200078e0af7 */
[C---:B------:R-:W-:Y:S02]  /*15410*/  ISETP.GT.U32.AND P6, PT, R247.reuse, R50, PT ;  /* 0x00000032f700720c */ /* 0x040fe40003fc4070 */
[----:B------:R-:W-:Y:S02]  /*15420*/  ISETP.GT.U32.AND P0, PT, R247, R54, PT ;  /* 0x00000036f700720c */ /* 0x000fe40003f04070 */
[----:B------:R-:W-:Y:S01]  /*15430*/  @!P5 IADD3 R51, R51, -R247, RZ ;  /* 0x800000f73333d210 */ /* 0x000fe20007ffe0ff */
[--C-:B------:R-:W-:Y:S01]  /*15440*/  @!P3 IMAD.IADD R53, R53, 0x1, -R247.reuse ;  /* 0x000000013535b824 */ /* 0x100fe200078e0af7 */
[----:B------:R-:W-:Y:S01]  /*15450*/  ISETP.GT.U32.AND P5, PT, R247, R45, PT ;  /* 0x0000002df700720c */ /* 0x000fe20003fa4070 */
[----:B------:R-:W-:Y:S01]  /*15460*/  @!P1 IMAD.IADD R49, R49, 0x1, -R247 ;  /* 0x0000000131319824 */ /* 0x000fe200078e0af7 */
[----:B------:R-:W-:-:S02]  /*15470*/  ISETP.GT.U32.AND P3, PT, R247, R47, PT ;  /* 0x0000002ff700720c */ /* 0x000fc40003f64070 */
[----:B------:R-:W-:Y:S01]  /*15480*/  ISETP.GT.U32.AND P1, PT, R247, R56, PT ;  /* 0x00000038f700720c */ /* 0x000fe20003f24070 */
[--C-:B------:R-:W-:Y:S01]  /*15490*/  @!P2 IMAD.IADD R55, R55, 0x1, -R247.reuse ;  /* 0x000000013737a824 */ /* 0x100fe200078e0af7 */
[C---:B------:R-:W-:Y:S01]  /*154a0*/  ISETP.GT.U32.AND P2, PT, R247.reuse, R49, PT ;  /* 0x00000031f700720c */ /* 0x040fe20003f44070 */
[--C-:B------:R-:W-:Y:S02]  /*154b0*/  @!P4 IMAD.IADD R52, R52, 0x1, -R247.reuse ;  /* 0x000000013434c824 */ /* 0x100fe400078e0af7 */
        /* <DEDUP_REMOVED lines=17> */
[----:B------:R-:W-:Y:S01]  /*155d0*/  @!P5 IMAD.IADD R52, R52, 0x1, -R247 ;  /* 0x000000013434d824 */ /* 0x000fe200078e0af7 */
[----:B------:R-:W-:Y:S02]  /*155e0*/  ISETP.GT.U32.AND P5, PT, R247, R59, PT ;  /* 0x0000003bf700720c */ /* 0x000fe40003fa4070 */
[----:B------:R-:W-:-:S02]  /*155f0*/  @!P3 IADD3 R53, R53, -R247, RZ ;  /* 0x800000f73535b210 */ /* 0x000fc40007ffe0ff */
[C---:B------:R-:W-:Y:S01]  /*15600*/  ISETP.GT.U32.AND P3, PT, R247.reuse, R60, PT ;  /* 0x0000003cf700720c */ /* 0x040fe20003f64070 */
[--C-:B------:R-:W-:Y:S01]  /*15610*/  @!P1 IMAD.IADD R50, R50, 0x1, -R247.reuse ;  /* 0x0000000132329824 */ /* 0x100fe200078e0af7 */
[----:B------:R-:W-:Y:S02]  /*15620*/  @!P4 IADD3 R46, R46, -R247, RZ ;  /* 0x800000f72e2ec210 */ /* 0x000fe40007ffe0ff */
[C---:B------:R-:W-:Y:S02]  /*15630*/  ISETP.GT.U32.AND P4, PT, R247.reuse, R56, PT ;  /* 0x00000038f700720c */ /* 0x040fe40003f84070 */
[----:B------:R-:W-:Y:S01]  /*15640*/  ISETP.GT.U32.AND P1, PT, R247, R57, PT ;  /* 0x00000039f700720c */ /* 0x000fe20003f24070 */
[--C-:B------:R-:W-:Y:S01]  /*15650*/  @!P2 IMAD.IADD R55, R55, 0x1, -R247.reuse ;  /* 0x000000013737a824 */ /* 0x100fe200078e0af7 */
        /* <DEDUP_REMOVED lines=23> */
[C---:B------:R-:W-:Y:S01]  /*157d0*/  ISETP.GT.U32.AND P3, PT, R247.reuse, R61, PT ;  /* 0x0000003df700720c */ /* 0x040fe20003f64070 */
[----:B------:R-:W-:Y:S01]  /*157e0*/  @!P1 IMAD.IADD R64, R64, 0x1, -R247 ;  /* 0x0000000140409824 */ /* 0x000fe200078e0af7 */
[----:B------:R-:W-:Y:S02]  /*157f0*/  ISETP.GT.U32.AND P1, PT, R247, R58, PT ;  /* 0x0000003af700720c */ /* 0x000fe40003f24070 */
[----:B------:R-:W-:-:S02]  /*15800*/  @!P2 IADD3 R69, R69, -R247, RZ ;  /* 0x800000f74545a210 */ /* 0x000fc40007ffe0ff */
        /* <DEDUP_REMOVED lines=21> */
[----:B------:R-:W-:Y:S01]  /*15960*/  ISETP.GT.U32.AND P5, PT, R247, R73, PT ;  /* 0x00000049f700720c */ /* 0x000fe20003fa4070 */
[----:B------:R-:W-:Y:S01]  /*15970*/  @!P3 IMAD.IADD R67, R67, 0x1, -R247 ;  /* 0x000000014343b824 */ /* 0x000fe200078e0af7 */
[----:B------:R-:W-:-:S02]  /*15980*/  ISETP.GT.U32.AND P3, PT, R247, R74, PT ;  /* 0x0000004af700720c */ /* 0x000fc40003f64070 */
[----:B------:R-:W-:Y:S02]  /*15990*/  @!P1 IADD3 R64, R64, -R247, RZ ;  /* 0x800000f740409210 */ /* 0x000fe40007ffe0ff */
        /* <DEDUP_REMOVED lines=14> */
[----:B------:R-:W-:Y:S01]  /*15a80*/  ISETP.GT.U32.AND P1, PT, R247, R78, PT ;  /* 0x0000004ef700720c */ /* 0x000fe20003f24070 */
[----:B------:R-:W-:-:S03]  /*15a90*/  @!P2 IMAD.IADD R77, R77, 0x1, -R247 ;  /* 0x000000014d4da824 */ /* 0x000fc600078e0af7 */
[----:B------:R-:W-:Y:S01]  /*15aa0*/  ISETP.GT.U32.AND P2, PT, R247, R71, PT ;  /* 0x00000047f700720c */ /* 0x000fe20003f44070 */
[--C-:B------:R-:W-:Y:S01]  /*15ab0*/  @!P6 IMAD.IADD R75, R75, 0x1, -R247.reuse ;  /* 0x000000014b4be824 */ /* 0x100fe200078e0af7 */
[C---:B------:R-:W-:Y:S01]  /*15ac0*/  ISETP.GT.U32.AND P6, PT, R247.reuse, R82, PT ;  /* 0x00000052f700720c */ /* 0x040fe20003fc4070 */
[--C-:B------:R-:W-:Y:S01]  /*15ad0*/  @!P0 IMAD.IADD R76, R76, 0x1, -R247.reuse ;  /* 0x000000014c4c8824 */ /* 0x100fe200078e0af7 */
[----:B------:R-:W-:Y:S02]  /*15ae0*/  ISETP.GT.U32.AND P0, PT, R247, R70, PT ;  /* 0x00000046f700720c */ /* 0x000fe40003f04070 */
[-C--:B------:R-:W-:Y:S02]  /*15af0*/  @!P4 IADD3 R72, R72, -R247.reuse, RZ ;  /* 0x800000f74848c210 */ /* 0x080fe40007ffe0ff */
[----:B------:R-:W-:Y:S01]  /*15b00*/  @!P5 IADD3 R80, R80, -R247, RZ ;  /* 0x800000f75050d210 */ /* 0x000fe20007ffe0ff */
[----:B------:R-:W-:Y:S01]  /*15b10*/  @!P3 IMAD.IADD R81, R81, 0x1, -R247 ;  /* 0x000000015151b824 */ /* 0x000fe200078e0af7 */
[----:B------:R-:W-:-:S02]  /*15b20*/  ISETP.GT.U32.AND P4, PT, R247, R79, PT ;  /* 0x0000004ff700720c */ /* 0x000fc40003f84070 */
[C---:B------:R-:W-:Y:S01]  /*15b30*/  ISETP.GT.U32.AND P5, PT, R247.reuse, R74, PT ;  /* 0x0000004af700720c */ /* 0x040fe20003fa4070 */
[--C-:B------:R-:W-:Y:S01]  /*15b40*/  @!P1 IMAD.IADD R78, R78, 0x1, -R247.reuse ;  /* 0x000000014e4e9824 */ /* 0x100fe200078e0af7 */
[C---:B------:R-:W-:Y:S02]  /*15b50*/  ISETP.GT.U32.AND P3, PT, R247.reuse, R75, PT ;  /* 0x0000004bf700720c */ /* 0x040fe40003f64070 */
[----:B------:R-:W-:Y:S01]  /*15b60*/  ISETP.GT.U32.AND P1, PT, R247, R72, PT ;  /* 0x00000048f700720c */ /* 0x000fe20003f24070 */
[--C-:B------:R-:W-:Y:S01]  /*15b70*/  @!P2 IMAD.IADD R71, R71, 0x1, -R247.reuse ;  /* 0x000000014747a824 */ /* 0x100fe200078e0af7 */
[C---:B------:R-:W-:Y:S01]  /*15b80*/  ISETP.GT.U32.AND P2, PT, R247.reuse, R77, PT ;  /* 0x0000004df700720c */ /* 0x040fe20003f44070 */
[--C-:B------:R-:W-:Y:S02]  /*15b90*/  @!P6 IMAD.IADD R82, R82, 0x1, -R247.reuse ;  /* 0x000000015252e824 */ /* 0x100fe400078e0af7 */
[--C-:B------:R-:W-:Y:S01]  /*15ba0*/  @!P0 IMAD.IADD R70, R70, 0x1, -R247.reuse ;  /* 0x0000000146468824 */ /* 0x100fe200078e0af7 */
[----:B------:R-:W-:Y:S01]  /*15bb0*/  ISETP.GT.U32.AND P0, PT, R247, R76, PT ;  /* 0x0000004cf700720c */ /* 0x000fe20003f04070 */
[--C-:B------:R-:W-:Y:S01]  /*15bc0*/  @!P4 IMAD.IADD R79, R79, 0x1, -R247.reuse ;  /* 0x000000014f4fc824 */ /* 0x100fe200078e0af7 */
[C---:B------:R-:W-:Y:S01]  /*15bd0*/  ISETP.GT.U32.AND P4, PT, R247.reuse, R73, PT ;  /* 0x00000049f700720c */ /* 0x040fe20003f84070 */
[----:B------:R-:W-:Y:S01]  /*15be0*/  @!P5 IMAD.IADD R74, R74, 0x1, -R247 ;  /* 0x000000014a4ad824 */ /* 0x000fe200078e0af7 */
[----:B------:R-:W-:-:S02]  /*15bf0*/  ISETP.GT.U32.AND P5, PT, R247, R80, PT ;  /* 0x00000050f700720c */ /* 0x000fc40003fa4070 */
[----:B------:R-:W-:Y:S01]  /*15c00*/  @!P3 IADD3 R75, R75, -R247, RZ ;  /* 0x800000f74b4bb210 */ /* 0x000fe20007ffe0ff */
[--C-:B------:R-:W-:Y:S01]  /*15c10*/  @!P1 IMAD.IADD R72, R72, 0x1, -R247.reuse ;  /* 0x0000000148489824 */ /* 0x100fe200078e0af7 */
[C---:B------:R-:W-:Y:S02]  /*15c20*/  ISETP.GT.U32.AND P3, PT, R247.reuse, R82, PT ;  /* 0x00000052f700720c */ /* 0x040fe40003f64070 */
[----:B------:R-:W-:Y:S01]  /*15c30*/  ISETP.GT.U32.AND P1, PT, R247, R78, PT ;  /* 0x0000004ef700720c */ /* 0x000fe20003f24070 */
        /* <DEDUP_REMOVED lines=8> */
[C---:B------:R-:W-:Y:S02]  /*15cc0*/  ISETP.GT.U32.AND P5, PT, R247.reuse, R87, PT ;  /* 0x00000057f700720c */ /* 0x040fe40003fa4070 */
[----:B------:R-:W-:Y:S01]  /*15cd0*/  @!P3 IADD3 R82, R82, -R247, RZ ;  /* 0x800000f75252b210 */ /* 0x000fe20007ffe0ff */
[--C-:B------:R-:W-:Y:S01]  /*15ce0*/  @!P1 IMAD.IADD R78, R78, 0x1, -R247.reuse ;  /* 0x000000014e4e9824 */ /* 0x100fe200078e0af7 */
[C---:B------:R-:W-:Y:S02]  /*15cf0*/  ISETP.GT.U32.AND P3, PT, R247.reuse, R89, PT ;  /* 0x00000059f700720c */ /* 0x040fe40003f64070 */
        /* <DEDUP_REMOVED lines=15> */
[----:B------:R-:W-:-:S02]  /*15df0*/  @!P2 IMAD.IADD R91, R91, 0x1, -R247 ;  /* 0x000000015b5ba824 */ /* 0x000fc400078e0af7 */
[--C-:B------:R-:W-:Y:S01]  /*15e00*/  @!P6 IMAD.IADD R88, R88, 0x1, -R247.reuse ;  /* 0x000000015858e824 */ /* 0x100fe200078e0af7 */
[C---:B------:R-:W-:Y:S02]  /*15e10*/  ISETP.GT.U32.AND P2, PT, R247.reuse, R85, PT ;  /* 0x00000055f700720c */ /* 0x040fe40003f44070 */
[C---:B------:R-:W-:Y:S02]  /*15e20*/  ISETP.GT.U32.AND P6, PT, R247.reuse, R95, PT ;  /* 0x0000005ff700720c */ /* 0x040fe40003fc4070 */
[----:B------:R-:W-:Y:S01]  /*15e30*/  @!P0 IADD3 R90, R90, -R247, RZ ;  /* 0x800000f75a5a8210 */ /* 0x000fe20007ffe0ff */
        /* <DEDUP_REMOVED lines=8> */
[----:B------:R-:W-:Y:S02]  /*15ec0*/  ISETP.GT.U32.AND P1, PT, R247, R86, PT ;  /* 0x00000056f700720c */ /* 0x000fe40003f24070 */
[----:B------:R-:W-:Y:S01]  /*15ed0*/  @!P2 IADD3 R85, R85, -R247, RZ ;  /* 0x800000f75555a210 */ /* 0x000fe20007ffe0ff */
        /* <DEDUP_REMOVED lines=23> */
[C---:B------:R-:W-:Y:S01]  /*16050*/  ISETP.GT.U32.AND P1, PT, R247.reuse, R99, PT ;  /* 0x00000063f700720c */ /* 0x040fe20003f24070 */
        /* <DEDUP_REMOVED lines=10> */
[----:B------:R-:W-:Y:S01]  /*16100*/  ISETP.GT.U32.AND P3, PT, R247, R97, PT ;  /* 0x00000061f700720c */ /* 0x000fe20003f64070 */
[--C-:B------:R-:W-:Y:S01]  /*16110*/  @!P1 IMAD.IADD R99, R99, 0x1, -R247.reuse ;  /* 0x0000000163639824 */ /* 0x100fe200078e0af7 */
[----:B------:R-:W-:Y:S01]  /*16120*/  ISETP.GT.U32.AND P1, PT, R247, R106, PT ;  /* 0x0000006af700720c */ /* 0x000fe20003f24070 */
[--C-:B------:R-:W-:Y:S02]  /*16130*/  @!P2 IMAD.IADD R105, R105, 0x1, -R247.reuse ;  /* 0x000000016969a824 */ /* 0x100fe400078e0af7 */
[--C-:B------:R-:W-:Y:S01]  /*16140*/  @!P6 IMAD.IADD R94, R94, 0x1, -R247.reuse ;  /* 0x000000015e5ee824 */ /* 0x100fe200078e0af7 */
[C---:B------:R-:W-:Y:S01]  /*16150*/  ISETP.GT.U32.AND P2, PT, R247.reuse, R99, PT ;  /* 0x00000063f700720c */ /* 0x040fe20003f44070 */
[--C-:B------:R-:W-:Y:S01]  /*16160*/  @!P0 IMAD.IADD R104, R104, 0x1, -R247.reuse ;  /* 0x0000000168688824 */ /* 0x100fe200078e0af7 */
[C---:B------:R-:W-:Y:S02]  /*16170*/  ISETP.GT.U32.AND P6, PT, R247.reuse, R101, PT ;  /* 0x00000065f700720c */ /* 0x040fe40003fc4070 */
[----:B------:R-:W-:Y:S01]  /*16180*/  ISETP.GT.U32.AND P0, PT, R247, R98, PT ;  /* 0x00000062f700720c */ /* 0x000fe20003f04070 */
[--C-:B------:R-:W-:Y:S01]  /*16190*/  @!P5 IMAD.IADD R96, R96, 0x1, -R247.reuse ;  /* 0x000000016060d824 */ /* 0x100fe200078e0af7 */
        /* <DEDUP_REMOVED lines=17> */
[-C--:B------:R-:W-:Y:S01]  /*162b0*/  @!P3 IADD3 R103, R103, -R247.reuse, RZ ;  /* 0x800000f76767b210 */ /* 0x080fe20007ffe0ff */
[--C-:B------:R-:W-:Y:S01]  /*162c0*/  @!P1 IMAD.IADD R100, R100, 0x1, -R247.reuse ;  /* 0x0000000164649824 */ /* 0x100fe200078e0af7 */
[C---:B------:R-:W-:Y:S02]  /*162d0*/  ISETP.GT.U32.AND P3, PT, R247.reuse, R110, PT ;  /* 0x0000006ef700720c */ /* 0x040fe40003f64070 */
[----:B------:R-:W-:Y:S01]  /*162e0*/  ISETP.GT.U32.AND P1, PT, R247, R106, PT ;  /* 0x0000006af700720c */ /* 0x000fe20003f24070 */
[--C-:B------:R-:W-:Y:S01]  /*162f0*/  @!P2 IMAD.IADD R105, R105, 0x1, -R247.reuse ;  /* 0x000000016969a824 */ /* 0x100fe200078e0af7 */
[----:B------:R-:W-:Y:S01]  /*16300*/  ISETP.GT.U32.AND P2, PT, R247, R112, PT ;  /* 0x00000070f700720c */ /* 0x000fe20003f44070 */
[--C-:B------:R-:W-:Y:S01]  /*16310*/  @!P0 IMAD.IADD R104, R104, 0x1, -R247.reuse ;  /* 0x0000000168688824 */ /* 0x100fe200078e0af7 */
[----:B------:R-:W-:Y:S01]  /*16320*/  @!P6 IADD3 R108, R108, -R247, RZ ;  /* 0x800000f76c6ce210 */ /* 0x000fe20007ffe0ff */
[--C-:B------:R-:W-:Y:S01]  /*16330*/  @!P4 IMAD.IADD R101, R101, 0x1, -R247.reuse ;  /* 0x000000016565c824 */ /* 0x100fe200078e0af7 */
[----:B------:R-:W-:Y:S01]  /*16340*/  ISETP.GT.U32.AND P0, PT, R247, R111, PT ;  /* 0x0000006ff700720c */ /* 0x000fe20003f04070 */
[----:B------:R-:W-:Y:S01]  /*16350*/  @!P5 IMAD.IADD R109, R109, 0x1, -R247 ;  /* 0x000000016d6dd824 */ /* 0x000fe200078e0af7 */
[----:B------:R-:W-:-:S02]  /*16360*/  ISETP.GT.U32.AND P6, PT, R247, R107, PT ;  /* 0x0000006bf700720c */ /* 0x000fc40003fc4070 */
[C---:B------:R-:W-:Y:S01]  /*16370*/  ISETP.GT.U32.AND P4, PT, R247.reuse, R108, PT ;  /* 0x0000006cf700720c */ /* 0x040fe20003f84070 */
[--C-:B------:R-:W-:Y:S01]  /*16380*/  @!P3 IMAD.IADD R110, R110, 0x1, -R247.reuse ;  /* 0x000000016e6eb824 */ /* 0x100fe200078e0af7 */
[C---:B------:R-:W-:Y:S01]  /*16390*/  ISETP.GT.U32.AND P5, PT, R247.reuse, R116, PT ;  /* 0x00000074f700720c */ /* 0x040fe20003fa4070 */
[--C-:B------:R-:W-:Y:S01]  /*163a0*/  @!P1 IMAD.IADD R106, R106, 0x1, -R247.reuse ;  /* 0x000000016a6a9824 */ /* 0x100fe200078e0af7 */
[C---:B------:R-:W-:Y:S02]  /*163b0*/  ISETP.GT.U32.AND P3, PT, R247.reuse, R117, PT ;  /* 0x00000075f700720c */ /* 0x040fe40003f64070 */
[C---:B------:R-:W-:Y:S01]  /*163c0*/  ISETP.GT.U32.AND P1, PT, R247.reuse, R113, PT ;  /* 0x00000071f700720c */ /* 0x040fe20003f24070 */
[--C-:B------:R-:W-:Y:S01]  /*163d0*/  @!P2 IMAD.IADD R112, R112, 0x1, -R247.reuse ;  /* 0x000000017070a824 */ /* 0x100fe200078e0af7 */
        /* <DEDUP_REMOVED lines=11> */
[----:B------:R-:W-:-:S02]  /*16490*/  ISETP.GT.U32.AND P3, PT, R247, R111, PT ;  /* 0x0000006ff700720c */ /* 0x000fc40003f64070 */
[----:B------:R-:W-:Y:S02]  /*164a0*/  ISETP.GT.U32.AND P1, PT, R247, R120, PT ;  /* 0x00000078f700720c */ /* 0x000fe40003f24070 */
[----:B------:R-:W-:Y:S02]  /*164b0*/  @!P2 IADD3 R119, R119, -R247, RZ ;  /* 0x800000f77777a210 */ /* 0x000fe40007ffe0ff */
        /* <DEDUP_REMOVED lines=17> */
[----:B------:R-:W-:-:S02]  /*165d0*/  @!P6 IMAD.IADD R121, R121, 0x1, -R247 ;  /* 0x000000017979e824 */ /* 0x000fc400078e0af7 */
[--C-:B------:R-:W-:Y:S01]  /*165e0*/  @!P4 IMAD.IADD R109, R109, 0x1, -R247.reuse ;  /* 0x000000016d6dc824 */ /* 0x100fe200078e0af7 */
[C---:B------:R-:W-:Y:S01]  /*165f0*/  ISETP.GT.U32.AND P4, PT, R247.reuse, R115, PT ;  /* 0x00000073f700720c */ /* 0x040fe20003f84070 */
[--C-:B------:R-:W-:Y:S01]  /*16600*/  @!P5 IMAD.IADD R116, R116, 0x1, -R247.reuse ;  /* 0x000000017474d824 */ /* 0x100fe200078e0af7 */
[----:B------:R-:W-:Y:S01]  /*16610*/  ISETP.GT.U32.AND P5, PT, R247, R123, PT ;  /* 0x0000007bf700720c */ /* 0x000fe20003fa4070 */
[--C-:B------:R-:W-:Y:S01]  /*16620*/  @!P3 IMAD.IADD R117, R117, 0x1, -R247.reuse ;  /* 0x000000017575b824 */ /* 0x100fe200078e0af7 */
[C---:B------:R-:W-:Y:S02]  /*16630*/  ISETP.GT.U32.AND P3, PT, R247.reuse, R124, PT ;  /* 0x0000007cf700720c */ /* 0x040fe40003f64070 */
[----:B------:R-:W-:Y:S02]  /*16640*/  @!P1 IADD3 R114, R114, -R247, RZ ;  /* 0x800000f772729210 */ /* 0x000fe40007ffe0ff */
[C---:B------:R-:W-:Y:S02]  /*16650*/  ISETP.GT.U32.AND P6, PT, R247.reuse, R120, PT ;  /* 0x00000078f700720c */ /* 0x040fe40003fc4070 */
[----:B------:R-:W-:Y:S01]  /*16660*/  ISETP.GT.U32.AND P1, PT, R247, R121, PT ;  /* 0x00000079f700720c */ /* 0x000fe20003f24070 */
        /* <DEDUP_REMOVED lines=12> */
[----:B------:R-:W-:Y:S02]  /*16730*/  @!P1 IADD3 R121, R121, -R247, RZ ;  /* 0x800000f779799210 */ /* 0x000fe40007ffe0ff */
        /* <DEDUP_REMOVED lines=19> */
[-C--:B------:R-:W-:Y:S02]  /*16870*/  @!P4 IADD3 R129, R129, -R247.reuse, RZ ;  /* 0x800000f78181c210 */ /* 0x080fe40007ffe0ff */
[----:B------:R-:W-:Y:S01]  /*16880*/  @!P5 IADD3 R124, R124, -R247, RZ ;  /* 0x800000f77c7cd210 */ /* 0x000fe20007ffe0ff */
[--C-:B------:R-:W-:Y:S01]  /*16890*/  @!P3 IMAD.IADD R125, R125, 0x1, -R247.reuse ;  /* 0x000000017d7db824 */ /* 0x100fe200078e0af7 */
[C---:B------:R-:W-:Y:S02]  /*168a0*/  ISETP.GT.U32.AND P4, PT, R247.reuse, R123, PT ;  /* 0x0000007bf700720c */ /* 0x040fe40003f84070 */
        /* <DEDUP_REMOVED lines=12> */
[----:B------:R-:W-:Y:S02]  /*16970*/  ISETP.GT.U32.AND P5, PT, R247, R137, PT ;  /* 0x00000089f700720c */ /* 0x000fe40003fa4070 */
[----:B------:R-:W-:Y:S01]  /*16980*/  @!P3 IADD3 R131, R131, -R247, RZ ;  /* 0x800000f78383b210 */ /* 0x000fe20007ffe0ff */
[--C-:B------:R-:W-:Y:S01]  /*16990*/  @!P1 IMAD.IADD R128, R128, 0x1, -R247.reuse ;  /* 0x0000000180809824 */ /* 0x100fe200078e0af7 */
[C---:B------:R-:W-:Y:S02]  /*169a0*/  ISETP.GT.U32.AND P3, PT, R247.reuse, R138, PT ;  /* 0x0000008af700720c */ /* 0x040fe40003f64070 */
[C---:B------:R-:W-:Y:S01]  /*169b0*/  ISETP.GT.U32.AND P1, PT, R247.reuse, R135, PT ;  /* 0x00000087f700720c */ /* 0x040fe20003f24070 */
[----:B------:R-:W-:Y:S01]  /*169c0*/  @!P2 IMAD.IADD R134, R134, 0x1, -R247 ;  /* 0x000000018686a824 */ /* 0x000fe200078e0af7 */
[----:B------:R-:W-:-:S02]  /*169d0*/  ISETP.GT.U32.AND P6, PT, R247, R133, PT ;  /* 0x00000085f700720c */ /* 0x000fc40003fc4070 */
        /* <DEDUP_REMOVED lines=23> */
[C---:B------:R-:W-:Y:S02]  /*16b50*/  ISETP.GT.U32.AND P3, PT, R247.reuse, R139, PT ;  /* 0x0000008bf700720c */ /* 0x040fe40003f64070 */
[----:B------:R-:W-:Y:S01]  /*16b60*/  ISETP.GT.U32.AND P1, PT, R247, R136, PT ;  /* 0x00000088f700720c */ /* 0x000fe20003f24070 */
[----:B------:R-:W-:-:S02]  /*16b70*/  @!P6 IMAD.IADD R140, R140, 0x1, -R247 ;  /* 0x000000018c8ce824 */ /* 0x000fc400078e0af7 */
[--C-:B------:R-:W-:Y:S01]  /*16b80*/  @!P2 IMAD.IADD R135, R135, 0x1, -R247.reuse ;  /* 0x000000018787a824 */ /* 0x100fe200078e0af7 */
[C---:B------:R-:W-:Y:S02]  /*16b90*/  ISETP.GT.U32.AND P2, PT, R247.reuse, R141, PT ;  /* 0x0000008df700720c */ /* 0x040fe40003f44070 */
        /* <DEDUP_REMOVED lines=247> */
[--C-:B------:R-:W-:Y:S02]  /*17b10*/  @!P4 IMAD.IADD R200, R200, 0x1, -R247.reuse ;  /* 0x00000001c8c8c824 */ /* 0x100fe400078e0af7 */
        /* <DEDUP_REMOVED lines=27> */
[----:B------:R-:W-:Y:S01]  /*17cd0*/  ISETP.GT.U32.AND P5, PT, R247, R215, PT ;  /* 0x000000d7f700720c */ /* 0x000fe20003fa4070 */
[--C-:B------:R-:W-:Y:S01]  /*17ce0*/  @!P4 IMAD.IADD R201, R201, 0x1, -R247.reuse ;  /* 0x00000001c9c9c824 */ /* 0x100fe200078e0af7 */
[----:B------:R-:W-:Y:S02]  /*17cf0*/  ISETP.GT.U32.AND P4, PT, R247, R207, PT ;  /* 0x000000cff700720c */ /* 0x000fe40003f84070 */
        /* <DEDUP_REMOVED lines=20> */
[----:B------:R-:W-:Y:S01]  /*17e40*/  ISETP.GT.U32.AND P6, PT, R247, R218, PT ;  /* 0x000000daf700720c */ /* 0x000fe20003fc4070 */
[--C-:B------:R-:W-:Y:S01]  /*17e50*/  @!P5 IMAD.IADD R222, R222, 0x1, -R247.reuse ;  /* 0x00000001deded824 */ /* 0x100fe200078e0af7 */
[----:B------:R-:W-:Y:S01]  /*17e60*/  @!P0 IADD3 R217, R217, -R247, RZ ;  /* 0x800000f7d9d98210 */ /* 0x000fe20007ffe0ff */
        /* <DEDUP_REMOVED lines=8> */
[C---:B------:R-:W-:Y:S02]  /*17ef0*/  ISETP.GT.U32.AND P0, PT, R247.reuse, R224, PT ;  /* 0x000000e0f700720c */ /* 0x040fe40003f04070 */
[C---:B------:R-:W-:Y:S01]  /*17f00*/  ISETP.GT.U32.AND P2, PT, R247.reuse, R219, PT ;  /* 0x000000dbf700720c */ /* 0x040fe20003f44070 */
[--C-:B------:R-:W-:Y:S01]  /*17f10*/  @!P6 IMAD.IADD R218, R218, 0x1, -R247.reuse ;  /* 0x00000001dadae824 */ /* 0x100fe200078e0af7 */
[----:B------:R-:W-:Y:S01]  /*17f20*/  IABS R239, R239 ;  /* 0x000000ef00ef7213 */ /* 0x000fe20000000000 */
[----:B------:R-:W-:Y:S01]  /*17f30*/  @!P5 IMAD.IADD R216, R216, 0x1, -R247 ;  /* 0x00000001d8d8d824 */ /* 0x000fe200078e0af7 */
[C---:B------:R-:W-:Y:S01]  /*17f40*/  ISETP.GT.U32.AND P6, PT, R247.reuse, R225, PT ;  /* 0x000000e1f700720c */ /* 0x040fe20003fc4070 */
[----:B------:R-:W-:Y:S01]  /*17f50*/  STL [R1+0xc], R244 ;  /* 0x00000cf401007387 */ /* 0x000fe20000100800 */
[----:B------:R-:W-:Y:S01]  /*17f60*/  ISETP.GT.U32.AND P5, PT, R247, R222, PT ;  /* 0x000000def700720c */ /* 0x000fe20003fa4070 */
[----:B------:R-:W-:-:S02]  /*17f70*/  IMAD.HI.U32 R240, R245, R239, RZ ;  /* 0x000000eff5f07227 */ /* 0x000fc400078e00ff */
[----:B------:R-:W-:Y:S02]  /*17f80*/  STL [R1+0x8], R243 ;  /* 0x000008f301007387 */ /* 0x000fe40000100800 */
[--C-:B------:R-:W-:Y:S01]  /*17f90*/  @!P3 IMAD.IADD R217, R217, 0x1, -R247.reuse ;  /* 0x00000001d9d9b824 */ /* 0x100fe200078e0af7 */
[----:B------:R-:W-:Y:S01]  /*17fa0*/  ISETP.GT.U32.AND P3, PT, R247, R223, PT ;  /* 0x000000dff700720c */ /* 0x000fe20003f64070 */
[----:B------:R-:W-:Y:S01]  /*17fb0*/  STL [R1+0x4], R242 ;  /* 0x000004f201007387 */ /* 0x000fe20000100800 */
[--C-:B------:R-:W-:Y:S01]  /*17fc0*/  @!P4 IMAD.IADD R221, R221, 0x1, -R247.reuse ;  /* 0x00000001ddddc824 */ /* 0x100fe200078e0af7 */
[C---:B------:R-:W-:Y:S01]  /*17fd0*/  ISETP.GT.U32.AND P4, PT, R247.reuse, R215, PT ;  /* 0x000000d7f700720c */ /* 0x040fe20003f84070 */
[----:B------:R-:W-:Y:S01]  /*17fe0*/  @!P1 IMAD.IADD R214, R214, 0x1, -R247 ;  /* 0x00000001d6d69824 */ /* 0x000fe200078e0af7 */
[----:B------:R-:W-:Y:S01]  /*17ff0*/  STL [R1+0x29b8], R0 ;  /* 0x0029b80001007387 */ /* 0x000fe20000100800 */
[----:B------:R-:W-:Y:S01]  /*18000*/  IMAD.MOV R240, RZ, RZ, -R240 ;  /* 0x000000fffff07224 */ /* 0x000fe200078e0af0 */
[----:B------:R-:W-:-:S02]  /*18010*/  ISETP.GT.U32.AND P1, PT, R247, R220, PT ;  /* 0x000000dcf700720c */ /* 0x000fc40003f24070 */
[----:B------:R1:W-:Y:S01]  /*18020*/  STL [R1], R241 ;  /* 0x000000f101007387 */ /* 0x0003e20000100800 */
[----:B------:R-:W-:Y:S01]  /*18030*/  @!P0 IMAD.IADD R224, R224, 0x1, -R247 ;  /* 0x00000001e0e08824 */ /* 0x000fe200078e0af7 */
[-C--:B------:R-:W-:Y:S01]  /*18040*/  @!P2 IADD3 R219, R219, -R247.reuse, RZ ;  /* 0x800000f7dbdba210 */ /* 0x080fe20007ffe0ff */
[C---:B------:R-:W-:Y:S01]  /*18050*/  IMAD R239, R247.reuse, R240, R239 ;  /* 0x000000f0f7ef7224 */ /* 0x040fe200078e02ef */
[----:B------:R-:W-:Y:S01]  /*18060*/  ISETP.GT.U32.AND P2, PT, R247, R226, PT ;  /* 0x000000e2f700720c */ /* 0x000fe20003f44070 */
[----:B-1----:R-:W-:Y:S01]  /*18070*/  VIADD R241, R6, 0x1fa ;  /* 0x000001fa06f17836 */ /* 0x002fe20000000000 */
[----:B------:R-:W-:Y:S01]  /*18080*/  STL.64 [R1+0x29c0], R2 ;  /* 0x0029c00201007387 */ /* 0x000fe20000100a00 */
[----:B------:R-:W-:-:S03]  /*18090*/  @!P6 IADD3 R225, R225, -R247, RZ ;  /* 0x800000f7e1e1e210 */ /* 0x000fc60007ffe0ff */
[----:B------:R-:W-:Y:S01]  /*180a0*/  IABS R240, R241 ;  /* 0x000000f100f07213 */ /* 0x000fe20000000000 */
[----:B------:R-:W-:Y:S01]  /*180b0*/  STL [R1+0x29c8], R4 ;  /* 0x0029c80401007387 */ /* 0x000fe20000100800 */
[C---:B------:R-:W-:Y:S01]  /*180c0*/  ISETP.GT.U32.AND P6, PT, R247.reuse, R224, PT ;  /* 0x000000e0f700720c */ /* 0x040fe20003fc4070 */
[--C-:B------:R-:W-:Y:S01]  /*180d0*/  @!P5 IMAD.IADD R222, R222, 0x1, -R247.reuse ;  /* 0x00000001deded824 */ /* 0x100fe200078e0af7 */
[----:B------:R-:W-:Y:S01]  /*180e0*/  ISETP.GT.U32.AND P5, PT, R247, R229, PT ;  /* 0x000000e5f700720c */ /* 0x000fe20003fa4070 */
[----:B------:R-:W-:Y:S01]  /*180f0*/  STL [R1+0x29cc], R5 ;  /* 0x0029cc0501007387 */ /* 0x000fe20000100800 */
[--C-:B------:R-:W-:Y:S01]  /*18100*/  @!P3 IMAD.IADD R223, R223, 0x1, -R247.reuse ;  /* 0x00000001dfdfb824 */ /* 0x100fe200078e0af7 */
[----:B------:R-:W-:Y:S02]  /*18110*/  ISETP.GT.U32.AND P3, PT, R247, R230, PT ;  /* 0x000000e6f700720c */ /* 0x000fe40003f64070 */
[----:B------:R1:W-:Y:S01]  /*18120*/  STL [R1+0x1fa8], R241 ;  /* 0x001fa8f101007387 */ /* 0x0003e20000100800 */
[--C-:B------:R-:W-:Y:S01]  /*18130*/  @!P4 IMAD.IADD R215, R215, 0x1, -R247.reuse ;  /* 0x00000001d7d7c824 */ /* 0x100fe200078e0af7 */
[C---:B------:R-:W-:Y:S01]  /*18140*/  ISETP.GT.U32.AND P4, PT, R247.reuse, R221, PT ;  /* 0x000000ddf700720c */ /* 0x040fe20003f84070 */
[----:B------:R-:W-:Y:S01]  /*18150*/  @!P1 IMAD.IADD R220, R220, 0x1, -R247 ;  /* 0x00000001dcdc9824 */ /* 0x000fe200078e0af7 */
[----:B------:R-:W-:Y:S01]  /*18160*/  ISETP.GT.U32.AND P1, PT, R247, R227, PT ;  /* 0x000000e3f700720c */ /* 0x000fe20003f24070 */
[----:B------:R-:W-:-:S02]  /*18170*/  VIADD R0, R6, 0x1fb ;  /* 0x000001fb06007836 */ /* 0x000fc40000000000 */
[----:B-1----:R-:W-:-:S04]  /*18180*/  IMAD.HI.U32 R241, R245, R240, RZ ;  /* 0x000000f0f5f17227 */ /* 0x002fc800078e00ff */
[----:B------:R-:W-:Y:S02]  /*18190*/  IMAD.MOV R241, RZ, RZ, -R241 ;  /* 0x000000fffff17224 */ /* 0x000fe400078e0af1 */
[--C-:B------:R-:W-:Y:S01]  /*181a0*/  @!P2 IMAD.IADD R226, R226, 0x1, -R247.reuse ;  /* 0x00000001e2e2a824 */ /* 0x100fe200078e0af7 */
[C---:B------:R-:W-:Y:S01]  /*181b0*/  ISETP.GT.U32.AND P2, PT, R247.reuse, R233, PT ;  /* 0x000000e9f700720c */ /* 0x040fe20003f44070 */
[C---:B------:R-:W-:Y:S01]  /*181c0*/  IMAD R240, R247.reuse, R241, R240 ;  /* 0x000000f1f7f07224 */ /* 0x040fe200078e02f0 */
[----:B------:R-:W-:Y:S01]  /*181d0*/  IABS R241, R0 ;  /* 0x0000000000f17213 */ /* 0x000fe20000000000 */
[--C-:B------:R-:W-:Y:S01]  /*181e0*/  @!P6 IMAD.IADD R224, R224, 0x1, -R247.reuse ;  /* 0x00000001e0e0e824 */ /* 0x100fe200078e0af7 */
[----:B------:R-:W-:Y:S01]  /*181f0*/  ISETP.GT.U32.AND P0, PT, R247, R218, PT ;  /* 0x000000daf700720c */ /* 0x000fe20003f04070 */
[----:B------:R-:W-:Y:S01]  /*18200*/  @!P5 IMAD.IADD R229, R229, 0x1, -R247 ;  /* 0x00000001e5e5d824 */ /* 0x000fe200078e0af7 */
[----:B------:R-:W-:Y:S01]  /*18210*/  ISETP.GT.U32.AND P6, PT, R247, R231, PT ;  /* 0x000000e7f700720c */ /* 0x000fe20003fc4070 */
[----:B------:R-:W-:Y:S01]  /*18220*/  IMAD.HI.U32 R242, R245, R241, RZ ;  /* 0x000000f1f5f27227 */ /* 0x000fe200078e00ff */
[----:B------:R-:W-:-:S03]  /*18230*/  ISETP.GT.U32.AND P5, PT, R247, R236, PT ;  /* 0x000000ecf700720c */ /* 0x000fc60003fa4070 */
[--C-:B------:R-:W-:Y:S01]  /*18240*/  @!P3 IMAD.IADD R230, R230, 0x1, -R247.reuse ;  /* 0x00000001e6e6b824 */ /* 0x100fe200078e0af7 */
[----:B------:R-:W-:Y:S01]  /*18250*/  ISETP.GT.U32.AND P3, PT, R247, R237, PT ;  /* 0x000000edf700720c */ /* 0x000fe20003f64070 */
[--C-:B------:R-:W-:Y:S01]  /*18260*/  @!P4 IMAD.IADD R221, R221, 0x1, -R247.reuse ;  /* 0x00000001ddddc824 */ /* 0x100fe200078e0af7 */
[----:B------:R1:W-:Y:S01]  /*18270*/  STL [R1+0x1f9c], R0 ;  /* 0x001f9c0001007387 */ /* 0x0003e20000100800 */
[----:B------:R-:W-:Y:S01]  /*18280*/  ISETP.GT.U32.AND P4, PT, R247, R228, PT ;  /* 0x000000e4f700720c */ /* 0x000fe20003f84070 */
[----:B------:R-:W-:Y:S01]  /*18290*/  IMAD.MOV R242, RZ, RZ, -R242 ;  /* 0x000000fffff27224 */ /* 0x000fe200078e0af2 */
[----:B------:R-:W-:Y:S01]  /*182a0*/  @!P1 IADD3 R227, R227, -R247, RZ ;  /* 0x800000f7e3e39210 */ /* 0x000fe20007ffe0ff */
[----:B------:R-:W-:Y:S02]  /*182b0*/  @!P2 IMAD.IADD R233, R233, 0x1, -R247 ;  /* 0x00000001e9e9a824 */ /* 0x000fe400078e0af7 */
[C---:B------:R-:W-:Y:S01]  /*182c0*/  IMAD R241, R247.reuse, R242, R241 ;  /* 0x000000f2f7f17224 */ /* 0x040fe200078e02f1 */
[----:B------:R-:W-:Y:S01]  /*182d0*/  ISETP.GT.U32.AND P2, PT, R247, R227, PT ;  /* 0x000000e3f700720c */ /* 0x000fe20003f44070 */
[----:B-1----:R-:W-:-:S02]  /*182e0*/  VIADD R0, R6, 0x1fc ;  /* 0x000001fc06007836 */ /* 0x002fc40000000000 */
[--C-:B------:R-:W-:Y:S01]  /*182f0*/  @!P0 IMAD.IADD R218, R218, 0x1, -R247.reuse ;  /* 0x00000001dada8824 */ /* 0x100fe200078e0af7 */
[----:B------:R-:W-:Y:S01]  /*18300*/  ISETP.GT.U32.AND P0, PT, R247, R225, PT ;  /* 0x000000e1f700720c */ /* 0x000fe20003f04070 */
[--C-:B------:R-:W-:Y:S01]  /*18310*/  @!P6 IMAD.IADD R231, R231, 0x1, -R247.reuse ;  /* 0x00000001e7e7e824 */ /* 0x100fe200078e0af7 */
[----:B------:R-:W-:Y:S01]  /*18320*/  IABS R242, R0 ;  /* 0x0000000000f27213 */ /* 0x000fe20000000000 */
[--C-:B------:R-:W-:Y:S01]  /*18330*/  @!P5 IMAD.IADD R236, R236, 0x1, -R247.reuse ;  /* 0x00000001ececd824 */ /* 0x100fe200078e0af7 */
[----:B------:R-:W-:Y:S01]  /*18340*/  ISETP.GT.U32.AND P6, PT, R247, R238, PT ;  /* 0x000000eef700720c */ /* 0x000fe20003fc4070 */
[--C-:B------:R-:W-:Y:S01]  /*18350*/  @!P3 IMAD.IADD R237, R237, 0x1, -R247.reuse ;  /* 0x00000001ededb824 */ /* 0x100fe200078e0af7 */
[----:B------:R-:W-:Y:S01]  /*18360*/  ISETP.GT.U32.AND P5, PT, R247, R230, PT ;  /* 0x000000e6f700720c */ /* 0x000fe20003fa4070 */
[----:B------:R-:W-:Y:S01]  /*18370*/  IMAD.HI.U32 R243, R245, R242, RZ ;  /* 0x000000f2f5f37227 */ /* 0x000fe200078e00ff */
[C---:B------:R-:W-:Y:S01]  /*18380*/  ISETP.GT.U32.AND P3, PT, R247.reuse, R231, PT ;  /* 0x000000e7f700720c */ /* 0x040fe20003f64070 */
[----:B------:R1:W-:Y:S02]  /*18390*/  STL [R1+0x1f94], R0 ;  /* 0x001f940001007387 */ /* 0x0003e40000100800 */
[----:B------:R-:W-:Y:S01]  /*183a0*/  @!P4 IMAD.IADD R228, R228, 0x1, -R247 ;  /* 0x00000001e4e4c824 */ /* 0x000fe200078e0af7 */
[----:B------:R-:W-:Y:S01]  /*183b0*/  ISETP.GT.U32.AND P4, PT, R247, R235, PT ;  /* 0x000000ebf700720c */ /* 0x000fe20003f84070 */
[----:B------:R-:W-:-:S02]  /*183c0*/  IMAD.MOV R243, RZ, RZ, -R243 ;  /* 0x000000fffff37224 */ /* 0x000fc400078e0af3 */
[--C-:B------:R-:W-:Y:S01]  /*183d0*/  @!P2 IMAD.IADD R227, R227, 0x1, -R247.reuse ;  /* 0x00000001e3e3a824 */ /* 0x100fe200078e0af7 */
[C---:B------:R-:W-:Y:S01]  /*183e0*/  ISETP.GT.U32.AND P2, PT, R247.reuse, R233, PT ;  /* 0x000000e9f700720c */ /* 0x040fe20003f44070 */
[----:B-1----:R-:W-:Y:S02]  /*183f0*/  VIADD R0, R6, 0x1fd ;  /* 0x000001fd06007836 */ /* 0x002fe40000000000 */
[----:B------:R-:W-:Y:S02]  /*18400*/  IMAD R242, R247, R243, R242 ;  /* 0x000000f3f7f27224 */ /* 0x000fe400078e02f2 */
[--C-:B------:R-:W-:Y:S01]  /*18410*/  @!P0 IMAD.IADD R225, R225, 0x1, -R247.reuse ;  /* 0x00000001e1e18824 */ /* 0x100fe200078e0af7 */
[----:B------:R-:W-:Y:S01]  /*18420*/  IABS R243, R0 ;  /* 0x0000000000f37213 */ /* 0x000fe20000000000 */
[----:B------:R-:W-:Y:S01]  /*18430*/  @!P6 IMAD.IADD R238, R238, 0x1, -R247 ;  /* 0x00000001eeeee824 */ /* 0x000fe200078e0af7 */
[----:B------:R-:W-:Y:S02]  /*18440*/  ISETP.GT.U32.AND P0, PT, R247, R232, PT ;  /* 0x000000e8f700720c */ /* 0x000fe40003f04070 */
[----:B------:R-:W-:Y:S01]  /*18450*/  @!P5 IADD3 R230, R230, -R247, RZ ;  /* 0x800000f7e6e6d210 */ /* 0x000fe20007ffe0ff */
[----:B------:R-:W-:Y:S01]  /*18460*/  IMAD.HI.U32 R244, R245, R243, RZ ;  /* 0x000000f3f5f47227 */ /* 0x000fe200078e00ff */
[----:B------:R-:W-:-:S03]  /*18470*/  ISETP.GT.U32.AND P5, PT, R247, R236, PT ;  /* 0x000000ecf700720c */ /* 0x000fc60003fa4070 */
[--C-:B------:R-:W-:Y:S01]  /*18480*/  @!P3 IMAD.IADD R231, R231, 0x1, -R247.reuse ;  /* 0x00000001e7e7b824 */ /* 0x100fe200078e0af7 */
[----:B------:R-:W-:Y:S02]  /*18490*/  ISETP.GT.U32.AND P3, PT, R247, R238, PT ;  /* 0x000000eef700720c */ /* 0x000fe40003f64070 */
[----:B------:R-:W-:Y:S01]  /*184a0*/  @!P4 IADD3 R235, R235, -R247, RZ ;  /* 0x800000f7ebebc210 */ /* 0x000fe20007ffe0ff */
[----:B------:R-:W-:Y:S01]  /*184b0*/  IMAD.MOV R244, RZ, RZ, -R244 ;  /* 0x000000fffff47224 */ /* 0x000fe200078e0af4 */
[----:B------:R-:W-:Y:S01]  /*184c0*/  ISETP.GT.U32.AND P4, PT, R247, R229, PT ;  /* 0x000000e5f700720c */ /* 0x000fe20003f84070 */
[----:B------:R-:W-:Y:S01]  /*184d0*/  @!P2 IMAD.IADD R233, R233, 0x1, -R247 ;  /* 0x00000001e9e9a824 */ /* 0x000fe200078e0af7 */
[C---:B------:R-:W-:Y:S01]  /*184e0*/  ISETP.GT.U32.AND P2, PT, R247.reuse, R240, PT ;  /* 0x000000f0f700720c */ /* 0x040fe20003f44070 */
[C---:B------:R-:W-:Y:S01]  /*184f0*/  IMAD R243, R247.reuse, R244, R243 ;  /* 0x000000f4f7f37224 */ /* 0x040fe200078e02f3 */
[----:B------:R-:W-:Y:S01]  /*18500*/  IADD3 R252, R6, 0x1, RZ ;  /* 0x0000000106fc7810 */ /* 0x000fe20007ffe0ff */
[--C-:B------:R-:W-:Y:S01]  /*18510*/  @!P0 IMAD.IADD R232, R232, 0x1, -R247.reuse ;  /* 0x00000001e8e88824 */ /* 0x100fe200078e0af7 */
[C---:B------:R-:W-:Y:S01]  /*18520*/  ISETP.GT.U32.AND P0, PT, R247.reuse, R226, PT ;  /* 0x000000e2f700720c */ /* 0x040fe20003f04070 */
[--C-:B------:R-:W-:Y:S01]  /*18530*/  @!P5 IMAD.IADD R236, R236, 0x1, -R247.reuse ;  /* 0x00000001ececd824 */ /* 0x100fe200078e0af7 */
[----:B------:R-:W-:Y:S01]  /*18540*/  ISETP.GT.U32.AND P5, PT, R247, R243, PT ;  /* 0x000000f3f700720c */ /* 0x000fe20003fa4070 */
[----:B------:R-:W-:Y:S01]  /*18550*/  @!P3 IMAD.IADD R238, R238, 0x1, -R247 ;  /* 0x00000001eeeeb824 */ /* 0x000fe200078e0af7 */
[----:B------:R-:W-:Y:S01]  /*18560*/  ISETP.GE.AND P3, PT, R252, RZ, PT ;  /* 0x000000fffc00720c */ /* 0x000fe20003f66270 */
[----:B------:R1:W-:Y:S01]  /*18570*/  STL [R1+0x1f90], R0 ;  /* 0x001f900001007387 */ /* 0x0003e20000100800 */
[----:B------:R-:W-:-:S02]  /*18580*/  VIADD R252, R6, 0x3 ;  /* 0x0000000306fc7836 */ /* 0x000fc40000000000 */
[--C-:B------:R-:W-:Y:S01]  /*18590*/  @!P4 IMAD.IADD R229, R229, 0x1, -R247.reuse ;  /* 0x00000001e5e5c824 */ /* 0x100fe200078e0af7 */
[----:B------:R-:W-:Y:S01]  /*185a0*/  ISETP.GT.U32.AND P4, PT, R247, R235, PT ;  /* 0x000000ebf700720c */ /* 0x000fe20003f84070 */
[----:B------:R-:W-:Y:S01]  /*185b0*/  @!P2 IMAD.IADD R240, R240, 0x1, -R247 ;  /* 0x00000001f0f0a824 */ /* 0x000fe200078e0af7 */
[----:B------:R-:W-:Y:S01]  /*185c0*/  ISETP.GE.AND P2, PT, R252, RZ, PT ;  /* 0x000000fffc00720c */ /* 0x000fe20003f46270 */
[C---:B-1----:R-:W-:Y:S02]  /*185d0*/  VIADD R0, R6.reuse, 0x1fe ;  /* 0x000001fe06007836 */ /* 0x042fe40000000000 */
[----:B------:R-:W-:-:S03]  /*185e0*/  VIADD R252, R6, 0x4 ;  /* 0x0000000406fc7836 */ /* 0x000fc60000000000 */
[----:B------:R-:W-:Y:S01]  /*185f0*/  IABS R244, R0 ;  /* 0x0000000000f47213 */ /* 0x000fe20000000000 */
[--C-:B------:R-:W-:Y:S01]  /*18600*/  @!P0 IMAD.IADD R226, R226, 0x1, -R247.reuse ;  /* 0x00000001e2e28824 */ /* 0x100fe200078e0af7 */
[----:B------:R-:W-:Y:S01]  /*18610*/  ISETP.GT.U32.AND P0, PT, R247, R232, PT ;  /* 0x000000e8f700720c */ /* 0x000fe20003f04070 */
[----:B------:R1:W-:Y:S01]  /*18620*/  STL [R1+0x1f88], R0 ;  /* 0x001f880001007387 */ /* 0x0003e20000100800 */
[--C-:B------:R-:W-:Y:S01]  /*18630*/  @!P5 IMAD.IADD R243, R243, 0x1, -R247.reuse ;  /* 0x00000001f3f3d824 */ /* 0x100fe200078e0af7 */
[----:B------:R-:W-:Y:S02]  /*18640*/  ISETP.GE.AND P5, PT, R252, RZ, PT ;  /* 0x000000fffc00720c */ /* 0x000fe40003fa6270 */
[----:B------:R-:W2:Y:S01]  /*18650*/  S2R R252, SR_TID.X ;  /* 0x0000000000fc7919 */ /* 0x000ea20000002100 */
[----:B------:R-:W-:Y:S01]  /*18660*/  @!P4 IMAD.IADD R235, R235, 0x1, -R247 ;  /* 0x00000001ebebc824 */ /* 0x000fe200078e0af7 */
[----:B------:R-:W-:Y:S01]  /*18670*/  ISETP.GT.U32.AND P6, PT, R247, R237, PT ;  /* 0x000000edf700720c */ /* 0x000fe20003fc4070 */
[----:B-1----:R-:W-:Y:S01]  /*18680*/  IMAD.HI.U32 R0, R245, R244, RZ ;  /* 0x000000f4f5007227 */ /* 0x002fe200078e00ff */
[----:B------:R-:W-:-:S03]  /*18690*/  ISETP.GT.U32.AND P4, PT, R247, R242, PT ;  /* 0x000000f2f700720c */ /* 0x000fc60003f84070 */
[----:B------:R-:W-:-:S04]  /*186a0*/  IMAD.MOV R0, RZ, RZ, -R0 ;  /* 0x000000ffff007224 */ /* 0x000fc800078e0a00 */
[C---:B------:R-:W-:Y:S02]  /*186b0*/  IMAD R244, R247.reuse, R0, R244 ;  /* 0x00000000f7f47224 */ /* 0x040fe400078e02f4 */
[----:B------:R-:W-:Y:S02]  /*186c0*/  VIADD R0, R6, 0x1ff ;  /* 0x000001ff06007836 */ /* 0x000fe40000000000 */
[--C-:B------:R-:W-:Y:S01]  /*186d0*/  @!P0 IMAD.IADD R232, R232, 0x1, -R247.reuse ;  /* 0x00000001e8e88824 */ /* 0x100fe200078e0af7 */
[----:B------:R-:W-:Y:S02]  /*186e0*/  ISETP.GT.U32.AND P0, PT, R247, R239, PT ;  /* 0x000000eff700720c */ /* 0x000fe40003f04070 */
[----:B------:R1:W-:Y:S01]  /*186f0*/  STL [R1+0x1f84], R0 ;  /* 0x001f840001007387 */ /* 0x0003e20000100800 */
[----:B------:R-:W-:Y:S01]  /*18700*/  @!P6 IMAD.IADD R237, R237, 0x1, -R247 ;  /* 0x00000001edede824 */ /* 0x000fe200078e0af7 */
[----:B------:R-:W-:Y:S02]  /*18710*/  @!P4 IADD3 R242, R242, -R247, RZ ;  /* 0x800000f7f2f2c210 */ /* 0x000fe40007ffe0ff */
[----:B------:R-:W-:-:S02]  /*18720*/  ISETP.GT.U32.AND P6, PT, R247, R244, PT ;  /* 0x000000f4f700720c */ /* 0x000fc40003fc4070 */
[----:B------:R-:W-:Y:S02]  /*18730*/  ISETP.GE.AND P4, PT, R6, RZ, PT ;  /* 0x000000ff0600720c */ /* 0x000fe40003f86270 */
[----:B-1----:R-:W-:-:S05]  /*18740*/  IABS R0, R0 ;  /* 0x0000000000007213 */ /* 0x002fca0000000000 */
[----:B------:R-:W-:Y:S02]  /*18750*/  IMAD.MOV.U32 R2, RZ, RZ, R0 ;  /* 0x000000ffff027224 */ /* 0x000fe400078e0000 */
[----:B------:R-:W-:Y:S02]  /*18760*/  VIADD R0, R6, 0x2 ;  /* 0x0000000206007836 */ /* 0x000fe40000000000 */
[----:B------:R-:W-:Y:S02]  /*18770*/  @!P0 IMAD.IADD R239, R239, 0x1, -R247 ;  /* 0x00000001efef8824 */ /* 0x000fe400078e0af7 */
[----:B------:R-:W-:Y:S01]  /*18780*/  IMAD.MOV.U32 R3, RZ, RZ, R7 ;  /* 0x000000ffff037224 */ /* 0x000fe200078e0007 */
[----:B------:R-:W-:Y:S01]  /*18790*/  ISETP.GE.AND P0, PT, R0, RZ, PT ;  /* 0x000000ff0000720c */ /* 0x000fe20003f06270 */
[----:B------:R-:W-:Y:S02]  /*187a0*/  VIADD R0, R6, 0x5 ;  /* 0x0000000506007836 */ /* 0x000fe40000000000 */
[----:B------:R-:W-:Y:S01]  /*187b0*/  @!P6 IMAD.IADD R244, R244, 0x1, -R247 ;  /* 0x00000001f4f4e824 */ /* 0x000fe200078e0af7 */
[----:B------:R-:W-:-:S02]  /*187c0*/  @!P4 IADD3 R3, -R3, RZ, RZ ;  /* 0x000000ff0303c210 */ /* 0x000fc40007ffe1ff */
[----:B------:R-:W-:Y:S01]  /*187d0*/  ISETP.GE.AND P6, PT, R0, RZ, PT ;  /* 0x000000ff0000720c */ /* 0x000fe20003fc6270 */
[----:B------:R-:W-:Y:S01]  /*187e0*/  IMAD.MOV.U32 R4, RZ, RZ, R251 ;  /* 0x000000ffff047224 */ /* 0x000fe200078e00fb */
[----:B--2---:R-:W-:Y:S02]  /*187f0*/  LOP3.LUT R0, R252, 0x60, RZ, 0xc0, !PT ;  /* 0x00000060fc007812 */ /* 0x004fe400078ec0ff */
[----:B------:R-:W2:Y:S04]  /*18800*/  LDL.LU R252, [R1+0x444] ;  /* 0x0004440001fc7983 */ /* 0x000ea80000300800 */
[----:B------:R-:W3:Y:S01]  /*18810*/  LDL.LU R251, [R1+0x448] ;  /* 0x0004480001fb7983 */ /* 0x000ee20000300800 */
[----:B------:R-:W-:-:S03]  /*18820*/  @!P3 IMAD.MOV R4, RZ, RZ, -R4 ;  /* 0x000000ffff04b224 */ /* 0x000fc600078e0a04 */
[----:B------:R1:W-:Y:S01]  /*18830*/  STL [R1+0x434], R3 ;  /* 0x0004340301007387 */ /* 0x0003e20000100800 */
[----:B------:R-:W-:Y:S02]  /*18840*/  IMAD.MOV.U32 R5, RZ, RZ, R249 ;  /* 0x000000ffff057224 */ /* 0x000fe400078e00f9 */
[----:B-1----:R-:W-:Y:S02]  /*18850*/  IMAD.MOV.U32 R3, RZ, RZ, R250 ;  /* 0x000000ffff037224 */ /* 0x002fe400078e00fa */
[----:B------:R-:W4:Y:S02]  /*18860*/  LDL.LU R250, [R1+0x438] ;  /* 0x0004380001fa7983 */ /* 0x000f240000300800 */
[----:B------:R-:W-:Y:S02]  /*18870*/  @!P0 IMAD.MOV R3, RZ, RZ, -R3 ;  /* 0x000000ffff038224 */ /* 0x000fe400078e0a03 */
[----:B------:R1:W-:Y:S04]  /*18880*/  STL [R1+0x430], R4 ;  /* 0x0004300401007387 */ /* 0x0003e80000100800 */
[----:B------:R-:W4:Y:S04]  /*18890*/  LDL.LU R249, [R1+0x43c] ;  /* 0x00043c0001f97983 */ /* 0x000f280000300800 */
[----:B------:R1:W-:Y:S02]  /*188a0*/  STL [R1+0x42c], R3 ;  /* 0x00042c0301007387 */ /* 0x0003e40000100800 */
[----:B-1----:R-:W-:-:S02]  /*188b0*/  IMAD.MOV.U32 R4, RZ, RZ, R248 ;  /* 0x000000ffff047224 */ /* 0x002fc400078e00f8 */
[----:B------:R-:W4:Y:S04]  /*188c0*/  LDL.LU R3, [R1+0x41c] ;  /* 0x00041c0001037983 */ /* 0x000f280000300800 */
[----:B------:R-:W4:Y:S01]  /*188d0*/  LDL.LU R248, [R1+0x440] ;  /* 0x0004400001f87983 */ /* 0x000f220000300800 */
[----:B------:R-:W-:-:S13]  /*188e0*/  ISETP.GT.U32.AND P1, PT, R247, R234, PT ;  /* 0x000000eaf700720c */ /* 0x000fda0003f24070 */
[----:B------:R-:W-:Y:S01]  /*188f0*/  @!P1 IMAD.IADD R234, R234, 0x1, -R247 ;  /* 0x00000001eaea9824 */ /* 0x000fe200078e0af7 */
[----:B------:R-:W-:Y:S01]  /*18900*/  ISETP.GT.U32.AND P1, PT, R247, R228, PT ;  /* 0x000000e4f700720c */ /* 0x000fe20003f24070 */
[----:B------:R-:W-:Y:S02]  /*18910*/  IMAD.MOV.U32 R7, RZ, RZ, R246 ;  /* 0x000000ffff077224 */ /* 0x000fe400078e00f6 */
[----:B------:R-:W-:Y:S01]  /*18920*/  @!P2 IMAD.MOV R5, RZ, RZ, -R5 ;  /* 0x000000ffff05a224 */ /* 0x000fe200078e0a05 */
[----:B------:R-:W-:Y:S01]  /*18930*/  @!P5 IADD3 R4, -R4, RZ, RZ ;  /* 0x000000ff0404d210 */ /* 0x000fe20007ffe1ff */
[----:B------:R-:W4:Y:S01]  /*18940*/  LDL.LU R246, [R1+0x44c] ;  /* 0x00044c0001f67983 */ /* 0x000f220000300800 */
[----:B------:R-:W-:-:S03]  /*18950*/  @!P6 IMAD.MOV R7, RZ, RZ, -R7 ;  /* 0x000000ffff07e224 */ /* 0x000fc600078e0a07 */
[----:B------:R1:W-:Y:S04]  /*18960*/  STL [R1+0x428], R5 ;  /* 0x0004280501007387 */ /* 0x0003e80000100800 */
[----:B------:R-:W-:Y:S01]  /*18970*/  @!P1 IMAD.IADD R228, R228, 0x1, -R247 ;  /* 0x00000001e4e49824 */ /* 0x000fe200078e0af7 */
[----:B------:R-:W-:Y:S01]  /*18980*/  ISETP.GT.U32.AND P1, PT, R247, R234, PT ;  /* 0x000000eaf700720c */ /* 0x000fe20003f24070 */
[----:B-1----:R-:W4:Y:S04]  /*18990*/  LDL.LU R5, [R1+0x29cc] ;  /* 0x0029cc0001057983 */ /* 0x002f280000300800 */
[----:B------:R1:W-:Y:S01]  /*189a0*/  STL [R1+0x424], R4 ;  /* 0x0004240401007387 */ /* 0x0003e20000100800 */
[----:B------:R-:W-:-:S03]  /*189b0*/  IMAD.HI.U32 R245, R245, R2, RZ ;  /* 0x00000002f5f57227 */ /* 0x000fc600078e00ff */
[----:B-1----:R-:W4:Y:S04]  /*189c0*/  LDL.LU R4, [R1+0x29c8] ;  /* 0x0029c80001047983 */ /* 0x002f280000300800 */
[----:B------:R1:W-:Y:S01]  /*189d0*/  STL [R1+0x420], R7 ;  /* 0x0004200701007387 */ /* 0x0003e20000100800 */
[----:B------:R-:W-:Y:S01]  /*189e0*/  @!P1 IMAD.IADD R234, R234, 0x1, -R247 ;  /* 0x00000001eaea9824 */ /* 0x000fe200078e0af7 */
[----:B------:R-:W-:Y:S01]  /*189f0*/  ISETP.GT.U32.AND P1, PT, R247, R241, PT ;  /* 0x000000f1f700720c */ /* 0x000fe20003f24070 */
[----:B-1----:R-:W1:Y:S01]  /*18a00*/  S2R R7, SR_TID.X ;  /* 0x0000000000077919 */ /* 0x002e620000002100 */
[----:B------:R-:W-:-:S04]  /*18a10*/  IMAD.MOV R245, RZ, RZ, -R245 ;  /* 0x000000fffff57224 */ /* 0x000fc800078e0af5 */
[----:B------:R-:W-:-:S07]  /*18a20*/  IMAD R245, R247, R245, R2 ;  /* 0x000000f5f7f57224 */ /* 0x000fce00078e0202 */
[----:B------:R-:W-:Y:S01]  /*18a30*/  @!P1 IMAD.IADD R241, R241, 0x1, -R247 ;  /* 0x00000001f1f19824 */ /* 0x000fe200078e0af7 */
[----:B------:R-:W4:Y:S01]  /*18a40*/  LDC R2, c[0x0][0x234] ;  /* 0x00008d00ff027b82 */ /* 0x000f220000000800 */
[C---:B------:R-:W-:Y:S02]  /*18a50*/  ISETP.GT.U32.AND P1, PT, R247.reuse, R245, PT ;  /* 0x000000f5f700720c */ /* 0x040fe40003f24070 */
[C---:B------:R-:W-:Y:S02]  /*18a60*/  ISETP.GT.U32.AND P3, PT, R247.reuse, R240, PT ;  /* 0x000000f0f700720c */ /* 0x040fe40003f64070 */
[C---:B------:R-:W-:Y:S02]  /*18a70*/  ISETP.GT.U32.AND P0, PT, R247.reuse, R241, PT ;  /* 0x000000f1f700720c */ /* 0x040fe40003f04070 */
[C---:B------:R-:W-:Y:S02]  /*18a80*/  ISETP.GT.U32.AND P2, PT, R247.reuse, R242, PT ;  /* 0x000000f2f700720c */ /* 0x040fe40003f44070 */
[----:B------:R-:W-:-:S05]  /*18a90*/  ISETP.GT.U32.AND P4, PT, R247, R243, PT ;  /* 0x000000f3f700720c */ /* 0x000fca0003f84070 */
[----:B------:R-:W-:Y:S01]  /*18aa0*/  @!P1 IMAD.IADD R245, R245, 0x1, -R247 ;  /* 0x00000001f5f59824 */ /* 0x000fe200078e0af7 */
[C---:B------:R-:W-:Y:S02]  /*18ab0*/  ISETP.GT.U32.AND P1, PT, R247.reuse, R239, PT ;  /* 0x000000eff700720c */ /* 0x040fe40003f24070 */
[----:B------:R-:W-:Y:S01]  /*18ac0*/  ISETP.GT.U32.AND P6, PT, R247, R244, PT ;  /* 0x000000f4f700720c */ /* 0x000fe20003fc4070 */
[----:B-1----:R-:W-:Y:S01]  /*18ad0*/  IMAD.SHL.U32 R7, R7, 0x4, RZ ;  /* 0x0000000407077824 */ /* 0x002fe200078e00ff */
[----:B------:R-:W-:-:S04]  /*18ae0*/  ISETP.GT.U32.AND P5, PT, R247, R245, PT ;  /* 0x000000f5f700720c */ /* 0x000fc80003fa4070 */
[----:B------:R-:W-:-:S05]  /*18af0*/  LOP3.LUT R7, R7, 0x7c, RZ, 0xc0, !PT ;  /* 0x0000007c07077812 */ /* 0x000fca00078ec0ff */
[----:B------:R-:W-:Y:S02]  /*18b00*/  IMAD R7, R0, 0x400, R7 ;  /* 0x0000040000077824 */ /* 0x000fe400078e0207 */
[----:B------:R-:W4:Y:S01]  /*18b10*/  LDL R0, [R1+0x1eb4] ;  /* 0x001eb40001007983 */ /* 0x000f220000100800 */
[----:B------:R-:W-:-:S03]  /*18b20*/  @!P3 IMAD.IADD R240, R240, 0x1, -R247 ;  /* 0x00000001f0f0b824 */ /* 0x000fc600078e0af7 */
[----:B------:R1:W-:Y:S01]  /*18b30*/  STL.64 [R1+0x2680], R6 ;  /* 0x0026800601007387 */ /* 0x0003e20000100a00 */
[--C-:B------:R-:W-:Y:S01]  /*18b40*/  @!P0 IMAD.IADD R241, R241, 0x1, -R247.reuse ;  /* 0x00000001f1f18824 */ /* 0x100fe200078e0af7 */
[----:B------:R-:W-:Y:S01]  /*18b50*/  @!P4 IADD3 R243, R243, -R247, RZ ;  /* 0x800000f7f3f3c210 */ /* 0x000fe20007ffe0ff */
[--C-:B------:R-:W-:Y:S02]  /*18b60*/  @!P2 IMAD.IADD R242, R242, 0x1, -R247.reuse ;  /* 0x00000001f2f2a824 */ /* 0x100fe400078e0af7 */
[--C-:B------:R-:W-:Y:S02]  /*18b70*/  @!P1 IMAD.IADD R239, R239, 0x1, -R247.reuse ;  /* 0x00000001efef9824 */ /* 0x100fe400078e0af7 */
[--C-:B------:R-:W-:Y:S02]  /*18b80*/  @!P6 IMAD.IADD R244, R244, 0x1, -R247.reuse ;  /* 0x00000001f4f4e824 */ /* 0x100fe400078e0af7 */
[----:B------:R-:W-:Y:S02]  /*18b90*/  @!P5 IMAD.IADD R245, R245, 0x1, -R247 ;  /* 0x00000001f5f5d824 */ /* 0x000fe400078e0af7 */
[----:B------:R-:W4:Y:S01]  /*18ba0*/  LDL R247, [R1+0x1ecc] ;  /* 0x001ecc0001f77983 */ /* 0x000f220000100800 */
[----:B--2---:R-:W-:-:S03]  /*18bb0*/  ISETP.GE.AND P0, PT, R252, RZ, PT ;  /* 0x000000fffc00720c */ /* 0x004fc60003f06270 */
[----:B------:R-:W2:Y:S01]  /*18bc0*/  LDL R252, [R1+0x1eb8] ;  /* 0x001eb80001fc7983 */ /* 0x000ea20000100800 */
[----:B---3--:R-:W-:-:S03]  /*18bd0*/  ISETP.GE.AND P3, PT, R251, RZ, PT ;  /* 0x000000fffb00720c */ /* 0x008fc60003f66270 */
[----:B------:R-:W3:Y:S01]  /*18be0*/  LDL R251, [R1+0x1ebc] ;  /* 0x001ebc0001fb7983 */ /* 0x000ee20000100800 */
[----:B----4-:R-:W-:-:S03]  /*18bf0*/  ISETP.GE.AND P4, PT, R249, RZ, PT ;  /* 0x000000fff900720c */ /* 0x010fc60003f86270 */
[----:B------:R-:W4:Y:S01]  /*18c00*/  LDL R249, [R1+0x1ec4] ;  /* 0x001ec40001f97983 */ /* 0x000f220000100800 */
[----:B-1----:R-:W-:Y:S02]  /*18c10*/  IMAD R6, R3, R2, RZ ;  /* 0x0000000203067224 */ /* 0x002fe400078e02ff */
[----:B------:R-:W1:Y:S01]  /*18c20*/  LDC.64 R2, c[0x0][0x218] ;  /* 0x00008600ff027b82 */ /* 0x000e620000000a00 */
[----:B------:R-:W-:Y:S02]  /*18c30*/  ISETP.GE.AND P2, PT, R248, RZ, PT ;  /* 0x000000fff800720c */ /* 0x000fe40003f46270 */
[----:B------:R-:W4:Y:S04]  /*18c40*/  LDL R248, [R1+0x1ec0] ;  /* 0x001ec00001f87983 */ /* 0x000f280000100800 */
[----:B------:R1:W-:Y:S04]  /*18c50*/  STL [R1+0x4a8], R6 ;  /* 0x0004a80601007387 */ /* 0x0003e80000100800 */
[----:B-1----:R-:W2:Y:S04]  /*18c60*/  LDL.LU R6, [R1+0x418] ;  /* 0x0004180001067983 */ /* 0x002ea80000300800 */
[----:B------:R1:W-:Y:S02]  /*18c70*/  STL.64 [R1+0x4a0], R2 ;  /* 0x0004a00201007387 */ /* 0x0003e40000100a00 */
[----:B-1----:R-:W1:Y:S01]  /*18c80*/  LDC.64 R2, c[0x0][0x210] ;  /* 0x00008400ff027b82 */ /* 0x002e620000000a00 */
[----:B------:R-:W-:-:S02]  /*18c90*/  ISETP.GE.AND P1, PT, R246, RZ, PT ;  /* 0x000000fff600720c */ /* 0x000fc40003f26270 */
[----:B------:R-:W-:Y:S02]  /*18ca0*/  ISETP.GE.AND P6, PT, R250, RZ, PT ;  /* 0x000000fffa00720c */ /* 0x000fe40003fc6270 */
[----:B------:R-:W4:Y:S01]  /*18cb0*/  LDL R250, [R1+0x1ec8] ;  /* 0x001ec80001fa7983 */ /* 0x000f220000100800 */
[----:B-1----:R-:W-:-:S03]  /*18cc0*/  IMAD.MOV.U32 R246, RZ, RZ, R3 ;  /* 0x000000fffff67224 */ /* 0x002fc600078e0003 */
[----:B------:R1:W-:Y:S04]  /*18cd0*/  STL [R1+0x498], R2 ;  /* 0x0004980201007387 */ /* 0x0003e80000100800 */
[----:B-1----:R-:W4:Y:S04]  /*18ce0*/  LDL.LU.64 R2, [R1+0x29c0] ;  /* 0x0029c00001027983 */ /* 0x002f280000300a00 */
[----:B------:R1:W-:Y:S04]  /*18cf0*/  STL [R1+0x2938], R246 ;  /* 0x002938f601007387 */ /* 0x0003e80000100800 */
[----:B------:R-:W4:Y:S04]  /*18d00*/  LDL R7, [R1+0x1ed0] ;  /* 0x001ed00001077983 */ /* 0x000f280000100800 */
[----:B-1----:R-:W3:Y:S01]  /*18d10*/  LDL.LU R246, [R1+0x414] ;  /* 0x0004140001f67983 */ /* 0x002ee20000300800 */
[----:B--2---:R-:W-:Y:S01]  /*18d20*/  @!P1 IMAD.MOV R6, RZ, RZ, -R6 ;  /* 0x000000ffff069224 */ /* 0x004fe200078e0a06 */
[----:B------:R-:W-:-:S02]  /*18d30*/  ISETP.GE.AND P1, PT, R0, RZ, PT ;  /* 0x000000ff0000720c */ /* 0x000fc40003f26270 */
[----:B------:R-:W2:Y:S04]  /*18d40*/  LDL R0, [R1+0x1ed4] ;  /* 0x001ed40001007983 */ /* 0x000ea80000100800 */
[----:B------:R1:W-:Y:S04]  /*18d50*/  STL [R1+0x418], R6 ;  /* 0x0004180601007387 */ /* 0x0003e80000100800 */
[----:B-1----:R-:W4:Y:S01]  /*18d60*/  LDL.LU R6, [R1+0x410] ;  /* 0x0004100001067983 */ /* 0x002f220000300800 */
[----:B---3--:R-:W-:Y:S01]  /*18d70*/  @!P3 IMAD.MOV R246, RZ, RZ, -R246 ;  /* 0x000000fffff6b224 */ /* 0x008fe200078e0af6 */
[----:B------:R-:W-:-:S02]  /*18d80*/  ISETP.GE.AND P3, PT, R251, RZ, PT ;  /* 0x000000fffb00720c */ /* 0x000fc40003f66270 */
[----:B------:R-:W3:Y:S04]  /*18d90*/  LDL R251, [R1+0x1edc] ;  /* 0x001edc0001fb7983 */ /* 0x000ee80000100800 */
[----:B------:R1:W-:Y:S04]  /*18da0*/  STL [R1+0x414], R246 ;  /* 0x000414f601007387 */ /* 0x0003e80000100800 */
[----:B-1----:R-:W2:Y:S01]  /*18db0*/  LDL.LU R246, [R1+0x40c] ;  /* 0x00040c0001f67983 */ /* 0x002ea20000300800 */
[----:B----4-:R-:W-:Y:S01]  /*18dc0*/  @!P0 IMAD.MOV R6, RZ, RZ, -R6 ;  /* 0x000000ffff068224 */ /* 0x010fe200078e0a06 */
[----:B------:R-:W-:-:S02]  /*18dd0*/  ISETP.GE.AND P0, PT, R252, RZ, PT ;  /* 0x000000fffc00720c */ /* 0x000fc40003f06270 */
[----:B------:R-:W4:Y:S04]  /*18de0*/  LDL R252, [R1+0x1ed8] ;  /* 0x001ed80001fc7983 */ /* 0x000f280000100800 */
[----:B------:R1:W-:Y:S04]  /*18df0*/  STL [R1+0x410], R6 ;  /* 0x0004100601007387 */ /* 0x0003e80000100800 */
[----:B-1----:R-:W3:Y:S01]  /*18e00*/  LDL.LU R6, [R1+0x408] ;  /* 0x0004080001067983 */ /* 0x002ee20000300800 */
[----:B--2---:R-:W-:Y:S01]  /*18e10*/  @!P2 IMAD.MOV R246, RZ, RZ, -R246 ;  /* 0x000000fffff6a224 */ /* 0x004fe200078e0af6 */
[----:B------:R-:W-:-:S02]  /*18e20*/  ISETP.GE.AND P2, PT, R248, RZ, PT ;  /* 0x000000fff800720c */ /* 0x000fc40003f46270 */
[----:B------:R-:W2:Y:S04]  /*18e30*/  LDL R248, [R1+0x1ee0] ;  /* 0x001ee00001f87983 */ /* 0x000ea80000100800 */
[----:B------:R1:W-:Y:S04]  /*18e40*/  STL [R1+0x40c], R246 ;  /* 0x00040cf601007387 */ /* 0x0003e80000100800 */
[----:B-1----:R-:W4:Y:S01]  /*18e50*/  LDL.LU R246, [R1+0x404] ;  /* 0x0004040001f67983 */ /* 0x002f220000300800 */
[----:B---3--:R-:W-:Y:S02]  /*18e60*/  @!P4 IADD3 R6, -R6, RZ, RZ ;  /* 0x000000ff0606c210 */ /* 0x008fe40007ffe1ff */
[----:B------:R-:W-:-:S02]  /*18e70*/  ISETP.GE.AND P4, PT, R249, RZ, PT ;  /* 0x000000fff900720c */ /* 0x000fc40003f86270 */
[----:B------:R-:W3:Y:S04]  /*18e80*/  LDL R249, [R1+0x1ee4] ;  /* 0x001ee40001f97983 */ /* 0x000ee80000100800 */
[----:B------:R1:W-:Y:S04]  /*18e90*/  STL [R1+0x408], R6 ;  /* 0x0004080601007387 */ /* 0x0003e80000100800 */
[----:B-1----:R-:W2:Y:S01]  /*18ea0*/  LDL.LU R6, [R1+0x400] ;  /* 0x0004000001067983 */ /* 0x002ea20000300800 */
[----:B------:R-:W-:-:S03]  /*18eb0*/  ISETP.GE.AND P5, PT, R247, RZ, PT ;  /* 0x000000fff700720c */ /* 0x000fc60003fa6270 */
[----:B------:R-:W3:Y:S01]  /*18ec0*/  LDL R247, [R1+0x1eec] ;  /* 0x001eec0001f77983 */ /* 0x000ee20000100800 */
[----:B----4-:R-:W-:-:S05]  /*18ed0*/  @!P6 IMAD.MOV R246, RZ, RZ, -R246 ;  /* 0x000000fffff6e224 */ /* 0x010fca00078e0af6 */
[----:B------:R1:W-:Y:S04]  /*18ee0*/  STL [R1+0x404], R246 ;  /* 0x000404f601007387 */ /* 0x0003e80000100800 */
[----:B-1----:R-:W4:Y:S01]  /*18ef0*/  LDL.LU R246, [R1+0x3fc] ;  /* 0x0003fc0001f67983 */ /* 0x002f220000300800 */
[----:B--2---:R-:W-:Y:S01]  /*18f00*/  @!P1 IMAD.MOV R6, RZ, RZ, -R6 ;  /* 0x000000ffff069224 */ /* 0x004fe200078e0a06 */
[----:B------:R-:W-:Y:S02]  /*18f10*/  ISETP.GE.AND P1, PT, R250, RZ, PT ;  /* 0x000000fffa00720c */ /* 0x000fe40003f26270 */
[----:B------:R-:W2:Y:S04]  /*18f20*/  LDL R250, [R1+0x1ee8] ;  /* 0x001ee80001fa7983 */ /* 0x000ea80000100800 */
[----:B------:R1:W-:Y:S04]  /*18f30*/  STL [R1+0x400], R6 ;  /* 0x0004000601007387 */ /* 0x0003e80000100800 */
[----:B-1----:R-:W3:Y:S01]  /*18f40*/  LDL.LU R6, [R1+0x3f8] ;  /* 0x0003f80001067983 */ /* 0x002ee20000300800 */
[----:B----4-:R-:W-:Y:S01]  /*18f50*/  @!P3 IMAD.MOV R246, RZ, RZ, -R246 ;  /* 0x000000fffff6b224 */ /* 0x010fe200078e0af6 */
[----:B------:R-:W-:-:S02]  /*18f60*/  ISETP.GE.AND P3, PT, R7, RZ, PT ;  /* 0x000000ff0700720c */ /* 0x000fc40003f66270 */
[----:B------:R-:W4:Y:S04]  /*18f70*/  LDL R7, [R1+0x1ef0] ;  /* 0x001ef00001077983 */ /* 0x000f280000100800 */
[----:B------:R1:W-:Y:S04]  /*18f80*/  STL [R1+0x3fc], R246 ;  /* 0x0003fcf601007387 */ /* 0x0003e80000100800 */
[----:B-1----:R-:W2:Y:S01]  /*18f90*/  LDL.LU R246, [R1+0x3f4] ;  /* 0x0003f40001f67983 */ /* 0x002ea20000300800 */
[----:B---3--:R-:W-:Y:S01]  /*18fa0*/  @!P0 IMAD.MOV R6, RZ, RZ, -R6 ;  /* 0x000000ffff068224 */ /* 0x008fe200078e0a06 */
[----:B------:R-:W-:-:S02]  /*18fb0*/  ISETP.GE.AND P0, PT, R0, RZ, PT ;  /* 0x000000ff0000720c */ /* 0x000fc40003f06270 */
[----:B------:R-:W3:Y:S04]  /*18fc0*/  LDL R0, [R1+0x1ef4] ;  /* 0x001ef40001007983 */ /* 0x000ee80000100800 */
[----:B------:R1:W-:Y:S04]  /*18fd0*/  STL [R1+0x3f8], R6 ;  /* 0x0003f80601007387 */ /* 0x0003e80000100800 */
[----:B-1----:R-:W4:Y:S01]  /*18fe0*/  LDL.LU R6, [R1+0x3f0] ;  /* 0x0003f00001067983 */ /* 0x002f220000300800 */
[----:B--2---:R-:W-:Y:S01]  /*18ff0*/  @!P2 IMAD.MOV R246, RZ, RZ, -R246 ;  /* 0x000000fffff6a224 */ /* 0x004fe200078e0af6 */
[----:B------:R-:W-:-:S02]  /*19000*/  ISETP.GE.AND P2, PT, R251, RZ, PT ;  /* 0x000000fffb00720c */ /* 0x000fc40003f46270 */
        /* <DEDUP_REMOVED lines=13> */
[----:B--2---:R-:W-:Y:S02]  /*190e0*/  @!P1 IADD3 R6, -R6, RZ, RZ ;  /* 0x000000ff06069210 */ /* 0x004fe40007ffe1ff */
        /* <DEDUP_REMOVED lines=39> */
[----:B---3--:R-:W-:Y:S02]  /*19360*/  @!P0 IADD3 R6, -R6, RZ, RZ ;  /* 0x000000ff06068210 */ /* 0x008fe40007ffe1ff */
        /* <DEDUP_REMOVED lines=39> */
[----:B----4-:R-:W-:Y:S02]  /*195e0*/  @!P4 IADD3 R6, -R6, RZ, RZ ;  /* 0x000000ff0606c210 */ /* 0x010fe40007ffe1ff */
        /* <DEDUP_REMOVED lines=1035> */
[----:B------:R-:W-:-:S04]  /*1d6a0*/  ISETP.GE.AND P3, PT, R248, RZ, PT ;  /* 0x000000fff800720c */ /* 0x000fc80003f66270 */
[----:B------:R1:W-:Y:S04]  /*1d6b0*/  STL [R1+0x6c], R246 ;  /* 0x00006cf601007387 */ /* 0x0003e80000100800 */
[----:B-1----:R-:W4:Y:S04]  /*1d6c0*/  LDL.LU R246, [R1+0x64] ;  /* 0x0000640001f67983 */ /* 0x002f280000300800 */
[----:B------:R-:W2:Y:S01]  /*1d6d0*/  LDL R248, [R1+0x2484] ;  /* 0x0024840001f87983 */ /* 0x000ea20000100800 */
[----:B---3--:R-:W-:-:S05]  /*1d6e0*/  @!P0 IADD3 R6, -R6, RZ, RZ ;  /* 0x000000ff06068210 */ /* 0x008fca0007ffe1ff */
[----:B------:R1:W-:Y:S04]  /*1d6f0*/  STL [R1+0x68], R6 ;  /* 0x0000680601007387 */ /* 0x0003e80000100800 */
[----:B-1----:R-:W3:Y:S01]  /*1d700*/  LDL.LU R6, [R1+0x60] ;  /* 0x0000600001067983 */ /* 0x002ee20000300800 */
[----:B------:R-:W-:-:S03]  /*1d710*/  ISETP.GE.AND P0, PT, R249, RZ, PT ;  /* 0x000000fff900720c */ /* 0x000fc60003f06270 */
[----:B------:R-:W2:Y:S01]  /*1d720*/  LDL R249, [R1+0x2480] ;  /* 0x0024800001f97983 */ /* 0x000ea20000100800 */
[----:B----4-:R-:W-:Y:S01]  /*1d730*/  @!P2 IMAD.MOV R246, RZ, RZ, -R246 ;  /* 0x000000fffff6a224 */ /* 0x010fe200078e0af6 */
[----:B------:R-:W-:Y:S02]  /*1d740*/  ISETP.GE.AND P2, PT, R247, RZ, PT ;  /* 0x000000fff700720c */ /* 0x000fe40003f46270 */
[----:B------:R-:W4:Y:S04]  /*1d750*/  LDL.LU R247, [R1+0x5c] ;  /* 0x00005c0001f77983 */ /* 0x000f280000300800 */
[----:B------:R1:W-:Y:S04]  /*1d760*/  STL [R1+0x64], R246 ;  /* 0x000064f601007387 */ /* 0x0003e80000100800 */
[----:B-1----:R-:W2:Y:S01]  /*1d770*/  LDL R246, [R1+0x247c] ;  /* 0x00247c0001f67983 */ /* 0x002ea20000100800 */
[----:B---3--:R-:W-:Y:S01]  /*1d780*/  @!P4 IMAD.MOV R6, RZ, RZ, -R6 ;  /* 0x000000ffff06c224 */ /* 0x008fe200078e0a06 */
[----:B------:R-:W-:-:S02]  /*1d790*/  ISETP.GE.AND P4, PT, R250, RZ, PT ;  /* 0x000000fffa00720c */ /* 0x000fc40003f86270 */
[----:B------:R-:W3:Y:S04]  /*1d7a0*/  LDL.LU R250, [R1+0x58] ;  /* 0x0000580001fa7983 */ /* 0x000ee80000300800 */
[----:B------:R1:W-:Y:S04]  /*1d7b0*/  STL [R1+0x60], R6 ;  /* 0x0000600601007387 */ /* 0x0003e80000100800 */
[----:B-1----:R-:W2:Y:S01]  /*1d7c0*/  LDL R6, [R1+0x2478] ;  /* 0x0024780001067983 */ /* 0x002ea20000100800 */
        /* <DEDUP_REMOVED lines=11> */
[----:B------:R-:W-:-:S04]  /*1d880*/  ISETP.GE.AND P3, PT, R251, RZ, PT ;  /* 0x000000fffb00720c */ /* 0x000fc80003f66270 */
[----:B------:R1:W-:Y:S04]  /*1d890*/  STL [R1+0x54], R247 ;  /* 0x000054f701007387 */ /* 0x0003e80000100800 */
[----:B-1----:R-:W2:Y:S04]  /*1d8a0*/  LDL R247, [R1+0x246c] ;  /* 0x00246c0001f77983 */ /* 0x002ea80000100800 */
[----:B------:R-:W3:Y:S01]  /*1d8b0*/  LDL.LU R251, [R1+0x4c] ;  /* 0x00004c0001fb7983 */ /* 0x000ee20000300800 */
[----:B----4-:R-:W-:Y:S01]  /*1d8c0*/  @!P0 IMAD.MOV R250, RZ, RZ, -R250 ;  /* 0x000000fffffa8224 */ /* 0x010fe200078e0afa */
[----:B------:R-:W-:-:S04]  /*1d8d0*/  ISETP.GE.AND P0, PT, R252, RZ, PT ;  /* 0x000000fffc00720c */ /* 0x000fc80003f06270 */
[----:B------:R1:W-:Y:S04]  /*1d8e0*/  STL [R1+0x50], R250 ;  /* 0x000050fa01007387 */ /* 0x0003e80000100800 */
[----:B-1----:R-:W4:Y:S04]  /*1d8f0*/  LDL R250, [R1+0x2468] ;  /* 0x0024680001fa7983 */ /* 0x002f280000100800 */
[----:B------:R-:W2:Y:S01]  /*1d900*/  LDL.LU R252, [R1+0x48] ;  /* 0x0000480001fc7983 */ /* 0x000ea20000300800 */
[----:B---3--:R-:W-:Y:S01]  /*1d910*/  @!P2 IMAD.MOV R251, RZ, RZ, -R251 ;  /* 0x000000fffffba224 */ /* 0x008fe200078e0afb */
[----:B------:R-:W-:-:S04]  /*1d920*/  ISETP.GE.AND P2, PT, R248, RZ, PT ;  /* 0x000000fff800720c */ /* 0x000fc80003f46270 */
[----:B------:R1:W-:Y:S04]  /*1d930*/  STL [R1+0x4c], R251 ;  /* 0x00004cfb01007387 */ /* 0x0003e80000100800 */
[----:B-1----:R-:W3:Y:S04]  /*1d940*/  LDL R251, [R1+0x2464] ;  /* 0x0024640001fb7983 */ /* 0x002ee80000100800 */
[----:B------:R-:W4:Y:S01]  /*1d950*/  LDL.LU R248, [R1+0x44] ;  /* 0x0000440001f87983 */ /* 0x000f220000300800 */
[----:B--2---:R-:W-:Y:S02]  /*1d960*/  @!P4 IADD3 R252, -R252, RZ, RZ ;  /* 0x000000fffcfcc210 */ /* 0x004fe40007ffe1ff */
[----:B------:R-:W-:-:S03]  /*1d970*/  ISETP.GE.AND P4, PT, R249, RZ, PT ;  /* 0x000000fff900720c */ /* 0x000fc60003f86270 */
        /* <DEDUP_REMOVED lines=26> */
[----:B-1----:R-:W3:Y:S04]  /*1db20*/  LDL.LU R246, [R1+0x2c] ;  /* 0x00002c0001f67983 */ /* 0x002ee80000300800 */
[----:B------:R-:W4:Y:S01]  /*1db30*/  LDL R247, [R1+0x244c] ;  /* 0x00244c0001f77983 */ /* 0x000f220000100800 */
[----:B--2---:R-:W-:Y:S01]  /*1db40*/  @!P4 IMAD.MOV R0, RZ, RZ, -R0 ;  /* 0x000000ffff00c224 */ /* 0x004fe200078e0a00 */
[----:B------:R-:W-:-:S04]  /*1db50*/  ISETP.GE.AND P4, PT, R250, RZ, PT ;  /* 0x000000fffa00720c */ /* 0x000fc80003f86270 */
[----:B------:R1:W-:Y:S04]  /*1db60*/  STL [R1+0x30], R0 ;  /* 0x0000300001007387 */ /* 0x0003e80000100800 */
[----:B-1----:R-:W2:Y:S04]  /*1db70*/  LDL.LU R0, [R1+0x29b8] ;  /* 0x0029b80001007983 */ /* 0x002ea80000300800 */
[----:B------:R-:W4:Y:S01]  /*1db80*/  LDL.LU R250, [R1+0x28] ;  /* 0x0000280001fa7983 */ /* 0x000f220000300800 */
[----:B---3--:R-:W-:Y:S01]  /*1db90*/  @!P5 IMAD.MOV R246, RZ, RZ, -R246 ;  /* 0x000000fffff6d224 */ /* 0x008fe200078e0af6 */
[----:B------:R-:W-:-:S02]  /*1dba0*/  ISETP.GE.AND P5, PT, R251, RZ, PT ;  /* 0x000000fffb00720c */ /* 0x000fc40003fa6270 */
[----:B------:R-:W3:Y:S04]  /*1dbb0*/  LDL R251, [R1+0x2448] ;  /* 0x0024480001fb7983 */ /* 0x000ee80000100800 */
[----:B------:R1:W-:Y:S04]  /*1dbc0*/  STL [R1+0x2c], R246 ;  /* 0x00002cf601007387 */ /* 0x0003e80000100800 */
[----:B-1----:R-:W2:Y:S01]  /*1dbd0*/  LDL.LU R246, [R1+0x24] ;  /* 0x0000240001f67983 */ /* 0x002ea20000300800 */
[----:B----4-:R-:W-:Y:S02]  /*1dbe0*/  @!P1 IADD3 R250, -R250, RZ, RZ ;  /* 0x000000fffafa9210 */ /* 0x010fe40007ffe1ff */
[----:B------:R-:W-:-:S03]  /*1dbf0*/  ISETP.GE.AND P1, PT, R252, RZ, PT ;  /* 0x000000fffc00720c */ /* 0x000fc60003f26270 */
[----:B------:R1:W-:Y:S04]  /*1dc00*/  STL [R1+0x28], R250 ;  /* 0x000028fa01007387 */ /* 0x0003e80000100800 */
[----:B-1----:R-:W4:Y:S04]  /*1dc10*/  LDL R250, [R1+0x2444] ;  /* 0x0024440001fa7983 */ /* 0x002f280000100800 */
[----:B------:R-:W3:Y:S01]  /*1dc20*/  LDL.LU R252, [R1+0x20] ;  /* 0x0000200001fc7983 */ /* 0x000ee20000300800 */
[----:B--2---:R-:W-:Y:S01]  /*1dc30*/  @!P3 IMAD.MOV R246, RZ, RZ, -R246 ;  /* 0x000000fffff6b224 */ /* 0x004fe200078e0af6 */
[----:B------:R-:W-:-:S04]  /*1dc40*/  ISETP.GE.AND P3, PT, R248, RZ, PT ;  /* 0x000000fff800720c */ /* 0x000fc80003f66270 */
[----:B------:R1:W-:Y:S04]  /*1dc50*/  STL [R1+0x24], R246 ;  /* 0x000024f601007387 */ /* 0x0003e80000100800 */
[----:B-1----:R-:W2:Y:S04]  /*1dc60*/  LDL.LU R246, [R1+0x1c] ;  /* 0x00001c0001f67983 */ /* 0x002ea80000300800 */
[----:B------:R-:W4:Y:S01]  /*1dc70*/  LDL R248, [R1+0x2440] ;  /* 0x0024400001f87983 */ /* 0x000f220000100800 */
[----:B---3--:R-:W-:-:S05]  /*1dc80*/  @!P0 IMAD.MOV R252, RZ, RZ, -R252 ;  /* 0x000000fffffc8224 */ /* 0x008fca00078e0afc */
[----:B------:R1:W-:Y:S04]  /*1dc90*/  STL [R1+0x20], R252 ;  /* 0x000020fc01007387 */ /* 0x0003e80000100800 */
[----:B-1----:R-:W3:Y:S01]  /*1dca0*/  LDL.LU R252, [R1+0x29b4] ;  /* 0x0029b40001fc7983 */ /* 0x002ee20000300800 */
[----:B------:R-:W-:-:S03]  /*1dcb0*/  ISETP.GE.AND P0, PT, R249, RZ, PT ;  /* 0x000000fff900720c */ /* 0x000fc60003f06270 */
[----:B------:R-:W4:Y:S01]  /*1dcc0*/  LDL R249, [R1+0x243c] ;  /* 0x00243c0001f97983 */ /* 0x000f220000100800 */
[----:B--2---:R-:W-:Y:S01]  /*1dcd0*/  @!P2 IMAD.MOV R246, RZ, RZ, -R246 ;  /* 0x000000fffff6a224 */ /* 0x004fe200078e0af6 */
[----:B------:R-:W-:-:S04]  /*1dce0*/  ISETP.GE.AND P2, PT, R7, RZ, PT ;  /* 0x000000ff0700720c */ /* 0x000fc80003f46270 */
[----:B------:R-:W-:Y:S04]  /*1dcf0*/  STL [R1+0x293c], R246 ;  /* 0x00293cf601007387 */ /* 0x000fe80000100800 */
[----:B------:R-:W2:Y:S01]  /*1dd00*/  LDL.LU R7, [R1+0x14] ;  /* 0x0000140001077983 */ /* 0x000ea20000300800 */
[----:B---3--:R-:W-:Y:S01]  /*1dd10*/  @!P4 IMAD.MOV R252, RZ, RZ, -R252 ;  /* 0x000000fffffcc224 */ /* 0x008fe200078e0afc */
[----:B------:R-:W-:-:S04]  /*1dd20*/  ISETP.GE.AND P4, PT, R6, RZ, PT ;  /* 0x000000ff0600720c */ /* 0x000fc80003f86270 */
[----:B------:R-:W-:Y:S04]  /*1dd30*/  STL [R1+0x2940], R252 ;  /* 0x002940fc01007387 */ /* 0x000fe80000100800 */
[----:B------:R-:W3:Y:S01]  /*1dd40*/  LDL.LU R6, [R1+0x10] ;  /* 0x0000100001067983 */ /* 0x000ee20000300800 */
[----:B--2---:R-:W-:-:S05]  /*1dd50*/  @!P5 IMAD.MOV R7, RZ, RZ, -R7 ;  /* 0x000000ffff07d224 */ /* 0x004fca00078e0a07 */
[----:B------:R1:W-:Y:S04]  /*1dd60*/  STL [R1+0x2944], R7 ;  /* 0x0029440701007387 */ /* 0x0003e80000100800 */
[----:B-1----:R-:W2:Y:S04]  /*1dd70*/  LDL R7, [R1+0x2434] ;  /* 0x0024340001077983 */ /* 0x002ea80000100800 */
[----:B------:R-:W4:Y:S04]  /*1dd80*/  LDL.LU R246, [R1+0xc] ;  /* 0x00000c0001f67983 */ /* 0x000f280000300800 */
[----:B------:R-:W2:Y:S01]  /*1dd90*/  LDL R252, [R1+0x2430] ;  /* 0x0024300001fc7983 */ /* 0x000ea20000100800 */
[----:B---3--:R-:W-:Y:S01]  /*1dda0*/  @!P1 IMAD.MOV R6, RZ, RZ, -R6 ;  /* 0x000000ffff069224 */ /* 0x008fe200078e0a06 */
[----:B------:R-:W-:-:S04]  /*1ddb0*/  ISETP.GE.AND P1, PT, R251, RZ, PT ;  /* 0x000000fffb00720c */ /* 0x000fc80003f26270 */
[----:B------:R1:W-:Y:S04]  /*1ddc0*/  STL [R1+0x2948], R6 ;  /* 0x0029480601007387 */ /* 0x0003e80000100800 */
[----:B-1----:R-:W3:Y:S04]  /*1ddd0*/  LDL R6, [R1+0x2438] ;  /* 0x0024380001067983 */ /* 0x002ee80000100800 */
[----:B------:R-:W2:Y:S01]  /*1dde0*/  LDL.LU R251, [R1+0x8] ;  /* 0x0000080001fb7983 */ /* 0x000ea20000300800 */
[----:B------:R-:W-:Y:S01]  /*1ddf0*/  ISETP.GE.AND P5, PT, R247, RZ, PT ;  /* 0x000000fff700720c */ /* 0x000fe20003fa6270 */
[----:B----4-:R-:W-:Y:S01]  /*1de00*/  @!P3 IMAD.MOV R246, RZ, RZ, -R246 ;  /* 0x000000fffff6b224 */ /* 0x010fe200078e0af6 */
[----:B------:R-:W-:-:S04]  /*1de10*/  ISETP.GE.AND P3, PT, R250, RZ, PT ;  /* 0x000000fffa00720c */ /* 0x000fc80003f66270 */
[----:B------:R1:W-:Y:S04]  /*1de20*/  STL [R1+0xc], R246 ;  /* 0x00000cf601007387 */ /* 0x0003e80000100800 */
[----:B-1----:R-:W4:Y:S04]  /*1de30*/  LDL R246, [R1+0x242c] ;  /* 0x00242c0001f67983 */ /* 0x002f280000100800 */
[----:B------:R-:W3:Y:S04]  /*1de40*/  LDL.LU R247, [R1+0x4] ;  /* 0x0000040001f77983 */ /* 0x000ee80000300800 */
[----:B------:R-:W4:Y:S01]  /*1de50*/  LDL R250, [R1+0x2428] ;  /* 0x0024280001fa7983 */ /* 0x000f220000100800 */
[----:B--2---:R-:W-:-:S02]  /*1de60*/  @!P0 IADD3 R251, -R251, RZ, RZ ;  /* 0x000000fffbfb8210 */ /* 0x004fc40007ffe1ff */
[----:B------:R-:W-:-:S03]  /*1de70*/  ISETP.GE.AND P0, PT, R248, RZ, PT ;  /* 0x000000fff800720c */ /* 0x000fc60003f06270 */
[----:B------:R1:W-:Y:S04]  /*1de80*/  STL [R1+0x294c], R251 ;  /* 0x00294cfb01007387 */ /* 0x0003e80000100800 */
[----:B------:R-:W2:Y:S01]  /*1de90*/  LDL.LU R248, [R1] ;  /* 0x0000000001f87983 */ /* 0x000ea20000300800 */
[----:B------:R-:W-:Y:S01]  /*1dea0*/  @!P1 IMAD.MOV R2, RZ, RZ, -R2 ;  /* 0x000000ffff029224 */ /* 0x000fe200078e0a02 */
[----:B------:R-:W-:Y:S01]  /*1deb0*/  ISETP.GE.AND P1, PT, R252, RZ, PT ;  /* 0x000000fffc00720c */ /* 0x000fe20003f26270 */
[----:B------:R-:W-:Y:S02]  /*1dec0*/  @!P3 IMAD.MOV R3, RZ, RZ, -R3 ;  /* 0x000000ffff03b224 */ /* 0x000fe400078e0a03 */
[----:B---3--:R-:W-:Y:S01]  /*1ded0*/  @!P2 IMAD.MOV R247, RZ, RZ, -R247 ;  /* 0x000000fffff7a224 */ /* 0x008fe200078e0af7 */
[----:B------:R-:W-:Y:S01]  /*1dee0*/  ISETP.GE.AND P2, PT, R249, RZ, PT ;  /* 0x000000fff900720c */ /* 0x000fe20003f46270 */
[----:B------:R-:W-:-:S03]  /*1def0*/  IMAD.MOV.U32 R249, RZ, RZ, R0 ;  /* 0x000000fffff97224 */ /* 0x000fc600078e0000 */
[----:B------:R3:W-:Y:S01]  /*1df00*/  STL [R1+0x2950], R247 ;  /* 0x002950f701007387 */ /* 0x0007e20000100800 */
[----:B------:R-:W-:-:S03]  /*1df10*/  @!P5 IMAD.MOV R249, RZ, RZ, -R249 ;  /* 0x000000fffff9d224 */ /* 0x000fc600078e0af9 */
[----:B-1----:R-:W2:Y:S04]  /*1df20*/  LDL R251, [R1+0x2420] ;  /* 0x0024200001fb7983 */ /* 0x002ea80000100800 */
[----:B---3--:R-:W3:Y:S01]  /*1df30*/  LDL R247, [R1+0x2424] ;  /* 0x0024240001f77983 */ /* 0x008ee20000100800 */
[----:B------:R-:W-:Y:S02]  /*1df40*/  ISETP.GE.AND P5, PT, R7, RZ, PT ;  /* 0x000000ff0700720c */ /* 0x000fe40003fa6270 */
[----:B----4-:R-:W-:Y:S01]  /*1df50*/  ISETP.GE.AND P3, PT, R246, RZ, PT ;  /* 0x000000fff600720c */ /* 0x010fe20003f66270 */
[----:B--2---:R-:W-:Y:S01]  /*1df60*/  @!P4 IMAD.MOV R248, RZ, RZ, -R248 ;  /* 0x000000fffff8c224 */ /* 0x004fe200078e0af8 */
[----:B------:R-:W-:-:S04]  /*1df70*/  ISETP.GE.AND P4, PT, R6, RZ, PT ;  /* 0x000000ff0600720c */ /* 0x000fc80003f86270 */
[----:B------:R-:W-:Y:S04]  /*1df80*/  STL [R1+0x2954], R248 ;  /* 0x002954f801007387 */ /* 0x000fe80000100800 */
[----:B------:R-:W2:Y:S04]  /*1df90*/  LDL R6, [R1+0x241c] ;  /* 0x00241c0001067983 */ /* 0x000ea80000100800 */
[----:B------:R-:W-:Y:S04]  /*1dfa0*/  STL [R1+0x2958], R249 ;  /* 0x002958f901007387 */ /* 0x000fe80000100800 */
[----:B------:R-:W4:Y:S04]  /*1dfb0*/  LDL R7, [R1+0x2418] ;  /* 0x0024180001077983 */ /* 0x000f280000100800 */
[----:B------:R-:W-:Y:S04]  /*1dfc0*/  STL [R1+0x295c], R2 ;  /* 0x00295c0201007387 */ /* 0x000fe80000100800 */
[----:B------:R-:W4:Y:S04]  /*1dfd0*/  LDL R252, [R1+0x2414] ;  /* 0x0024140001fc7983 */ /* 0x000f280000100800 */
[----:B------:R-:W-:Y:S04]  /*1dfe0*/  STL [R1+0x2960], R3 ;  /* 0x0029600301007387 */ /* 0x000fe80000100800 */
[----:B------:R-:W4:Y:S01]  /*1dff0*/  LDL R246, [R1+0x2410] ;  /* 0x0024100001f67983 */ /* 0x000f220000100800 */
[----:B------:R-:W-:Y:S01]  /*1e000*/  @!P0 IMAD.MOV R4, RZ, RZ, -R4 ;  /* 0x000000ffff048224 */ /* 0x000fe200078e0a04 */
[----:B------:R-:W-:-:S04]  /*1e010*/  ISETP.GE.AND P0, PT, R250, RZ, PT ;  /* 0x000000fffa00720c */ /* 0x000fc80003f06270 */
[----:B------:R-:W-:Y:S04]  /*1e020*/  STL [R1+0x2964], R4 ;  /* 0x0029640401007387 */ /* 0x000fe80000100800 */
[----:B------:R-:W4:Y:S01]  /*1e030*/  LDL R250, [R1+0x240c] ;  /* 0x00240c0001fa7983 */ /* 0x000f220000100800 */
[----:B------:R-:W-:Y:S01]  /*1e040*/  @!P2 IADD3 R5, -R5, RZ, RZ ;  /* 0x000000ff0505a210 */ /* 0x000fe20007ffe1ff */
[----:B------:R-:W-:Y:S01]  /*1e050*/  @!P4 IMAD.MOV R8, RZ, RZ, -R8 ;  /* 0x000000ffff08c224 */ /* 0x000fe200078e0a08 */
[----:B---3--:R-:W-:Y:S01]  /*1e060*/  ISETP.GE.AND P2, PT, R247, RZ, PT ;  /* 0x000000fff700720c */ /* 0x008fe20003f46270 */
[----:B------:R-:W-:Y:S02]  /*1e070*/  @!P5 IMAD.MOV R9, RZ, RZ, -R9 ;  /* 0x000000ffff09d224 */ /* 0x000fe400078e0a09 */
[----:B------:R-:W-:Y:S01]  /*1e080*/  STL [R1+0x2968], R5 ;  /* 0x0029680501007387 */ /* 0x000fe20000100800 */
[----:B------:R-:W-:Y:S01]  /*1e090*/  ISETP.GE.AND P4, PT, R251, RZ, PT ;  /* 0x000000fffb00720c */ /* 0x000fe20003f86270 */
[----:B------:R-:W-:-:S02]  /*1e0a0*/  @!P1 IMAD.MOV R10, RZ, RZ, -R10 ;  /* 0x000000ffff0a9224 */ /* 0x000fc400078e0a0a */
[----:B------:R-:W3:Y:S04]  /*1e0b0*/  LDL R247, [R1+0x2408] ;  /* 0x0024080001f77983 */ /* 0x000ee80000100800 */
[----:B------:R-:W-:Y:S04]  /*1e0c0*/  STL [R1+0x296c], R8 ;  /* 0x00296c0801007387 */ /* 0x000fe80000100800 */
[----:B------:R-:W3:Y:S01]  /*1e0d0*/  LDL R251, [R1+0x2404] ;  /* 0x0024040001fb7983 */ /* 0x000ee20000100800 */
[----:B------:R-:W-:-:S03]  /*1e0e0*/  @!P3 IMAD.MOV R11, RZ, RZ, -R11 ;  /* 0x000000ffff0bb224 */ /* 0x000fc600078e0a0b */
[----:B------:R-:W-:Y:S01]  /*1e0f0*/  STL [R1+0x2970], R9 ;  /* 0x0029700901007387 */ /* 0x000fe20000100800 */
[----:B------:R-:W-:Y:S01]  /*1e100*/  @!P0 IMAD.MOV R12, RZ, RZ, -R12 ;  /* 0x000000ffff0c8224 */ /* 0x000fe200078e0a0c */
[----:B--2---:R-:W-:Y:S02]  /*1e110*/  ISETP.GE.AND P5, PT, R6, RZ, PT ;  /* 0x000000ff0600720c */ /* 0x004fe40003fa6270 */
[----:B------:R-:W2:Y:S04]  /*1e120*/  LDL R6, [R1+0x2400] ;  /* 0x0024000001067983 */ /* 0x000ea80000100800 */
[----:B------:R-:W-:Y:S01]  /*1e130*/  STL [R1+0x2974], R10 ;  /* 0x0029740a01007387 */ /* 0x000fe20000100800 */
[----:B----4-:R-:W-:-:S03]  /*1e140*/  ISETP.GE.AND P1, PT, R7, RZ, PT ;  /* 0x000000ff0700720c */ /* 0x010fc60003f26270 */
[----:B------:R-:W4:Y:S04]  /*1e150*/  LDL R7, [R1+0x23fc] ;  /* 0x0023fc0001077983 */ /* 0x000f280000100800 */
[----:B------:R1:W-:Y:S01]  /*1e160*/  STL [R1+0x2978], R11 ;  /* 0x0029780b01007387 */ /* 0x0003e20000100800 */
[----:B------:R-:W-:-:S03]  /*1e170*/  ISETP.GE.AND P3, PT, R252, RZ, PT ;  /* 0x000000fffc00720c */ /* 0x000fc60003f66270 */
[----:B------:R-:W4:Y:S04]  /*1e180*/  LDL R252, [R1+0x23f8] ;  /* 0x0023f80001fc7983 */ /* 0x000f280000100800 */
[----:B------:R4:W-:Y:S01]  /*1e190*/  STL [R1+0x297c], R12 ;  /* 0x00297c0c01007387 */ /* 0x0009e20000100800 */
[----:B------:R-:W-:Y:S01]  /*1e1a0*/  ISETP.GE.AND P0, PT, R246, RZ, PT ;  /* 0x000000fff600720c */ /* 0x000fe20003f06270 */
[----:B------:R-:W-:Y:S02]  /*1e1b0*/  @!P2 IMAD.MOV R13, RZ, RZ, -R13 ;  /* 0x000000ffff0da224 */ /* 0x000fe400078e0a0d */
[----:B------:R-:W4:Y:S01]  /*1e1c0*/  LDL R246, [R1+0x23f4] ;  /* 0x0023f40001f67983 */ /* 0x000f220000100800 */
[----:B------:R-:W-:Y:S01]  /*1e1d0*/  @!P4 IMAD.MOV R14, RZ, RZ, -R14 ;  /* 0x000000ffff0ec224 */ /* 0x000fe200078e0a0e */
[----:B------:R-:W-:Y:S01]  /*1e1e0*/  @!P5 IADD3 R15, -R15, RZ, RZ ;  /* 0x000000ff0f0fd210 */ /* 0x000fe20007ffe1ff */
[----:B------:R-:W-:Y:S01]  /*1e1f0*/  @!P1 IMAD.MOV R16, RZ, RZ, -R16 ;  /* 0x000000ffff109224 */ /* 0x000fe200078e0a10 */
[----:B------:R-:W-:Y:S01]  /*1e200*/  STL [R1+0x2980], R13 ;  /* 0x0029800d01007387 */ /* 0x000fe20000100800 */
[----:B-1----:R-:W1:Y:S01]  /*1e210*/  LDC R11, c[0x0][0x23c] ;  /* 0x00008f00ff0b7b82 */ /* 0x002e620000000800 */
[----:B------:R-:W-:-:S02]  /*1e220*/  ISETP.GE.AND P2, PT, R250, RZ, PT ;  /* 0x000000fffa00720c */ /* 0x000fc40003f46270 */
[----:B------:R-:W4:Y:S01]  /*1e230*/  LDL R250, [R1+0x23f0] ;  /* 0x0023f00001fa7983 */ /* 0x000f220000100800 */
[----:B------:R-:W-:-:S03]  /*1e240*/  @!P3 IMAD.MOV R17, RZ, RZ, -R17 ;  /* 0x000000ffff11b224 */ /* 0x000fc600078e0a11 */
[----:B------:R-:W-:Y:S01]  /*1e250*/  STL [R1+0x2984], R14 ;  /* 0x0029840e01007387 */ /* 0x000fe20000100800 */
[----:B------:R-:W-:Y:S01]  /*1e260*/  @!P0 IMAD.MOV R18, RZ, RZ, -R18 ;  /* 0x000000ffff128224 */ /* 0x000fe200078e0a12 */
[----:B---3--:R-:W-:Y:S02]  /*1e270*/  ISETP.GE.AND P4, PT, R247, RZ, PT ;  /* 0x000000fff700720c */ /* 0x008fe40003f86270 */
[----:B------:R-:W3:Y:S04]  /*1e280*/  LDL R247, [R1+0x23ec] ;  /* 0x0023ec0001f77983 */ /* 0x000ee80000100800 */
[----:B------:R-:W-:Y:S01]  /*1e290*/  STL [R1+0x2988], R15 ;  /* 0x0029880f01007387 */ /* 0x000fe20000100800 */
[----:B------:R-:W-:-:S03]  /*1e2a0*/  ISETP.GE.AND P5, PT, R251, RZ, PT ;  /* 0x000000fffb00720c */ /* 0x000fc60003fa6270 */
[----:B------:R-:W3:Y:S04]  /*1e2b0*/  LDL R251, [R1+0x23e8] ;  /* 0x0023e80001fb7983 */ /* 0x000ee80000100800 */
[----:B------:R-:W-:Y:S01]  /*1e2c0*/  STL [R1+0x298c], R16 ;  /* 0x00298c1001007387 */ /* 0x000fe20000100800 */
[----:B------:R-:W-:-:S03]  /*1e2d0*/  @!P2 IMAD.MOV R19, RZ, RZ, -R19 ;  /* 0x000000ffff13a224 */ /* 0x000fc600078e0a13 */
[----:B------:R-:W-:Y:S01]  /*1e2e0*/  STL [R1+0x2990], R17 ;  /* 0x0029901101007387 */ /* 0x000fe20000100800 */
[----:B--2---:R-:W-:-:S03]  /*1e2f0*/  ISETP.GE.AND P1, PT, R6, RZ, PT ;  /* 0x000000ff0600720c */ /* 0x004fc60003f26270 */
[----:B------:R-:W2:Y:S04]  /*1e300*/  LDL R6, [R1+0x23e4] ;  /* 0x0023e40001067983 */ /* 0x000ea80000100800 */
[----:B------:R-:W-:Y:S01]  /*1e310*/  STL [R1+0x2994], R18 ;  /* 0x0029941201007387 */ /* 0x000fe20000100800 */
[----:B----4-:R-:W-:-:S03]  /*1e320*/  ISETP.GE.AND P3, PT, R7, RZ, PT ;  /* 0x000000ff0700720c */ /* 0x010fc60003f66270 */
[----:B------:R-:W4:Y:S04]  /*1e330*/  LDL R7, [R1+0x23e0] ;  /* 0x0023e00001077983 */ /* 0x000f280000100800 */
[----:B------:R-:W-:Y:S01]  /*1e340*/  STL [R1+0x2998], R19 ;  /* 0x0029981301007387 */ /* 0x000fe20000100800 */
[----:B------:R-:W-:-:S03]  /*1e350*/  ISETP.GE.AND P0, PT, R252, RZ, PT ;  /* 0x000000fffc00720c */ /* 0x000fc60003f06270 */
[----:B------:R-:W4:Y:S01]  /*1e360*/  LDL R252, [R1+0x23dc] ;  /* 0x0023dc0001fc7983 */ /* 0x000f220000100800 */
[----:B------:R-:W-:-:S03]  /*1e370*/  ISETP.GE.AND P2, PT, R246, RZ, PT ;  /* 0x000000fff600720c */ /* 0x000fc60003f46270 */
[----:B------:R-:W4:Y:S01]  /*1e380*/  LDL R246, [R1+0x23d8] ;  /* 0x0023d80001f67983 */ /* 0x000f220000100800 */
[----:B------:R-:W-:-:S05]  /*1e390*/  @!P4 IMAD.MOV R20, RZ, RZ, -R20 ;  /* 0x000000ffff14c224 */ /* 0x000fca00078e0a14 */
[----:B------:R-:W-:Y:S01]  /*1e3a0*/  STL [R1+0x299c], R20 ;  /* 0x00299c1401007387 */ /* 0x000fe20000100800 */
[----:B------:R-:W-:-:S03]  /*1e3b0*/  ISETP.GE.AND P4, PT, R250, RZ, PT ;  /* 0x000000fffa00720c */ /* 0x000fc60003f86270 */
[----:B------:R-:W4:Y:S01]  /*1e3c0*/  LDL R250, [R1+0x23d4] ;  /* 0x0023d40001fa7983 */ /* 0x000f220000100800 */
[----:B------:R-:W-:Y:S02]  /*1e3d0*/  @!P5 IMAD.MOV R21, RZ, RZ, -R21 ;  /* 0x000000ffff15d224 */ /* 0x000fe400078e0a15 */
[----:B------:R-:W-:Y:S01]  /*1e3e0*/  @!P1 IMAD.MOV R22, RZ, RZ, -R22 ;  /* 0x000000ffff169224 */ /* 0x000fe200078e0a16 */
[----:B------:R-:W-:Y:S02]  /*1e3f0*/  @!P3 IADD3 R23, -R23, RZ, RZ ;  /* 0x000000ff1717b210 */ /* 0x000fe40007ffe1ff */
[----:B------:R-:W-:Y:S01]  /*1e400*/  STL [R1+0x29a0], R21 ;  /* 0x0029a01501007387 */ /* 0x000fe20000100800 */
[----:B------:R-:W-:Y:S01]  /*1e410*/  @!P0 IMAD.MOV R24, RZ, RZ, -R24 ;  /* 0x000000ffff188224 */ /* 0x000fe200078e0a18 */
[----:B---3--:R-:W-:Y:S02]  /*1e420*/  ISETP.GE.AND P5, PT, R247, RZ, PT ;  /* 0x000000fff700720c */ /* 0x008fe40003fa6270 */
[----:B------:R-:W3:Y:S04]  /*1e430*/  LDL R0, [R1+0x23d0] ;  /* 0x0023d00001007983 */ /* 0x000ee80000100800 */
[----:B------:R-:W-:Y:S01]  /*1e440*/  STL [R1+0x29a4], R22 ;  /* 0x0029a41601007387 */ /* 0x000fe20000100800 */
[----:B------:R-:W-:-:S03]  /*1e450*/  ISETP.GE.AND P1, PT, R251, RZ, PT ;  /* 0x000000fffb00720c */ /* 0x000fc60003f26270 */
[----:B------:R-:W3:Y:S04]  /*1e460*/  LDL R247, [R1+0x23cc] ;  /* 0x0023cc0001f77983 */ /* 0x000ee80000100800 */
        /* <DEDUP_REMOVED lines=9> */
[----:B------:R-:W-:Y:S01]  /*1e500*/  STL [R1+0x29b0], R25 ;  /* 0x0029b01901007387 */ /* 0x000fe20000100800 */
[----:B------:R-:W-:-:S03]  /*1e510*/  ISETP.GE.AND P2, PT, R252, RZ, PT ;  /* 0x000000fffc00720c */ /* 0x000fc60003f46270 */
[----:B------:R-:W4:Y:S01]  /*1e520*/  LDL R252, [R1+0x23bc] ;  /* 0x0023bc0001fc7983 */ /* 0x000f220000100800 */
[----:B------:R-:W-:Y:S01]  /*1e530*/  ISETP.GE.AND P4, PT, R246, RZ, PT ;  /* 0x000000fff600720c */ /* 0x000fe20003f86270 */
[----:B------:R-:W-:Y:S02]  /*1e540*/  @!P5 IMAD.MOV R27, RZ, RZ, -R27 ;  /* 0x000000ffff1bd224 */ /* 0x000fe400078e0a1b */
[----:B------:R-:W4:Y:S01]  /*1e550*/  LDL R246, [R1+0x23b8] ;  /* 0x0023b80001f67983 */ /* 0x000f220000100800 */
[----:B------:R-:W-:Y:S02]  /*1e560*/  @!P3 IMAD.MOV R29, RZ, RZ, -R29 ;  /* 0x000000ffff1db224 */ /* 0x000fe400078e0a1d */
[----:B------:R-:W-:Y:S01]  /*1e570*/  @!P1 IMAD.MOV R28, RZ, RZ, -R28 ;  /* 0x000000ffff1c9224 */ /* 0x000fe200078e0a1c */
[----:B------:R-:W4:Y:S01]  /*1e580*/  LDL R249, [R1+0x1fc4] ;  /* 0x001fc40001f97983 */ /* 0x000f220000100800 */
[----:B------:R-:W-:Y:S01]  /*1e590*/  ISETP.GE.AND P5, PT, R250, RZ, PT ;  /* 0x000000fffa00720c */ /* 0x000fe20003fa6270 */
[----:B------:R-:W-:-:S02]  /*1e5a0*/  @!P0 IMAD.MOV R30, RZ, RZ, -R30 ;  /* 0x000000ffff1e8224 */ /* 0x000fc400078e0a1e */
[----:B------:R-:W4:Y:S01]  /*1e5b0*/  LDL R250, [R1+0x23b4] ;  /* 0x0023b40001fa7983 */ /* 0x000f220000100800 */
[----:B------:R-:W-:Y:S01]  /*1e5c0*/  @!P2 IADD3 R31, -R31, RZ, RZ ;  /* 0x000000ff1f1fa210 */ /* 0x000fe20007ffe1ff */
[----:B------:R-:W-:Y:S02]  /*1e5d0*/  @!P4 IMAD.MOV R32, RZ, RZ, -R32 ;  /* 0x000000ffff20c224 */ /* 0x000fe400078e0a20 */
[----:B------:R-:W4:Y:S01]  /*1e5e0*/  LDL R248, [R1+0x1fc0] ;  /* 0x001fc00001f87983 */ /* 0x000f220000100800 */
[----:B---3--:R-:W-:-:S03]  /*1e5f0*/  ISETP.GE.AND P1, PT, R0, RZ, PT ;  /* 0x000000ff0000720c */ /* 0x008fc60003f26270 */
[----:B------:R-:W3:Y:S04]  /*1e600*/  LDL R10, [R1+0x1f88] ;  /* 0x001f8800010a7983 */ /* 0x000ee80000100800 */
[----:B------:R-:W3:Y:S01]  /*1e610*/  LDL R0, [R1+0x23b0] ;  /* 0x0023b00001007983 */ /* 0x000ee20000100800 */
[----:B------:R-:W-:-:S03]  /*1e620*/  ISETP.GE.AND P3, PT, R247, RZ, PT ;  /* 0x000000fff700720c */ /* 0x000fc60003f66270 */
[----:B------:R-:W3:Y:S04]  /*1e630*/  LDL R12, [R1+0x1f84] ;  /* 0x001f8400010c7983 */ /* 0x000ee80000100800 */
[----:B------:R-:W3:Y:S01]  /*1e640*/  LDL R247, [R1+0x23ac] ;  /* 0x0023ac0001f77983 */ /* 0x000ee20000100800 */
[----:B------:R-:W-:-:S03]  /*1e650*/  ISETP.GE.AND P0, PT, R251, RZ, PT ;  /* 0x000000fffb00720c */ /* 0x000fc60003f06270 */
[----:B------:R-:W3:Y:S01]  /*1e660*/  LDL R251, [R1+0x23a8] ;  /* 0x0023a80001fb7983 */ /* 0x000ee20000100800 */
[----:B------:R-:W-:Y:S02]  /*1e670*/  @!P5 IMAD.MOV R33, RZ, RZ, -R33 ;  /* 0x000000ffff21d224 */ /* 0x000fe400078e0a21 */
[----:B------:R-:W-:Y:S01]  /*1e680*/  @!P1 IMAD.MOV R34, RZ, RZ, -R34 ;  /* 0x000000ffff229224 */ /* 0x000fe200078e0a22 */
[----:B--2---:R-:W-:Y:S02]  /*1e690*/  ISETP.GE.AND P2, PT, R6, RZ, PT ;  /* 0x000000ff0600720c */ /* 0x004fe40003f46270 */
[----:B------:R-:W2:Y:S01]  /*1e6a0*/  LDL R6, [R1+0x23a4] ;  /* 0x0023a40001067983 */ /* 0x000ea20000100800 */
[----:B----4-:R-:W-:-:S03]  /*1e6b0*/  ISETP.GE.AND P4, PT, R7, RZ, PT ;  /* 0x000000ff0700720c */ /* 0x010fc60003f86270 */
[----:B------:R-:W4:Y:S01]  /*1e6c0*/  LDL R7, [R1+0x23a0] ;  /* 0x0023a00001077983 */ /* 0x000f220000100800 */
[----:B------:R-:W-:-:S03]  /*1e6d0*/  ISETP.GE.AND P5, PT, R252, RZ, PT ;  /* 0x000000fffc00720c */ /* 0x000fc60003fa6270 */
[----:B------:R-:W4:Y:S01]  /*1e6e0*/  LDL R252, [R1+0x239c] ;  /* 0x00239c0001fc7983 */ /* 0x000f220000100800 */
[----:B------:R-:W-:-:S03]  /*1e6f0*/  ISETP.GE.AND P1, PT, R246, RZ, PT ;  /* 0x000000fff600720c */ /* 0x000fc60003f26270 */
[----:B------:R-:W4:Y:S01]  /*1e700*/  LDL R246, [R1+0x2398] ;  /* 0x0023980001f67983 */ /* 0x000f220000100800 */
[----:B------:R-:W-:Y:S01]  /*1e710*/  @!P3 IMAD.MOV R35, RZ, RZ, -R35 ;  /* 0x000000ffff23b224 */ /* 0x000fe200078e0a23 */
[----:B------:R-:W-:Y:S02]  /*1e720*/  ISETP.GE.AND P3, PT, R250, RZ, PT ;  /* 0x000000fffa00720c */ /* 0x000fe40003f66270 */
[----:B------:R-:W4:Y:S01]  /*1e730*/  LDL R250, [R1+0x2394] ;  /* 0x0023940001fa7983 */ /* 0x000f220000100800 */
[----:B------:R-:W-:Y:S02]  /*1e740*/  @!P2 IMAD.MOV R37, RZ, RZ, -R37 ;  /* 0x000000ffff25a224 */ /* 0x000fe400078e0a25 */
[----:B------:R-:W-:Y:S01]  /*1e750*/  @!P0 IMAD.MOV R36, RZ, RZ, -R36 ;  /* 0x000000ffff248224 */ /* 0x000fe200078e0a24 */
[----:B------:R-:W-:Y:S01]  /*1e760*/  @!P5 IADD3 R39, -R39, RZ, RZ ;  /* 0x000000ff2727d210 */ /* 0x000fe20007ffe1ff */
[----:B------:R-:W-:Y:S02]  /*1e770*/  @!P4 IMAD.MOV R38, RZ, RZ, -R38 ;  /* 0x000000ffff26c224 */ /* 0x000fe400078e0a26 */
[----:B------:R-:W-:Y:S01]  /*1e780*/  @!P1 IMAD.MOV R40, RZ, RZ, -R40 ;  /* 0x000000ffff289224 */ /* 0x000fe200078e0a28 */
[----:B---3--:R-:W-:-:S02]  /*1e790*/  ISETP.GE.AND P0, PT, R0, RZ, PT ;  /* 0x000000ff0000720c */ /* 0x008fc40003f06270 */
[----:B------:R-:W3:Y:S01]  /*1e7a0*/  LDL R0, [R1+0x2390] ;  /* 0x0023900001007983 */ /* 0x000ee20000100800 */
[----:B------:R-:W-:-:S03]  /*1e7b0*/  ISETP.GE.AND P2, PT, R247, RZ, PT ;  /* 0x000000fff700720c */ /* 0x000fc60003f46270 */
        /* <DEDUP_REMOVED lines=567> */
[----:B------:R-:W4:Y:S04]  /*20b30*/  LDL R250, [R1+0x1f90] ;  /* 0x001f900001fa7983 */ /* 0x000f280000100800 */
[----:B------:R-:W4:Y:S01]  /*20b40*/  LDL.LU R9, [R1+0x4a0] ;  /* 0x0004a00001097983 */ /* 0x000f220000300800 */
[----:B------:R-:W-:-:S03]  /*20b50*/  @!P0 IMAD.MOV R228, RZ, RZ, -R228 ;  /* 0x000000ffffe48224 */ /* 0x000fc600078e0ae4 */
[----:B------:R-:W4:Y:S01]  /*20b60*/  LDL.LU R8, [R1+0x434] ;  /* 0x0004340001087983 */ /* 0x000f220000300800 */
[----:B------:R-:W-:-:S03]  /*20b70*/  ISETP.GE.AND P0, PT, R249, RZ, PT ;  /* 0x000000fff900720c */ /* 0x000fc60003f06270 */
[----:B------:R-:W4:Y:S04]  /*20b80*/  LDL.LU R5, [R1+0x430] ;  /* 0x0004300001057983 */ /* 0x000f280000300800 */
[----:B------:R-:W4:Y:S01]  /*20b90*/  LDL.LU R4, [R1+0x42c] ;  /* 0x00042c0001047983 */ /* 0x000f220000300800 */
[----:B------:R-:W-:-:S03]  /*20ba0*/  @!P2 IMAD.MOV R229, RZ, RZ, -R229 ;  /* 0x000000ffffe5a224 */ /* 0x000fc600078e0ae5 */
[----:B------:R-:W4:Y:S01]  /*20bb0*/  LDL.LU R3, [R1+0x428] ;  /* 0x0004280001037983 */ /* 0x000f220000300800 */
[----:B------:R-:W-:-:S03]  /*20bc0*/  ISETP.GE.AND P2, PT, R248, RZ, PT ;  /* 0x000000fff800720c */ /* 0x000fc60003f46270 */
[----:B------:R-:W4:Y:S01]  /*20bd0*/  LDL.LU R2, [R1+0x424] ;  /* 0x0004240001027983 */ /* 0x000f220000300800 */
[----:B------:R-:W-:Y:S01]  /*20be0*/  @!P5 IADD3 R231, -R231, RZ, RZ ;  /* 0x000000ffe7e7d210 */ /* 0x000fe20007ffe1ff */
[----:B------:R-:W-:Y:S01]  /*20bf0*/  @!P4 IMAD.MOV R230, RZ, RZ, -R230 ;  /* 0x000000ffffe6c224 */ /* 0x000fe200078e0ae6 */
[----:B---3--:R-:W-:Y:S01]  /*20c00*/  ISETP.GE.AND P5, PT, R247, RZ, PT ;  /* 0x000000fff700720c */ /* 0x008fe20003fa6270 */
[----:B------:R-:W3:Y:S01]  /*20c10*/  LDL.LU R249, [R1+0x420] ;  /* 0x0004200001f97983 */ /* 0x000ee20000300800 */
[----:B------:R-:W-:-:S03]  /*20c20*/  ISETP.GE.AND P4, PT, R0, RZ, PT ;  /* 0x000000ff0000720c */ /* 0x000fc60003f86270 */
[----:B------:R-:W3:Y:S01]  /*20c30*/  LDL.LU R248, [R1+0x418] ;  /* 0x0004180001f87983 */ /* 0x000ee20000300800 */
[----:B------:R-:W-:-:S03]  /*20c40*/  @!P1 IMAD.MOV R232, RZ, RZ, -R232 ;  /* 0x000000ffffe89224 */ /* 0x000fc600078e0ae8 */
[----:B------:R-:W3:Y:S01]  /*20c50*/  LDL.LU R247, [R1+0x414] ;  /* 0x0004140001f77983 */ /* 0x000ee20000300800 */
[----:B------:R-:W-:Y:S01]  /*20c60*/  ISETP.GE.AND P1, PT, R251, RZ, PT ;  /* 0x000000fffb00720c */ /* 0x000fe20003f26270 */
[----:B------:R-:W-:Y:S02]  /*20c70*/  @!P3 IMAD.MOV R233, RZ, RZ, -R233 ;  /* 0x000000ffffe9b224 */ /* 0x000fe400078e0ae9 */
[----:B------:R-:W-:Y:S01]  /*20c80*/  @!P0 IMAD.MOV R234, RZ, RZ, -R234 ;  /* 0x000000ffffea8224 */ /* 0x000fe200078e0aea */
[----:B------:R-:W3:Y:S01]  /*20c90*/  LDL.LU R251, [R1+0x410] ;  /* 0x0004100001fb7983 */ /* 0x000ee20000300800 */
[----:B------:R-:W-:Y:S02]  /*20ca0*/  @!P2 IMAD.MOV R235, RZ, RZ, -R235 ;  /* 0x000000ffffeba224 */ /* 0x000fe400078e0aeb */
[----:B------:R-:W-:Y:S01]  /*20cb0*/  @!P4 IMAD.MOV R236, RZ, RZ, -R236 ;  /* 0x000000ffffecc224 */ /* 0x000fe200078e0aec */
[----:B--2---:R-:W-:Y:S02]  /*20cc0*/  ISETP.GE.AND P3, PT, R6, RZ, PT ;  /* 0x000000ff0600720c */ /* 0x004fe40003f66270 */
[----:B------:R-:W2:Y:S01]  /*20cd0*/  LDL.LU R6, [R1+0x40c] ;  /* 0x00040c0001067983 */ /* 0x000ea20000300800 */
[----:B----4-:R-:W-:-:S03]  /*20ce0*/  ISETP.GE.AND P0, PT, R7, RZ, PT ;  /* 0x000000ff0700720c */ /* 0x010fc60003f06270 */
[----:B------:R-:W4:Y:S01]  /*20cf0*/  LDL.LU R7, [R1+0x408] ;  /* 0x0004080001077983 */ /* 0x000f220000300800 */
[----:B------:R-:W-:-:S03]  /*20d00*/  ISETP.GE.AND P2, PT, R252, RZ, PT ;  /* 0x000000fffc00720c */ /* 0x000fc60003f46270 */
[----:B------:R-:W4:Y:S01]  /*20d10*/  LDL.LU R252, [R1+0x404] ;  /* 0x0004040001fc7983 */ /* 0x000f220000300800 */
[----:B------:R-:W-:-:S03]  /*20d20*/  ISETP.GE.AND P4, PT, R246, RZ, PT ;  /* 0x000000fff600720c */ /* 0x000fc60003f86270 */
[----:B------:R-:W4:Y:S01]  /*20d30*/  LDL.LU R246, [R1+0x400] ;  /* 0x0004000001f67983 */ /* 0x000f220000300800 */
[----:B------:R-:W1:Y:S01]  /*20d40*/  S2R R0, SR_TID.X ;  /* 0x0000000000007919 */ /* 0x000e620000002100 */
[----:B------:R-:W-:Y:S02]  /*20d50*/  @!P1 IADD3 R238, -R238, RZ, RZ ;  /* 0x000000ffeeee9210 */ /* 0x000fe40007ffe1ff */
[----:B------:R-:W-:Y:S02]  /*20d60*/  ISETP.GE.AND P1, PT, R10, RZ, PT ;  /* 0x000000ff0a00720c */ /* 0x000fe40003f26270 */
[----:B------:R-:W1:Y:S01]  /*20d70*/  LDC R10, c[0x0][0x22c] ;  /* 0x00008b00ff0a7b82 */ /* 0x000e620000000800 */
[----:B------:R-:W-:Y:S01]  /*20d80*/  @!P5 IMAD.MOV R237, RZ, RZ, -R237 ;  /* 0x000000ffffedd224 */ /* 0x000fe200078e0aed */
[----:B------:R-:W-:Y:S01]  /*20d90*/  ISETP.GE.AND P5, PT, R250, RZ, PT ;  /* 0x000000fffa00720c */ /* 0x000fe20003fa6270 */
[----:B------:R-:W-:Y:S02]  /*20da0*/  @!P0 IMAD.MOV R240, RZ, RZ, -R240 ;  /* 0x000000fffff08224 */ /* 0x000fe400078e0af0 */
[----:B------:R-:W-:Y:S01]  /*20db0*/  IMAD.MOV.U32 R250, RZ, RZ, R239 ;  /* 0x000000fffffa7224 */ /* 0x000fe200078e00ef */
[----:B-1----:R-:W-:-:S05]  /*20dc0*/  LOP3.LUT R0, R0, 0x7f, RZ, 0xc0, !PT ;  /* 0x0000007f00007812 */ /* 0x002fca00078ec0ff */
[----:B------:R-:W-:Y:S01]  /*20dd0*/  IMAD R0, R0, R11, RZ ;  /* 0x0000000b00007224 */ /* 0x000fe200078e02ff */
[----:B------:R-:W-:Y:S02]  /*20de0*/  ISETP.NE.AND P6, PT, R10, RZ, PT ;  /* 0x000000ff0a00720c */ /* 0x000fe40003fc5270 */
[----:B------:R-:W-:Y:S02]  /*20df0*/  LOP3.LUT R239, RZ, R10, RZ, 0x33, !PT ;  /* 0x0000000affef7212 */ /* 0x000fe400078e33ff */
[----:B------:R-:W-:Y:S02]  /*20e00*/  LEA R0, P0, R0, R9, 0x2 ;  /* 0x0000000900007211 */ /* 0x000fe400078010ff */
[----:B------:R-:W-:-:S03]  /*20e10*/  SEL R8, R239, R8, !P6 ;  /* 0x00000008ef087207 */ /* 0x000fc60007000000 */
[----:B------:R1:W-:Y:S04]  /*20e20*/  STL [R1+0x2934], R0 ;  /* 0x0029340001007387 */ /* 0x0003e80000100800 */
[----:B------:R-:W-:Y:S01]  /*20e30*/  STL [R1+0x41c], R8 ;  /* 0x00041c0801007387 */ /* 0x000fe20000100800 */
[C---:B-1----:R-:W-:Y:S02]  /*20e40*/  SEL R0, R239.reuse, R5, !P6 ;  /* 0x00000005ef007207 */ /* 0x042fe40007000000 */
[C---:B------:R-:W-:Y:S02]  /*20e50*/  SEL R5, R239.reuse, R4, !P6 ;  /* 0x00000004ef057207 */ /* 0x040fe40007000000 */
[C---:B------:R-:W-:Y:S01]  /*20e60*/  SEL R4, R239.reuse, R3, !P6 ;  /* 0x00000003ef047207 */ /* 0x040fe20007000000 */
[----:B------:R1:W-:Y:S01]  /*20e70*/  STL [R1+0x494], R0 ;  /* 0x0004940001007387 */ /* 0x0003e20000100800 */
[----:B---3--:R-:W-:-:S03]  /*20e80*/  SEL R3, R239, R249, !P6 ;  /* 0x000000f9ef037207 */ /* 0x008fc60007000000 */
[----:B------:R-:W-:Y:S01]  /*20e90*/  STL [R1+0x490], R5 ;  /* 0x0004900501007387 */ /* 0x000fe20000100800 */
[----:B-1----:R-:W-:-:S03]  /*20ea0*/  SEL R0, R239, R2, !P6 ;  /* 0x00000002ef007207 */ /* 0x002fc60007000000 */
[----:B------:R-:W-:Y:S01]  /*20eb0*/  STL [R1+0x48c], R4 ;  /* 0x00048c0401007387 */ /* 0x000fe20000100800 */
[----:B------:R-:W-:-:S03]  /*20ec0*/  SEL R2, R239, R248, !P6 ;  /* 0x000000f8ef027207 */ /* 0x000fc60007000000 */
[----:B------:R1:W-:Y:S04]  /*20ed0*/  STL [R1+0x488], R0 ;  /* 0x0004880001007387 */ /* 0x0003e80000100800 */
[----:B------:R3:W-:Y:S01]  /*20ee0*/  STL [R1+0x484], R3 ;  /* 0x0004840301007387 */ /* 0x0007e20000100800 */
[----:B-1----:R-:W-:-:S03]  /*20ef0*/  SEL R0, R239, R247, !P6 ;  /* 0x000000f7ef007207 */ /* 0x002fc60007000000 */
[----:B------:R2:W-:Y:S01]  /*20f00*/  STL [R1+0x480], R2 ;  /* 0x0004800201007387 */ /* 0x0005e20000100800 */
[----:B---3--:R-:W-:-:S03]  /*20f10*/  SEL R3, R239, R251, !P6 ;  /* 0x000000fbef037207 */ /* 0x008fc60007000000 */
[----:B------:R4:W-:Y:S04]  /*20f20*/  STL [R1+0x47c], R0 ;  /* 0x00047c0001007387 */ /* 0x0009e80000100800 */
[----:B------:R1:W-:Y:S01]  /*20f30*/  STL [R1+0x410], R3 ;  /* 0x0004100301007387 */ /* 0x0003e20000100800 */
[----:B------:R-:W-:Y:S01]  /*20f40*/  @!P3 IMAD.MOV R250, RZ, RZ, -R250 ;  /* 0x000000fffffab224 */ /* 0x000fe200078e0afa */
[----:B------:R-:W-:Y:S02]  /*20f50*/  ISETP.GE.AND P3, PT, R12, RZ, PT ;  /* 0x000000ff0c00720c */ /* 0x000fe40003f66270 */
[C---:B--2---:R-:W-:Y:S02]  /*20f60*/  SEL R2, R239.reuse, R6, !P6 ;  /* 0x00000006ef027207 */ /* 0x044fe40007000000 */
[----:B----4-:R-:W-:-:S03]  /*20f70*/  SEL R0, R239, R7, !P6 ;  /* 0x00000007ef007207 */ /* 0x010fc60007000000 */
[----:B------:R-:W-:Y:S04]  /*20f80*/  STL [R1+0x478], R2 ;  /* 0x0004780201007387 */ /* 0x000fe80000100800 */
[----:B------:R2:W-:Y:S01]  /*20f90*/  STL [R1+0x474], R0 ;  /* 0x0004740001007387 */ /* 0x0005e20000100800 */
[----:B-1----:R-:W-:-:S03]  /*20fa0*/  SEL R3, R239, R252, !P6 ;  /* 0x000000fcef037207 */ /* 0x002fc60007000000 */
[----:B--2---:R-:W2:Y:S01]  /*20fb0*/  LDL.LU R0, [R1+0x3fc] ;  /* 0x0003fc0001007983 */ /* 0x004ea20000300800 */
[----:B------:R-:W-:-:S03]  /*20fc0*/  SEL R2, R239, R246, !P6 ;  /* 0x000000f6ef027207 */ /* 0x000fc60007000000 */
[----:B------:R1:W-:Y:S04]  /*20fd0*/  STL [R1+0x470], R3 ;  /* 0x0004700301007387 */ /* 0x0003e80000100800 */
[----:B------:R-:W3:Y:S04]  /*20fe0*/  LDL.LU R25, [R1+0x3f8] ;  /* 0x0003f80001197983 */ /* 0x000ee80000300800 */
[----:B------:R4:W-:Y:S04]  /*20ff0*/  STL [R1+0x46c], R2 ;  /* 0x00046c0201007387 */ /* 0x0009e80000100800 */
[----:B------:R-:W3:Y:S04]  /*21000*/  LDL.LU R24, [R1+0x3f4] ;  /* 0x0003f40001187983 */ /* 0x000ee80000300800 */
        /* <DEDUP_REMOVED lines=18> */
[----:B-1----:R-:W3:Y:S04]  /*21130*/  LDL.LU R3, [R1+0x3a8] ;  /* 0x0003a80001037983 */ /* 0x002ee80000300800 */
[----:B----4-:R-:W4:Y:S04]  /*21140*/  LDL.LU R2, [R1+0x3a4] ;  /* 0x0003a40001027983 */ /* 0x010f280000300800 */
[----:B------:R-:W4:Y:S04]  /*21150*/  LDL.LU R249, [R1+0x3a0] ;  /* 0x0003a00001f97983 */ /* 0x000f280000300800 */
[----:B------:R-:W4:Y:S04]  /*21160*/  LDL.LU R248, [R1+0x39c] ;  /* 0x00039c0001f87983 */ /* 0x000f280000300800 */
[----:B------:R-:W4:Y:S04]  /*21170*/  LDL.LU R247, [R1+0x398] ;  /* 0x0003980001f77983 */ /* 0x000f280000300800 */
[----:B------:R-:W4:Y:S04]  /*21180*/  LDL.LU R251, [R1+0x394] ;  /* 0x0003940001fb7983 */ /* 0x000f280000300800 */
[----:B------:R-:W4:Y:S04]  /*21190*/  LDL.LU R6, [R1+0x390] ;  /* 0x0003900001067983 */ /* 0x000f280000300800 */
[----:B------:R-:W4:Y:S04]  /*211a0*/  LDL.LU R7, [R1+0x38c] ;  /* 0x00038c0001077983 */ /* 0x000f280000300800 */
[----:B------:R-:W4:Y:S04]  /*211b0*/  LDL.LU R252, [R1+0x388] ;  /* 0x0003880001fc7983 */ /* 0x000f280000300800 */
[----:B------:R-:W4:Y:S01]  /*211c0*/  LDL.LU R246, [R1+0x384] ;  /* 0x0003840001f67983 */ /* 0x000f220000300800 */
[----:B--2---:R-:W-:-:S05]  /*211d0*/  SEL R0, R239, R0, !P6 ;  /* 0x00000000ef007207 */ /* 0x004fca0007000000 */
[----:B------:R3:W-:Y:S02]  /*211e0*/  STL [R1+0x468], R0 ;  /* 0x0004680001007387 */ /* 0x0007e40000100800 */
[C---:B---3--:R-:W-:Y:S02]  /*211f0*/  SEL R0, R239.reuse, R25, !P6 ;  /* 0x00000019ef007207 */ /* 0x048fe40007000000 */
[C---:B------:R-:W-:Y:S02]  /*21200*/  SEL R24, R239.reuse, R24, !P6 ;  /* 0x00000018ef187207 */ /* 0x040fe40007000000 */
[C---:B------:R-:W-:Y:S01]  /*21210*/  SEL R23, R239.reuse, R23, !P6 ;  /* 0x00000017ef177207 */ /* 0x040fe20007000000 */
[----:B------:R1:W-:Y:S04]  /*21220*/  STL [R1+0x464], R0 ;  /* 0x0004640001007387 */ /* 0x0003e80000100800 */
[----:B------:R-:W-:Y:S01]  /*21230*/  STL [R1+0x460], R24 ;  /* 0x0004601801007387 */ /* 0x000fe20000100800 */
[----:B-1----:R-:W-:-:S03]  /*21240*/  SEL R0, R239, R22, !P6 ;  /* 0x00000016ef007207 */ /* 0x002fc60007000000 */
[----:B------:R-:W-:Y:S01]  /*21250*/  STL [R1+0x3f0], R23 ;  /* 0x0003f01701007387 */ /* 0x000fe20000100800 */
[C---:B------:R-:W-:Y:S02]  /*21260*/  SEL R21, R239.reuse, R21, !P6 ;  /* 0x00000015ef157207 */ /* 0x040fe40007000000 */
[C---:B------:R-:W-:Y:S01]  /*21270*/  SEL R20, R239.reuse, R20, !P6 ;  /* 0x00000014ef147207 */ /* 0x040fe20007000000 */
[----:B------:R1:W-:Y:S04]  /*21280*/  STL [R1+0x45c], R0 ;  /* 0x00045c0001007387 */ /* 0x0003e80000100800 */
[----:B------:R-:W-:Y:S01]  /*21290*/  STL [R1+0x458], R21 ;  /* 0x0004581501007387 */ /* 0x000fe20000100800 */
[C---:B------:R-:W-:Y:S02]  /*212a0*/  SEL R18, R239.reuse, R18, !P6 ;  /* 0x00000012ef127207 */ /* 0x040fe40007000000 */
[C---:B-1----:R-:W-:Y:S01]  /*212b0*/  SEL R0, R239.reuse, R19, !P6 ;  /* 0x00000013ef007207 */ /* 0x042fe20007000000 */
[----:B------:R-:W-:Y:S01]  /*212c0*/  STL [R1+0x454], R20 ;  /* 0x0004541401007387 */ /* 0x000fe20000100800 */
[----:B------:R-:W-:-:S03]  /*212d0*/  SEL R17, R239, R17, !P6 ;  /* 0x00000011ef117207 */ /* 0x000fc60007000000 */
[----:B------:R1:W-:Y:S01]  /*212e0*/  STL [R1+0x450], R0 ;  /* 0x0004500001007387 */ /* 0x0003e20000100800 */
[----:B------:R-:W-:-:S03]  /*212f0*/  SEL R15, R239, R15, !P6 ;  /* 0x0000000fef0f7207 */ /* 0x000fc60007000000 */
[----:B------:R-:W-:Y:S01]  /*21300*/  STL [R1+0x44c], R18 ;  /* 0x00044c1201007387 */ /* 0x000fe20000100800 */
[C---:B------:R-:W-:Y:S02]  /*21310*/  SEL R14, R239.reuse, R14, !P6 ;  /* 0x0000000eef0e7207 */ /* 0x040fe40007000000 */
[C---:B-1----:R-:W-:Y:S01]  /*21320*/  SEL R0, R239.reuse, R16, !P6 ;  /* 0x00000010ef007207 */ /* 0x042fe20007000000 */
[----:B------:R-:W-:Y:S04]  /*21330*/  STL [R1+0x448], R17 ;  /* 0x0004481101007387 */ /* 0x000fe80000100800 */
        /* <DEDUP_REMOVED lines=12> */
[----:B------:R1:W-:Y:S04]  /*21400*/  STL [R1+0x430], R0 ;  /* 0x0004300001007387 */ /* 0x0003e80000100800 */
[----:B------:R-:W-:Y:S01]  /*21410*/  STL [R1+0x42c], R9 ;  /* 0x00042c0901007387 */ /* 0x000fe20000100800 */
[----:B-1----:R-:W-:-:S03]  /*21420*/  SEL R0, R239, R5, !P6 ;  /* 0x00000005ef007207 */ /* 0x002fc60007000000 */
[----:B------:R-:W-:Y:S01]  /*21430*/  STL [R1+0x428], R8 ;  /* 0x0004280801007387 */ /* 0x000fe20000100800 */
[C---:B------:R-:W-:Y:S02]  /*21440*/  SEL R5, R239.reuse, R4, !P6 ;  /* 0x00000004ef057207 */ /* 0x040fe40007000000 */
[C---:B------:R-:W-:Y:S01]  /*21450*/  SEL R4, R239.reuse, R3, !P6 ;  /* 0x00000003ef047207 */ /* 0x040fe20007000000 */
[----:B------:R1:W-:Y:S01]  /*21460*/  STL [R1+0x3b0], R0 ;  /* 0x0003b00001007387 */ /* 0x0003e20000100800 */
[----:B----4-:R-:W-:-:S03]  /*21470*/  SEL R3, R239, R249, !P6 ;  /* 0x000000f9ef037207 */ /* 0x010fc60007000000 */
        /* <DEDUP_REMOVED lines=8> */
[----:B--2---:R-:W-:-:S03]  /*21500*/  SEL R3, R239, R251, !P6 ;  /* 0x000000fbef037207 */ /* 0x004fc60007000000 */
[----:B------:R2:W-:Y:S01]  /*21510*/  STL [R1+0x408], R0 ;  /* 0x0004080001007387 */ /* 0x0005e20000100800 */
[----:B-1----:R-:W-:-:S03]  /*21520*/  SEL R2, R239, R6, !P6 ;  /* 0x00000006ef027207 */ /* 0x002fc60007000000 */
[----:B------:R1:W-:Y:S01]  /*21530*/  STL [R1+0x404], R3 ;  /* 0x0004040301007387 */ /* 0x0003e20000100800 */
[----:B--2---:R-:W-:-:S03]  /*21540*/  SEL R0, R239, R7, !P6 ;  /* 0x00000007ef007207 */ /* 0x004fc60007000000 */
[----:B------:R2:W-:Y:S04]  /*21550*/  STL [R1+0x390], R2 ;  /* 0x0003900201007387 */ /* 0x0005e80000100800 */
[----:B------:R3:W-:Y:S01]  /*21560*/  STL [R1+0x400], R0 ;  /* 0x0004000001007387 */ /* 0x0007e20000100800 */
[C---:B-1----:R-:W-:Y:S02]  /*21570*/  SEL R3, R239.reuse, R252, !P6 ;  /* 0x000000fcef037207 */ /* 0x042fe40007000000 */
[C---:B--2---:R-:W-:Y:S01]  /*21580*/  SEL R2, R239.reuse, R246, !P6 ;  /* 0x000000f6ef027207 */ /* 0x044fe20007000000 */
[----:B---3--:R-:W2:Y:S04]  /*21590*/  LDL.LU R0, [R1+0x380] ;  /* 0x0003800001007983 */ /* 0x008ea80000300800 */
        /* <DEDUP_REMOVED lines=498> */
[----:B------:R1:W-:Y:S01]  /*234c0*/  STL [R1+0x118], R0 ;  /* 0x0001180001007387 */ /* 0x0003e20000100800 */
[C---:B---3--:R-:W-:Y:S02]  /*234d0*/  SEL R25, R239.reuse, R25, !P6 ;  /* 0x00000019ef197207 */ /* 0x048fe40007000000 */
[----:B------:R-:W-:-:S03]  /*234e0*/  SEL R24, R239, R24, !P6 ;  /* 0x00000018ef187207 */ /* 0x000fc60007000000 */
[----:B------:R-:W-:Y:S01]  /*234f0*/  STL [R1+0x114], R25 ;  /* 0x0001141901007387 */ /* 0x000fe20000100800 */
[----:B-1----:R-:W-:-:S03]  /*23500*/  SEL R0, R239, R23, !P6 ;  /* 0x00000017ef007207 */ /* 0x002fc60007000000 */
[----:B------:R-:W-:Y:S01]  /*23510*/  STL [R1+0x110], R24 ;  /* 0x0001101801007387 */ /* 0x000fe20000100800 */
[----:B------:R-:W-:-:S03]  /*23520*/  SEL R22, R239, R22, !P6 ;  /* 0x00000016ef167207 */ /* 0x000fc60007000000 */
[----:B------:R1:W-:Y:S01]  /*23530*/  STL [R1+0x10c], R0 ;  /* 0x00010c0001007387 */ /* 0x0003e20000100800 */
[----:B------:R-:W-:-:S03]  /*23540*/  SEL R21, R239, R21, !P6 ;  /* 0x00000015ef157207 */ /* 0x000fc60007000000 */
[----:B------:R-:W-:Y:S01]  /*23550*/  STL [R1+0x108], R22 ;  /* 0x0001081601007387 */ /* 0x000fe20000100800 */
[----:B-1----:R-:W-:-:S03]  /*23560*/  SEL R0, R239, R20, !P6 ;  /* 0x00000014ef007207 */ /* 0x002fc60007000000 */
[----:B------:R-:W-:Y:S01]  /*23570*/  STL [R1+0x104], R21 ;  /* 0x0001041501007387 */ /* 0x000fe20000100800 */
        /* <DEDUP_REMOVED lines=28> */
[----:B-1----:R-:W-:-:S02]  /*23740*/  SEL R0, R239, R3, !P6 ;  /* 0x00000003ef007207 */ /* 0x002fc40007000000 */
[C---:B----4-:R-:W-:Y:S01]  /*23750*/  SEL R3, R239.reuse, R2, !P6 ;  /* 0x00000002ef037207 */ /* 0x050fe20007000000 */
        /* <DEDUP_REMOVED lines=16> */
[----:B------:R-:W3:Y:S01]  /*23860*/  LDL.LU R25, [R1+0x98] ;  /* 0x0000980001197983 */ /* 0x000ee20000300800 */
[----:B-1----:R-:W-:-:S03]  /*23870*/  SEL R0, R239, R246, !P6 ;  /* 0x000000f6ef007207 */ /* 0x002fc60007000000 */
[----:B------:R1:W-:Y:S04]  /*23880*/  STL [R1+0xa4], R2 ;  /* 0x0000a40201007387 */ /* 0x0003e80000100800 */
[----:B------:R-:W4:Y:S04]  /*23890*/  LDL.LU R24, [R1+0x94] ;  /* 0x0000940001187983 */ /* 0x000f280000300800 */
[----:B------:R1:W-:Y:S04]  /*238a0*/  STL [R1+0xa0], R0 ;  /* 0x0000a00001007387 */ /* 0x0003e80000100800 */
[----:B------:R-:W4:Y:S04]  /*238b0*/  LDL.LU R23, [R1+0x90] ;  /* 0x0000900001177983 */ /* 0x000f280000300800 */
        /* <DEDUP_REMOVED lines=17> */
[----:B--2---:R-:W2:Y:S04]  /*239d0*/  LDL.LU R3, [R1+0x48] ;  /* 0x0000480001037983 */ /* 0x004ea80000300800 */
[----:B-1----:R-:W2:Y:S04]  /*239e0*/  LDL.LU R2, [R1+0x44] ;  /* 0x0000440001027983 */ /* 0x002ea80000300800 */
[----:B------:R-:W2:Y:S04]  /*239f0*/  LDL.LU R249, [R1+0x40] ;  /* 0x0000400001f97983 */ /* 0x000ea80000300800 */
[----:B------:R-:W2:Y:S04]  /*23a00*/  LDL.LU R248, [R1+0x3c] ;  /* 0x00003c0001f87983 */ /* 0x000ea80000300800 */
[----:B------:R-:W2:Y:S04]  /*23a10*/  LDL.LU R247, [R1+0x38] ;  /* 0x0000380001f77983 */ /* 0x000ea80000300800 */
[----:B------:R-:W2:Y:S04]  /*23a20*/  LDL.LU R251, [R1+0x34] ;  /* 0x0000340001fb7983 */ /* 0x000ea80000300800 */
[----:B------:R-:W2:Y:S04]  /*23a30*/  LDL.LU R6, [R1+0x30] ;  /* 0x0000300001067983 */ /* 0x000ea80000300800 */
[----:B------:R-:W2:Y:S04]  /*23a40*/  LDL.LU R7, [R1+0x2c] ;  /* 0x00002c0001077983 */ /* 0x000ea80000300800 */
[----:B------:R-:W2:Y:S04]  /*23a50*/  LDL.LU R252, [R1+0x28] ;  /* 0x0000280001fc7983 */ /* 0x000ea80000300800 */
[----:B------:R-:W2:Y:S04]  /*23a60*/  LDL.LU R246, [R1+0x24] ;  /* 0x0000240001f67983 */ /* 0x000ea80000300800 */
[----:B------:R-:W2:Y:S01]  /*23a70*/  LDL.LU R0, [R1+0x20] ;  /* 0x0000200001007983 */ /* 0x000ea20000300800 */
[----:B---3--:R-:W-:-:S05]  /*23a80*/  SEL R25, R239, R25, !P6 ;  /* 0x00000019ef197207 */ /* 0x008fca0007000000 */
[----:B------:R1:W-:Y:S01]  /*23a90*/  STL [R1+0x9c], R25 ;  /* 0x00009c1901007387 */ /* 0x0003e20000100800 */
[----:B----4-:R-:W-:-:S03]  /*23aa0*/  SEL R24, R239, R24, !P6 ;  /* 0x00000018ef187207 */ /* 0x010fc60007000000 */
[----:B-1----:R-:W3:Y:S01]  /*23ab0*/  LDL.LU R25, [R1+0x29b0] ;  /* 0x0029b00001197983 */ /* 0x002ee20000300800 */
[----:B------:R-:W-:-:S03]  /*23ac0*/  SEL R23, R239, R23, !P6 ;  /* 0x00000017ef177207 */ /* 0x000fc60007000000 */
[----:B------:R1:W-:Y:S01]  /*23ad0*/  STL [R1+0x98], R24 ;  /* 0x0000981801007387 */ /* 0x0003e20000100800 */
[C---:B------:R-:W-:Y:S02]  /*23ae0*/  SEL R22, R239.reuse, R22, !P6 ;  /* 0x00000016ef167207 */ /* 0x040fe40007000000 */
[C---:B------:R-:W-:Y:S01]  /*23af0*/  SEL R21, R239.reuse, R21, !P6 ;  /* 0x00000015ef157207 */ /* 0x040fe20007000000 */
[----:B-1----:R-:W4:Y:S01]  /*23b00*/  LDL.LU R24, [R1+0x29ac] ;  /* 0x0029ac0001187983 */ /* 0x002f220000300800 */
[----:B------:R-:W-:-:S03]  /*23b10*/  SEL R20, R239, R20, !P6 ;  /* 0x00000014ef147207 */ /* 0x000fc60007000000 */
[----:B------:R1:W-:Y:S01]  /*23b20*/  STL [R1+0x94], R23 ;  /* 0x0000941701007387 */ /* 0x0003e20000100800 */
[C---:B------:R-:W-:Y:S02]  /*23b30*/  SEL R19, R239.reuse, R19, !P6 ;  /* 0x00000013ef137207 */ /* 0x040fe40007000000 */
[C---:B------:R-:W-:Y:S01]  /*23b40*/  SEL R18, R239.reuse, R18, !P6 ;  /* 0x00000012ef127207 */ /* 0x040fe20007000000 */
[----:B-1----:R-:W3:Y:S04]  /*23b50*/  LDL.LU R23, [R1+0x29a8] ;  /* 0x0029a80001177983 */ /* 0x002ee80000300800 */
[----:B------:R1:W-:Y:S01]  /*23b60*/  STL [R1+0x90], R22 ;  /* 0x0000901601007387 */ /* 0x0003e20000100800 */
[C---:B------:R-:W-:Y:S02]  /*23b70*/  SEL R17, R239.reuse, R17, !P6 ;  /* 0x00000011ef117207 */ /* 0x040fe40007000000 */
[C---:B------:R-:W-:Y:S01]  /*23b80*/  SEL R16, R239.reuse, R16, !P6 ;  /* 0x00000010ef107207 */ /* 0x040fe20007000000 */
[----:B-1----:R-:W4:Y:S04]  /*23b90*/  LDL.LU R22, [R1+0x29a4] ;  /* 0x0029a40001167983 */ /* 0x002f280000300800 */
[----:B------:R1:W-:Y:S01]  /*23ba0*/  STL [R1+0x8c], R21 ;  /* 0x00008c1501007387 */ /* 0x0003e20000100800 */
[----:B------:R-:W-:-:S03]  /*23bb0*/  SEL R15, R239, R15, !P6 ;  /* 0x0000000fef0f7207 */ /* 0x000fc60007000000 */
[----:B-1----:R-:W3:Y:S04]  /*23bc0*/  LDL.LU R21, [R1+0x29a0] ;  /* 0x0029a00001157983 */ /* 0x002ee80000300800 */
[----:B------:R1:W-:Y:S01]  /*23bd0*/  STL [R1+0x88], R20 ;  /* 0x0000881401007387 */ /* 0x0003e20000100800 */
[----:B------:R-:W-:-:S03]  /*23be0*/  SEL R14, R239, R14, !P6 ;  /* 0x0000000eef0e7207 */ /* 0x000fc60007000000 */
        /* <DEDUP_REMOVED lines=26> */
[----:B--2---:R-:W-:-:S03]  /*23d90*/  SEL R3, R239, R3, !P6 ;  /* 0x00000003ef037207 */ /* 0x004fc60007000000 */
[----:B-1----:R-:W2:Y:S04]  /*23da0*/  LDL.LU R11, [R1+0x2978] ;  /* 0x00297800010b7983 */ /* 0x002ea80000300800 */
        /* <DEDUP_REMOVED lines=26> */
[----:B-1----:R-:W4:Y:S04]  /*23f50*/  LDL.LU R248, [R1+0x2954] ;  /* 0x0029540001f87983 */ /* 0x002f280000300800 */
[----:B------:R1:W-:Y:S04]  /*23f60*/  STL [R1+0x3c], R247 ;  /* 0x00003cf701007387 */ /* 0x0003e80000100800 */
[----:B-1----:R-:W3:Y:S04]  /*23f70*/  LDL.LU R247, [R1+0x2950] ;  /* 0x0029500001f77983 */ /* 0x002ee80000300800 */
[----:B------:R1:W-:Y:S04]  /*23f80*/  STL [R1+0x38], R251 ;  /* 0x000038fb01007387 */ /* 0x0003e80000100800 */
[----:B-1----:R-:W2:Y:S04]  /*23f90*/  LDL.LU R251, [R1+0x294c] ;  /* 0x00294c0001fb7983 */ /* 0x002ea80000300800 */
[----:B------:R1:W-:Y:S04]  /*23fa0*/  STL [R1+0x34], R6 ;  /* 0x0000340601007387 */ /* 0x0003e80000100800 */
[----:B-1----:R-:W4:Y:S04]  /*23fb0*/  LDL.LU R6, [R1+0x2948] ;  /* 0x0029480001067983 */ /* 0x002f280000300800 */
[----:B------:R1:W-:Y:S04]  /*23fc0*/  STL [R1+0x30], R7 ;  /* 0x0000300701007387 */ /* 0x0003e80000100800 */
[----:B-1----:R-:W3:Y:S04]  /*23fd0*/  LDL.LU R7, [R1+0x2944] ;  /* 0x0029440001077983 */ /* 0x002ee80000300800 */
[----:B------:R1:W-:Y:S04]  /*23fe0*/  STL [R1+0x2c], R252 ;  /* 0x00002cfc01007387 */ /* 0x0003e80000100800 */
[----:B-1----:R-:W2:Y:S04]  /*23ff0*/  LDL.LU R252, [R1+0x2940] ;  /* 0x0029400001fc7983 */ /* 0x002ea80000300800 */
[----:B------:R1:W-:Y:S04]  /*24000*/  STL [R1+0x28], R246 ;  /* 0x000028f601007387 */ /* 0x0003e80000100800 */
[----:B-1----:R-:W2:Y:S01]  /*24010*/  LDL.LU R246, [R1+0x293c] ;  /* 0x00293c0001f67983 */ /* 0x002ea20000300800 */
[----:B------:R-:W-:-:S05]  /*24020*/  SEL R0, R239, R0, !P6 ;  /* 0x00000000ef007207 */ /* 0x000fca0007000000 */
[----:B------:R2:W-:Y:S01]  /*24030*/  STL [R1+0x24], R0 ;  /* 0x0000240001007387 */ /* 0x0005e20000100800 */
[C---:B----4-:R-:W-:Y:S02]  /*24040*/  SEL R6, R239.reuse, R6, !P6 ;  /* 0x00000006ef067207 */ /* 0x050fe40007000000 */
[C---:B---3--:R-:W-:Y:S02]  /*24050*/  SEL R7, R239.reuse, R7, !P6 ;  /* 0x00000007ef077207 */ /* 0x048fe40007000000 */
[C---:B--2---:R-:W-:Y:S02]  /*24060*/  SEL R0, R239.reuse, R246, !P6 ;  /* 0x000000f6ef007207 */ /* 0x044fe40007000000 */
[----:B------:R-:W2:Y:S04]  /*24070*/  LDL.LU R246, [R1+0x2938] ;  /* 0x0029380001f67983 */ /* 0x000ea80000300800 */
[----:B------:R1:W-:Y:S02]  /*24080*/  STL [R1+0x20], R0 ;  /* 0x0000200001007387 */ /* 0x0003e40000100800 */
[----:B-1----:R-:W-:-:S02]  /*24090*/  SEL R0, R239, R252, !P6 ;  /* 0x000000fcef007207 */ /* 0x002fc40007000000 */
[C---:B------:R-:W-:Y:S02]  /*240a0*/  SEL R252, R239.reuse, R247, !P6 ;  /* 0x000000f7effc7207 */ /* 0x040fe40007000000 */
[C---:B------:R-:W-:Y:S01]  /*240b0*/  SEL R247, R239.reuse, R3, !P6 ;  /* 0x00000003eff77207 */ /* 0x040fe20007000000 */
[----:B------:R1:W-:Y:S01]  /*240c0*/  STL [R1+0x1c], R0 ;  /* 0x00001c0001007387 */ /* 0x0003e20000100800 */
[----:B------:R-:W-:-:S03]  /*240d0*/  SEL R3, R239, R40, !P6 ;  /* 0x00000028ef037207 */ /* 0x000fc60007000000 */
[----:B------:R3:W-:Y:S04]  /*240e0*/  STL [R1+0x18], R7 ;  /* 0x0000180701007387 */ /* 0x0007e80000100800 */
[----:B------:R-:W-:Y:S01]  /*240f0*/  STL [R1+0x14], R6 ;  /* 0x0000140601007387 */ /* 0x000fe20000100800 */
[C---:B-1----:R-:W-:Y:S02]  /*24100*/  SEL R0, R239.reuse, R251, !P6 ;  /* 0x000000fbef007207 */ /* 0x042fe40007000000 */
[C---:B---3--:R-:W-:Y:S02]  /*24110*/  SEL R7, R239.reuse, R248, !P6 ;  /* 0x000000f8ef077207 */ /* 0x048fe40007000000 */
[C---:B------:R-:W-:Y:S02]  /*24120*/  SEL R248, R239.reuse, R10, !P6 ;  /* 0x0000000aeff87207 */ /* 0x040fe40007000000 */
[C---:B------:R-:W-:Y:S01]  /*24130*/  SEL R10, R239.reuse, R41, !P6 ;  /* 0x00000029ef0a7207 */ /* 0x040fe20007000000 */
[----:B------:R1:W-:Y:S01]  /*24140*/  STL [R1+0x630], R3 ;  /* 0x0006300301007387 */ /* 0x0003e20000100800 */
[----:B------:R-:W-:-:S02]  /*24150*/  SEL R251, R239, R2, !P6 ;  /* 0x00000002effb7207 */ /* 0x000fc40007000000 */
[C---:B------:R-:W-:Y:S01]  /*24160*/  SEL R2, R239.reuse, R42, !P6 ;  /* 0x0000002aef027207 */ /* 0x040fe20007000000 */
[----:B------:R3:W-:Y:S01]  /*24170*/  STL [R1+0x628], R10 ;  /* 0x0006280a01007387 */ /* 0x0007e20000100800 */
[----:B-1----:R-:W-:-:S03]  /*24180*/  SEL R3, R239, R43, !P6 ;  /* 0x0000002bef037207 */ /* 0x002fc60007000000 */
[----:B------:R1:W-:Y:S01]  /*24190*/  STL [R1+0x624], R2 ;  /* 0x0006240201007387 */ /* 0x0003e20000100800 */
[----:B---3--:R-:W-:-:S03]  /*241a0*/  SEL R10, R239, R44, !P6 ;  /* 0x0000002cef0a7207 */ /* 0x008fc60007000000 */
[----:B------:R3:W-:Y:S04]  /*241b0*/  STL [R1+0x620], R3 ;  /* 0x0006200301007387 */ /* 0x0007e80000100800 */
[----:B------:R4:W-:Y:S01]  /*241c0*/  STL [R1+0x618], R10 ;  /* 0x0006180a01007387 */ /* 0x0009e20000100800 */
[C---:B-1----:R-:W-:Y:S02]  /*241d0*/  SEL R2, R239.reuse, R45, !P6 ;  /* 0x0000002def027207 */ /* 0x042fe40007000000 */
[----:B---3--:R-:W-:-:S03]  /*241e0*/  SEL R3, R239, R46, !P6 ;  /* 0x0000002eef037207 */ /* 0x008fc60007000000 */
[----:B------:R1:W-:Y:S01]  /*241f0*/  STL [R1+0x614], R2 ;  /* 0x0006140201007387 */ /* 0x0003e20000100800 */
[----:B----4-:R-:W-:-:S03]  /*24200*/  SEL R10, R239, R47, !P6 ;  /* 0x0000002fef0a7207 */ /* 0x010fc60007000000 */
        /* <DEDUP_REMOVED lines=54> */
[----:B------:R3:W-:Y:S01]  /*24570*/  STL [R1+0x598], R3 ;  /* 0x0005980301007387 */ /* 0x0007e20000100800 */
[C---:B------:R-:W-:Y:S01]  /*24580*/  SEL R6, R239.reuse, R249, !P6 ;  /* 0x000000f9ef067207 */ /* 0x040fe20007000000 */
[----:B------:R-:W-:Y:S01]  /*24590*/  @!P1 IMAD.MOV R244, RZ, RZ, -R244 ;  /* 0x000000fffff49224 */ /* 0x000fe200078e0af4 */
[C---:B------:R-:W-:Y:S01]  /*245a0*/  SEL R40, R239.reuse, R237, !P6 ;  /* 0x000000edef287207 */ /* 0x040fe20007000000 */
[----:B------:R4:W-:Y:S01]  /*245b0*/  STL [R1+0x594], R10 ;  /* 0x0005940a01007387 */ /* 0x0009e20000100800 */
[----:B------:R-:W-:Y:S01]  /*245c0*/  @!P2 IMAD.MOV R241, RZ, RZ, -R241 ;  /* 0x000000fffff1a224 */ /* 0x000fe200078e0af1 */
[C---:B-1----:R-:W-:Y:S01]  /*245d0*/  SEL R2, R239.reuse, R75, !P6 ;  /* 0x0000004bef027207 */ /* 0x042fe20007000000 */
[----:B------:R-:W-:Y:S02]  /*245e0*/  @!P4 IMAD.MOV R242, RZ, RZ, -R242 ;  /* 0x000000fffff2c224 */ /* 0x000fe400078e0af2 */
[----:B------:R-:W-:Y:S01]  /*245f0*/  @!P5 IMAD.MOV R243, RZ, RZ, -R243 ;  /* 0x000000fffff3d224 */ /* 0x000fe200078e0af3 */
[C---:B---3--:R-:W-:Y:S01]  /*24600*/  SEL R3, R239.reuse, R76, !P6 ;  /* 0x0000004cef037207 */ /* 0x048fe20007000000 */
[----:B------:R1:W-:Y:S01]  /*24610*/  STL [R1+0x590], R2 ;  /* 0x0005900201007387 */ /* 0x0003e20000100800 */
[----:B------:R-:W-:Y:S01]  /*24620*/  @!P3 IMAD.MOV R245, RZ, RZ, -R245 ;  /* 0x000000fffff5b224 */ /* 0x000fe200078e0af5 */
[C---:B------:R-:W-:Y:S01]  /*24630*/  SEL R4, R239.reuse, R4, !P6 ;  /* 0x00000004ef047207 */ /* 0x040fe20007000000 */
[----:B------:R-:W3:Y:S01]  /*24640*/  LDC R74, c[0x0][0x240] ;  /* 0x00009000ff4a7b82 */ /* 0x000ee20000000800 */
[C---:B----4-:R-:W-:Y:S01]  /*24650*/  SEL R10, R239.reuse, R77, !P6 ;  /* 0x0000004def0a7207 */ /* 0x050fe20007000000 */
[----:B------:R4:W-:Y:S01]  /*24660*/  STL [R1+0x588], R3 ;  /* 0x0005880301007387 */ /* 0x0009e20000100800 */
[----:B-1----:R-:W-:-:S03]  /*24670*/  SEL R2, R239, R78, !P6 ;  /* 0x0000004eef027207 */ /* 0x002fc60007000000 */
[----:B------:R1:W-:Y:S01]  /*24680*/  STL [R1+0x584], R10 ;  /* 0x0005840a01007387 */ /* 0x0003e20000100800 */
[----:B----4-:R-:W-:-:S03]  /*24690*/  SEL R3, R239, R79, !P6 ;  /* 0x0000004fef037207 */ /* 0x010fc60007000000 */
        /* <DEDUP_REMOVED lines=304> */
[----:B-1----:R-:W4:Y:S04]  /*259a0*/  LDL.LU R3, [R1+0x4a8] ;  /* 0x0004a80001037983 */ /* 0x002f280000300800 */
[----:B------:R1:W-:Y:S04]  /*259b0*/  STL [R1+0x11d8], R10 ;  /* 0x0011d80a01007387 */ /* 0x0003e80000100800 */
[----:B------:R-:W-:Y:S01]  /*259c0*/  STL [R1+0x11dc], R2 ;  /* 0x0011dc0201007387 */ /* 0x000fe20000100800 */
[----:B-1----:R-:W-:-:S05]  /*259d0*/  SEL R10, R239, R232, !P6 ;  /* 0x000000e8ef0a7207 */ /* 0x002fca0007000000 */
[----:B------:R1:W-:Y:S01]  /*259e0*/  STL [R1+0x11e0], R10 ;  /* 0x0011e00a01007387 */ /* 0x0003e20000100800 */
[C---:B------:R-:W-:Y:S02]  /*259f0*/  SEL R249, R239.reuse, R11, !P6 ;  /* 0x0000000beff97207 */ /* 0x040fe40007000000 */
[C---:B------:R-:W-:Y:S01]  /*25a00*/  SEL R11, R239.reuse, R233, !P6 ;  /* 0x000000e9ef0b7207 */ /* 0x040fe20007000000 */
[----:B-1----:R-:W4:Y:S01]  /*25a10*/  LDL.LU R10, [R1+0x498] ;  /* 0x00049800010a7983 */ /* 0x002f220000300800 */
[----:B------:R-:W-:-:S03]  /*25a20*/  SEL R2, R239, R234, !P6 ;  /* 0x000000eaef027207 */ /* 0x000fc60007000000 */
[----:B------:R1:W-:Y:S04]  /*25a30*/  STL [R1+0x11e4], R11 ;  /* 0x0011e40b01007387 */ /* 0x0003e80000100800 */
[----:B------:R-:W3:Y:S04]  /*25a40*/  LDL.LU R58, [R1+0xc] ;  /* 0x00000c00013a7983 */ /* 0x000ee80000300800 */
[----:B------:R2:W-:Y:S01]  /*25a50*/  STL [R1+0x11e8], R2 ;  /* 0x0011e80201007387 */ /* 0x0005e20000100800 */
[----:B-1----:R-:W-:-:S03]  /*25a60*/  SEL R11, R239, R235, !P6 ;  /* 0x000000ebef0b7207 */ /* 0x002fc60007000000 */
[----:B------:R-:W3:Y:S01]  /*25a70*/  LDL.LU R57, [R1+0x4a4] ;  /* 0x0004a40001397983 */ /* 0x000ee20000300800 */
[----:B--2---:R-:W-:-:S03]  /*25a80*/  SEL R2, R239, R236, !P6 ;  /* 0x000000ecef027207 */ /* 0x004fc60007000000 */
[----:B------:R1:W-:Y:S04]  /*25a90*/  STL [R1+0x11ec], R11 ;  /* 0x0011ec0b01007387 */ /* 0x0003e80000100800 */
[----:B------:R2:W-:Y:S01]  /*25aa0*/  STL [R1+0x11f0], R2 ;  /* 0x0011f00201007387 */ /* 0x0005e20000100800 */
[----:B-1----:R-:W-:-:S03]  /*25ab0*/  SEL R11, R239, R238, !P6 ;  /* 0x000000eeef0b7207 */ /* 0x002fc60007000000 */
[----:B------:R-:W-:Y:S01]  /*25ac0*/  STL [R1+0x11f4], R40 ;  /* 0x0011f42801007387 */ /* 0x000fe20000100800 */
[----:B--2---:R-:W-:-:S03]  /*25ad0*/  SEL R2, R239, R250, !P6 ;  /* 0x000000faef027207 */ /* 0x004fc60007000000 */
[----:B------:R-:W2:Y:S01]  /*25ae0*/  LDL.LU R56, [R1+0x41c] ;  /* 0x00041c0001387983 */ /* 0x000ea20000300800 */
[C---:B------:R-:W-:Y:S01]  /*25af0*/  SEL R59, R239.reuse, R241, !P6 ;  /* 0x000000f1ef3b7207 */ /* 0x040fe20007000000 */
[----:B------:R-:W1:Y:S02]  /*25b00*/  LDC R250, c[0x0][0x230] ;  /* 0x00008c00fffa7b82 */ /* 0x000e640000000800 */
[----:B------:R1:W-:Y:S04]  /*25b10*/  STL [R1+0x11f8], R11 ;  /* 0x0011f80b01007387 */ /* 0x0003e80000100800 */
[----:B------:R-:W2:Y:S04]  /*25b20*/  LDL.LU R55, [R1+0x34] ;  /* 0x0000340001377983 */ /* 0x000ea80000300800 */
[----:B------:R1:W-:Y:S02]  /*25b30*/  STL [R1+0x11fc], R2 ;  /* 0x0011fc0201007387 */ /* 0x0003e40000100800 */
[----:B-1----:R-:W1:Y:S02]  /*25b40*/  LDC R11, c[0x0][0x23c] ;  /* 0x00008f00ff0b7b82 */ /* 0x002e640000000800 */
[----:B------:R-:W2:Y:S04]  /*25b50*/  LDL.LU R54, [R1+0x54] ;  /* 0x0000540001367983 */ /* 0x000ea80000300800 */
[----:B------:R-:W2:Y:S01]  /*25b60*/  LDL.LU R53, [R1+0x94] ;  /* 0x0000940001357983 */ /* 0x000ea20000300800 */
[----:B------:R-:W-:-:S03]  /*25b70*/  SEL R2, R239, R240, !P6 ;  /* 0x000000f0ef027207 */ /* 0x000fc60007000000 */
[----:B------:R-:W2:Y:S04]  /*25b80*/  LDL.LU R52, [R1+0xb4] ;  /* 0x0000b40001347983 */ /* 0x000ea80000300800 */
[----:B------:R1:W-:Y:S04]  /*25b90*/  STL [R1+0x1200], R2 ;  /* 0x0012000201007387 */ /* 0x0003e80000100800 */
        /* <DEDUP_REMOVED lines=12> */
[----:B-1----:R-:W1:Y:S01]  /*25c60*/  S2R R2, SR_TID.X ;  /* 0x0000000000027919 */ /* 0x002e620000002100 */
[----:B------:R-:W-:-:S02]  /*25c70*/  SEL R61, R239, R242, !P6 ;  /* 0x000000f2ef3d7207 */ /* 0x000fc40007000000 */
[----:B------:R-:W-:Y:S01]  /*25c80*/  SEL R60, R239, R243, !P6 ;  /* 0x000000f3ef3c7207 */ /* 0x000fe20007000000 */
[----:B------:R1:W-:Y:S02]  /*25c90*/  STL [R1+0x1204], R59 ;  /* 0x0012043b01007387 */ /* 0x0003e40000100800 */
[----:B-1----:R-:W-:-:S05]  /*25ca0*/  LOP3.LUT R2, R2, 0x7f, RZ, 0xc0, !PT ;  /* 0x0000007f02027812 */ /* 0x002fca00078ec0ff */
[----:B------:R-:W-:Y:S01]  /*25cb0*/  IMAD R2, R2, R11, RZ ;  /* 0x0000000b02027224 */ /* 0x000fe200078e02ff */
[----:B------:R-:W-:Y:S01]  /*25cc0*/  SEL R59, R239, R244, !P6 ;  /* 0x000000f4ef3b7207 */ /* 0x000fe20007000000 */
[----:B------:R1:W-:Y:S04]  /*25cd0*/  STL [R1+0x1208], R61 ;  /* 0x0012083d01007387 */ /* 0x0003e80000100800 */
[----:B------:R1:W-:Y:S04]  /*25ce0*/  STL [R1+0x120c], R60 ;  /* 0x00120c3c01007387 */ /* 0x0003e80000100800 */
[----:B------:R1:W-:Y:S01]  /*25cf0*/  STL [R1+0x1210], R59 ;  /* 0x0012103b01007387 */ /* 0x0003e20000100800 */
[----:B----4-:R-:W-:-:S04]  /*25d00*/  LEA R10, P1, R3, R10, 0x2 ;  /* 0x0000000a030a7211 */ /* 0x010fc800078210ff */
[----:B------:R-:W-:Y:S02]  /*25d10*/  LEA.HI.X.SX32 R11, R3, R246, 0x2, P1 ;  /* 0x000000f6030b7211 */ /* 0x000fe400008f16ff */
[----:B------:R-:W2:Y:S01]  /*25d20*/  LDC R246, c[0x0][0x240] ;  /* 0x00009000fff67b82 */ /* 0x000ea20000000800 */
[C---:B---3--:R-:W-:Y:S02]  /*25d30*/  SEL R72, R239.reuse, R58, !P6 ;  /* 0x0000003aef487207 */ /* 0x048fe40007000000 */
[C---:B------:R-:W-:Y:S02]  /*25d40*/  SEL R5, R239.reuse, R5, !P6 ;  /* 0x00000005ef057207 */ /* 0x040fe40007000000 */
[C---:B------:R-:W-:Y:S02]  /*25d50*/  SEL R8, R239.reuse, R8, !P6 ;  /* 0x00000008ef087207 */ /* 0x040fe40007000000 */
[----:B------:R-:W-:Y:S01]  /*25d60*/  SEL R9, R239, R9, !P6 ;  /* 0x00000009ef097207 */ /* 0x000fe20007000000 */
[----:B------:R-:W3:Y:S01]  /*25d70*/  LDC R3, c[0x0][0x238] ;  /* 0x00008e00ff037b82 */ /* 0x000ee20000000800 */
[----:B------:R-:W-:Y:S01]  /*25d80*/  LEA.HI.X.SX32 R2, R2, R57, 0x2, P0 ;  /* 0x0000003902027211 */ /* 0x000fe200000f16ff */
[----:B--2---:R-:W-:-:S02]  /*25d90*/  IMAD R71, R56, R246, RZ ;  /* 0x000000f638477224 */ /* 0x004fc400078e02ff */
[-C--:B------:R-:W-:Y:S02]  /*25da0*/  IMAD R69, R54, R246.reuse, RZ ;  /* 0x000000f636457224 */ /* 0x080fe400078e02ff */
[----:B------:R-:W2:Y:S01]  /*25db0*/  LDL.LU R54, [R1+0x250] ;  /* 0x0002500001367983 */ /* 0x000ea20000300800 */
[----:B------:R-:W-:-:S03]  /*25dc0*/  IMAD R68, R53, R246, RZ ;  /* 0x000000f635447224 */ /* 0x000fc600078e02ff */
[----:B------:R-:W4:Y:S01]  /*25dd0*/  LDL.LU R53, [R1+0x270] ;  /* 0x0002700001357983 */ /* 0x000f220000300800 */
[----:B------:R-:W-:-:S03]  /*25de0*/  IMAD R67, R52, R246, RZ ;  /* 0x000000f634437224 */ /* 0x000fc600078e02ff */
[----:B------:R-:W3:Y:S01]  /*25df0*/  LDL.LU R52, [R1+0x290] ;  /* 0x0002900001347983 */ /* 0x000ee20000300800 */
        /* <DEDUP_REMOVED lines=10> */
[----:B-1----:R-:W-:-:S03]  /*25ea0*/  IMAD R61, R46, R246, RZ ;  /* 0x000000f62e3d7224 */ /* 0x002fc600078e02ff */
[----:B------:R-:W3:Y:S01]  /*25eb0*/  LDL.LU R46, [R1+0x350] ;  /* 0x00035000012e7983 */ /* 0x000ee20000300800 */
[----:B------:R-:W-:-:S03]  /*25ec0*/  IMAD R60, R45, R246, RZ ;  /* 0x000000f62d3c7224 */ /* 0x000fc600078e02ff */
[----:B------:R-:W3:Y:S01]  /*25ed0*/  LDL.LU R45, [R1+0x370] ;  /* 0x00037000012d7983 */ /* 0x000ee20000300800 */
[----:B------:R-:W-:-:S03]  /*25ee0*/  IMAD R59, R44, R246, RZ ;  /* 0x000000f62c3b7224 */ /* 0x000fc600078e02ff */
[----:B------:R-:W3:Y:S01]  /*25ef0*/  LDL.LU R44, [R1+0x390] ;  /* 0x00039000012c7983 */ /* 0x000ee20000300800 */
[----:B------:R-:W-:-:S03]  /*25f00*/  IMAD R58, R43, R246, RZ ;  /* 0x000000f62b3a7224 */ /* 0x000fc600078e02ff */
[----:B------:R-:W3:Y:S01]  /*25f10*/  LDL.LU R43, [R1+0x3b0] ;  /* 0x0003b000012b7983 */ /* 0x000ee20000300800 */
[-C--:B------:R-:W-:Y:S02]  /*25f20*/  IMAD R70, R55, R246.reuse, RZ ;  /* 0x000000f637467224 */ /* 0x080fe400078e02ff */
[-C--:B------:R-:W-:Y:S02]  /*25f30*/  IMAD R57, R42, R246.reuse, RZ ;  /* 0x000000f62a397224 */ /* 0x080fe400078e02ff */
[----:B------:R-:W3:Y:S01]  /*25f40*/  LDL.LU R42, [R1+0x3d0] ;  /* 0x0003d000012a7983 */ /* 0x000ee20000300800 */
[----:B------:R-:W-:-:S03]  /*25f50*/  IMAD R56, R41, R246, RZ ;  /* 0x000000f629387224 */ /* 0x000fc600078e02ff */
[----:B------:R-:W3:Y:S01]  /*25f60*/  LDL.LU R41, [R1+0x3f0] ;  /* 0x0003f00001297983 */ /* 0x000ee20000300800 */
[----:B------:R-:W-:-:S03]  /*25f70*/  IMAD R55, R40, R246, RZ ;  /* 0x000000f628377224 */ /* 0x000fc600078e02ff */
[----:B------:R-:W3:Y:S04]  /*25f80*/  LDL.LU R40, [R1+0x410] ;  /* 0x0004100001287983 */ /* 0x000ee80000300800 */
[----:B------:R-:W2:Y:S04]  /*25f90*/  LDL.LU R90, [R1+0x494] ;  /* 0x00049400015a7983 */ /* 0x000ea80000300800 */
[----:B------:R-:W4:Y:S04]  /*25fa0*/  LDL.LU R89, [R1+0x490] ;  /* 0x0004900001597983 */ /* 0x000f280000300800 */
        /* <DEDUP_REMOVED lines=13> */
[----:B------:R-:W3:Y:S01]  /*26080*/  LDL.LU R75, [R1+0x458] ;  /* 0x00045800014b7983 */ /* 0x000ee20000300800 */
[----:B------:R-:W-:-:S02]  /*26090*/  SEL R12, R239, R12, !P6 ;  /* 0x0000000cef0c7207 */ /* 0x000fc40007000000 */
[C---:B------:R-:W-:Y:S02]  /*260a0*/  SEL R13, R239.reuse, R13, !P6 ;  /* 0x0000000def0d7207 */ /* 0x040fe40007000000 */
[C---:B------:R-:W-:Y:S02]  /*260b0*/  SEL R14, R239.reuse, R14, !P6 ;  /* 0x0000000eef0e7207 */ /* 0x040fe40007000000 */
[C---:B------:R-:W-:Y:S02]  /*260c0*/  SEL R15, R239.reuse, R15, !P6 ;  /* 0x0000000fef0f7207 */ /* 0x040fe40007000000 */
[C---:B------:R-:W-:Y:S02]  /*260d0*/  SEL R16, R239.reuse, R16, !P6 ;  /* 0x00000010ef107207 */ /* 0x040fe40007000000 */
[C---:B------:R-:W-:Y:S02]  /*260e0*/  SEL R17, R239.reuse, R17, !P6 ;  /* 0x00000011ef117207 */ /* 0x040fe40007000000 */
        /* <DEDUP_REMOVED lines=22> */
[----:B------:R-:W-:Y:S01]  /*26250*/  SEL R239, R239, R245, !P6 ;  /* 0x000000f5efef7207 */ /* 0x000fe20007000000 */
[-C--:B--2---:R-:W-:Y:S02]  /*26260*/  IMAD R244, R90, R246.reuse, RZ ;  /* 0x000000f65af47224 */ /* 0x084fe400078e02ff */
[-C--:B----4-:R-:W-:Y:S02]  /*26270*/  IMAD R245, R89, R246.reuse, RZ ;  /* 0x000000f659f57224 */ /* 0x090fe400078e02ff */
[----:B---3--:R-:W-:-:S03]  /*26280*/  IMAD R88, R88, R246, RZ ;  /* 0x000000f658587224 */ /* 0x008fc600078e02ff */
[----:B------:R-:W-:Y:S01]  /*26290*/  STL.64 [R1+0x2928], R244 ;  /* 0x002928f401007387 */ /* 0x000fe20000100a00 */
[----:B------:R-:W-:-:S03]  /*262a0*/  IMAD R87, R87, R246, RZ ;  /* 0x000000f657577224 */ /* 0x000fc600078e02ff */
[----:B------:R1:W-:Y:S01]  /*262b0*/  STL [R1+0x94], R88 ;  /* 0x0000945801007387 */ /* 0x0003e20000100800 */
        /* <DEDUP_REMOVED lines=23> */
[----:B------:R-:W4:Y:S04]  /*26430*/  LDL.LU R106, [R1+0x454] ;  /* 0x00045400016a7983 */ /* 0x000f280000300800 */
        /* <DEDUP_REMOVED lines=18> */
[----:B-1----:R-:W4:Y:S04]  /*26560*/  LDL.LU R88, [R1+0x408] ;  /* 0x0004080001587983 */ /* 0x002f280000300800 */
[----:B--2---:R-:W2:Y:S04]  /*26570*/  LDL.LU R87, [R1+0x404] ;  /* 0x0004040001577983 */ /* 0x004ea80000300800 */
[----:B---3--:R-:W3:Y:S04]  /*26580*/  LDL.LU R86, [R1+0x400] ;  /* 0x0004000001567983 */ /* 0x008ee80000300800 */
        /* <DEDUP_REMOVED lines=11> */
[----:B------:R-:W-:-:S02]  /*26640*/  IMAD R106, R106, R246, RZ ;  /* 0x000000f66a6a7224 */ /* 0x000fc400078e02ff */
        /* <DEDUP_REMOVED lines=34> */
[----:B--2---:R-:W-:-:S03]  /*26870*/  IMAD R87, R87, R246, RZ ;  /* 0x000000f657577224 */ /* 0x004fc600078e02ff */
[----:B------:R2:W-:Y:S01]  /*26880*/  STL [R1+0x2b0], R88 ;  /* 0x0002b05801007387 */ /* 0x0005e20000100800 */
[----:B---3--:R-:W-:-:S03]  /*26890*/  IMAD R86, R86, R246, RZ ;  /* 0x000000f656567224 */ /* 0x008fc600078e02ff */
[----:B------:R3:W-:Y:S01]  /*268a0*/  STL [R1+0x2c0], R87 ;  /* 0x0002c05701007387 */ /* 0x0007e20000100800 */
[----:B----4-:R-:W-:-:S03]  /*268b0*/  IMAD R85, R85, R246, RZ ;  /* 0x000000f655557224 */ /* 0x010fc600078e02ff */
        /* <DEDUP_REMOVED lines=20> */
[----:B-1----:R-:W4:Y:S04]  /*26a00*/  LDL.LU R106, [R1+0x3c8] ;  /* 0x0003c800016a7983 */ /* 0x002f280000300800 */
        /* <DEDUP_REMOVED lines=483> */
[----:B------:R-:W4:Y:S04]  /*28840*/  LDL R88, [R1+0x4c] ;  /* 0x00004c0001587983 */ /* 0x000f280000100800 */
        /* <DEDUP_REMOVED lines=15> */
[----:B------:R-:W-:Y:S01]  /*28940*/  STL [R1+0x98], R107 ;  /* 0x0000986b01007387 */ /* 0x000fe20000100800 */
        /* <DEDUP_REMOVED lines=20> */
[----:B--2---:R-:W-:-:S03]  /*28a90*/  IMAD R94, R93, R246, RZ ;  /* 0x000000f65d5e7224 */ /* 0x004fc600078e02ff */
[----:B------:R-:W-:Y:S01]  /*28aa0*/  STL [R1+0x68], R95 ;  /* 0x0000685f01007387 */ /* 0x000fe20000100800 */
[----:B---3--:R-:W-:-:S03]  /*28ab0*/  IMAD R93, R92, R246, RZ ;  /* 0x000000f65c5d7224 */ /* 0x008fc600078e02ff */
[----:B------:R-:W-:Y:S01]  /*28ac0*/  STL [R1+0x64], R94 ;  /* 0x0000645e01007387 */ /* 0x000fe20000100800 */
[----:B----4-:R-:W-:-:S03]  /*28ad0*/  IMAD R92, R91, R246, RZ ;  /* 0x000000f65b5c7224 */ /* 0x010fc600078e02ff */
        /* <DEDUP_REMOVED lines=34> */
[----:B------:R-:W-:Y:S04]  /*28d00*/  STL [R1+0x3f8], R76 ;  /* 0x0003f84c01007387 */ /* 0x000fe80000100800 */
[----:B------:R-:W2:Y:S01]  /*28d10*/  LDL.LU R0, [R1+0x2934] ;  /* 0x0029340001007983 */ /* 0x000ea20000300800 */
[-C--:B------:R-:W-:Y:S02]  /*28d20*/  IMAD R72, R72, R246.reuse, RZ ;  /* 0x000000f648487224 */ /* 0x080fe400078e02ff */
[----:B------:R-:W-:-:S03]  /*28d30*/  IMAD R7, R7, R246, RZ ;  /* 0x000000f607077224 */ /* 0x000fc600078e02ff */
[----:B------:R1:W-:Y:S01]  /*28d40*/  STL [R1+0x3fc], R72 ;  /* 0x0003fc4801007387 */ /* 0x0003e20000100800 */
[-C--:B------:R-:W-:Y:S02]  /*28d50*/  IMAD R6, R6, R246.reuse, RZ ;  /* 0x000000f606067224 */ /* 0x080fe400078e02ff */
[-C--:B-1----:R-:W-:Y:S02]  /*28d60*/  IMAD R72, R252, R246.reuse, RZ ;  /* 0x000000f6fc487224 */ /* 0x082fe400078e02ff */
[----:B------:R-:W3:Y:S04]  /*28d70*/  LDL.LU R252, [R1+0x2930] ;  /* 0x0029300001fc7983 */ /* 0x000ee80000300800 */
[----:B------:R-:W-:Y:S04]  /*28d80*/  STL [R1+0x400], R75 ;  /* 0x0004004b01007387 */ /* 0x000fe80000100800 */
[----:B------:R1:W-:Y:S04]  /*28d90*/  STL [R1+0x404], R72 ;  /* 0x0004044801007387 */ /* 0x0003e80000100800 */
[----:B------:R4:W-:Y:S04]  /*28da0*/  STL [R1+0x408], R7 ;  /* 0x0004080701007387 */ /* 0x0009e80000100800 */
[----:B------:R4:W-:Y:S01]  /*28db0*/  STL [R1+0x40c], R6 ;  /* 0x00040c0601007387 */ /* 0x0009e20000100800 */
[----:B-1----:R-:W-:-:S02]  /*28dc0*/  IMAD R72, R251, R246, RZ ;  /* 0x000000f6fb487224 */ /* 0x002fc400078e02ff */
[----:B----4-:R-:W-:-:S03]  /*28dd0*/  IMAD R7, R247, R246, RZ ;  /* 0x000000f6f7077224 */ /* 0x010fc600078e02ff */
[----:B------:R-:W-:Y:S01]  /*28de0*/  STL [R1+0x410], R72 ;  /* 0x0004104801007387 */ /* 0x000fe20000100800 */
[----:B------:R-:W-:-:S03]  /*28df0*/  IMAD R6, R4, R246, RZ ;  /* 0x000000f604067224 */ /* 0x000fc600078e02ff */
[----:B------:R-:W-:Y:S01]  /*28e00*/  STL [R1+0x414], R7 ;  /* 0x0004140701007387 */ /* 0x000fe20000100800 */
[-C--:B------:R-:W-:Y:S02]  /*28e10*/  IMAD R5, R5, R246.reuse, RZ ;  /* 0x000000f605057224 */ /* 0x080fe400078e02ff */
[-C--:B------:R-:W-:Y:S01]  /*28e20*/  IMAD R4, R8, R246.reuse, RZ ;  /* 0x000000f608047224 */ /* 0x080fe200078e02ff */
[----:B------:R1:W-:Y:S04]  /*28e30*/  STL [R1+0x418], R6 ;  /* 0x0004180601007387 */ /* 0x0003e80000100800 */
[----:B------:R4:W-:Y:S01]  /*28e40*/  STL [R1+0x41c], R5 ;  /* 0x00041c0501007387 */ /* 0x0009e20000100800 */
[----:B-1----:R-:W-:-:S03]  /*28e50*/  IMAD R6, R9, R246, RZ ;  /* 0x000000f609067224 */ /* 0x002fc600078e02ff */
[----:B------:R1:W-:Y:S01]  /*28e60*/  STL [R1+0x420], R4 ;  /* 0x0004200401007387 */ /* 0x0003e20000100800 */
[----:B----4-:R-:W-:-:S03]  /*28e70*/  IMAD R5, R248, R246, RZ ;  /* 0x000000f6f8057224 */ /* 0x010fc600078e02ff */
[----:B------:R4:W-:Y:S01]  /*28e80*/  STL [R1+0x428], R6 ;  /* 0x0004280601007387 */ /* 0x0009e20000100800 */
[----:B-1----:R-:W-:-:S03]  /*28e90*/  IMAD R4, R249, R246, RZ ;  /* 0x000000f6f9047224 */ /* 0x002fc600078e02ff */
[----:B------:R1:W-:Y:S01]  /*28ea0*/  STL [R1+0x430], R5 ;  /* 0x0004300501007387 */ /* 0x0003e20000100800 */
[----:B----4-:R-:W-:-:S03]  /*28eb0*/  IMAD R6, R12, R246, RZ ;  /* 0x000000f60c067224 */ /* 0x010fc600078e02ff */
[----:B------:R4:W-:Y:S04]  /*28ec0*/  STL [R1+0x43c], R4 ;  /* 0x00043c0401007387 */ /* 0x0009e80000100800 */
[----:B------:R4:W-:Y:S01]  /*28ed0*/  STL [R1+0x444], R6 ;  /* 0x0004440601007387 */ /* 0x0009e20000100800 */
[-C--:B-1----:R-:W-:Y:S02]  /*28ee0*/  IMAD R5, R13, R246.reuse, RZ ;  /* 0x000000f60d057224 */ /* 0x082fe400078e02ff */
[----:B----4-:R-:W-:-:S03]  /*28ef0*/  IMAD R4, R14, R246, RZ ;  /* 0x000000f60e047224 */ /* 0x010fc600078e02ff */
[----:B------:R1:W-:Y:S01]  /*28f00*/  STL [R1+0x45c], R5 ;  /* 0x00045c0501007387 */ /* 0x0003e20000100800 */
[----:B------:R-:W-:-:S03]  /*28f10*/  IMAD R6, R15, R246, RZ ;  /* 0x000000f60f067224 */ /* 0x000fc600078e02ff */
        /* <DEDUP_REMOVED lines=18> */
[----:B------:R4:W-:Y:S01]  /*29040*/  STL [R1+0x4a8], R4 ;  /* 0x0004a80401007387 */ /* 0x0009e20000100800 */
[----:B------:R-:W4:Y:S01]  /*29050*/  S2R R7, SR_TID.X ;  /* 0x0000000000077919 */ /* 0x000f220000002100 */
[-C--:B-1----:R-:W-:Y:S02]  /*29060*/  IMAD R5, R26, R246.reuse, RZ ;  /* 0x000000f61a057224 */ /* 0x082fe400078e02ff */
[----:B------:R1:W-:Y:S01]  /*29070*/  STL [R1+0x668], R6 ;  /* 0x0006680601007387 */ /* 0x0003e20000100800 */
[----:B----4-:R-:W-:-:S03]  /*29080*/  IMAD R4, R27, R246, RZ ;  /* 0x000000f61b047224 */ /* 0x010fc600078e02ff */
        /* <DEDUP_REMOVED lines=20> */
[----:B------:R-:W-:Y:S04]  /*291d0*/  STL [R1+0x6a0], R4 ;  /* 0x0006a00401007387 */ /* 0x000fe80000100800 */
[----:B------:R4:W-:Y:S01]  /*291e0*/  STL [R1+0x6a4], R6 ;  /* 0x0006a40601007387 */ /* 0x0009e20000100800 */
[----:B-1----:R-:W-:Y:S01]  /*291f0*/  IMAD R5, R38, R246, RZ ;  /* 0x000000f626057224 */ /* 0x002fe200078e02ff */
[----:B------:R-:W-:-:S04]  /*29200*/  LOP3.LUT R251, R7, 0x7f, RZ, 0xc0, !PT ;  /* 0x0000007f07fb7812 */ /* 0x000fc800078ec0ff */
[----:B------:R1:W-:Y:S01]  /*29210*/  STL [R1+0x6ac], R5 ;  /* 0x0006ac0501007387 */ /* 0x0003e20000100800 */
[----:B----4-:R-:W-:-:S05]  /*29220*/  VIADD R6, R250, 0x7f ;  /* 0x0000007ffa067836 */ /* 0x010fca0000000000 */
[----:B------:R-:W-:Y:S01]  /*29230*/  ISETP.GT.AND P4, PT, R6, 0x7f, PT ;  /* 0x0000007f0600780c */ /* 0x000fe20003f84270 */
[----:B-1----:R-:W-:-:S05]  /*29240*/  VIADD R5, R250, 0xfffffffe ;  /* 0xfffffffefa057836 */ /* 0x002fca0000000000 */
[----:B------:R-:W-:Y:S02]  /*29250*/  ISETP.GE.U32.AND P1, PT, R5, 0x7fffff7f, PT ;  /* 0x7fffff7f0500780c */ /* 0x000fe40003f26070 */
[----:B------:R-:W-:Y:S02]  /*29260*/  SEL R5, RZ, 0x4, !P4 ;  /* 0x00000004ff057807 */ /* 0x000fe40006000000 */
[----:B------:R-:W-:Y:S01]  /*29270*/  ISETP.GE.AND P4, PT, R251, R250, PT ;  /* 0x000000fafb00720c */ /* 0x000fe20003f86270 */
[----:B------:R-:W-:-:S03]  /*29280*/  IMAD R4, R39, R246, RZ ;  /* 0x000000f627047224 */ /* 0x000fc600078e02ff */
[----:B------:R-:W-:Y:S01]  /*29290*/  SEL R5, R5, RZ, !P4 ;  /* 0x000000ff05057207 */ /* 0x000fe20006000000 */
[----:B------:R-:W-:Y:S01]  /*292a0*/  IMAD.SHL.U32 R242, R7, 0x10, RZ ;  /* 0x0000001007f27824 */ /* 0x000fe200078e00ff */
[----:B------:R-:W-:Y:S04]  /*292b0*/  STL [R1+0x6a8], R4 ;  /* 0x0006a80401007387 */ /* 0x000fe80000100800 */
[----:B------:R-:W-:Y:S01]  /*292c0*/  STL [R1+0x1170], R5 ;  /* 0x0011700501007387 */ /* 0x000fe20000100800 */
[----:B--2---:R-:W-:-:S04]  /*292d0*/  LEA R6, P4, R71, R0, 0x2 ;  /* 0x0000000047067211 */ /* 0x004fc800078810ff */
[----:B------:R-:W-:-:S05]  /*292e0*/  LEA.HI.X.SX32 R7, R71, R2, 0x2, P4 ;  /* 0x0000000247077211 */ /* 0x000fca00020f16ff */
[----:B------:R1:W-:Y:S02]  /*292f0*/  STL.64 [R1+0xf58], R6 ;  /* 0x000f580601007387 */ /* 0x0003e40000100a00 */
[----:B-1----:R-:W-:-:S04]  /*29300*/  LEA R6, P4, R70, R0, 0x2 ;  /* 0x0000000046067211 */ /* 0x002fc800078810ff */
        /* <DEDUP_REMOVED lines=43> */
[----:B------:R1:W-:Y:S01]  /*295c0*/  STL.64 [R1+0xfe0], R6 ;  /* 0x000fe00601007387 */ /* 0x0003e20000100a00 */
[----:B------:R-:W-:Y:S01]  /*295d0*/  IMAD R54, R54, R246, RZ ;  /* 0x000000f636367224 */ /* 0x000fe200078e02ff */
        /* <DEDUP_REMOVED lines=59> */
[----:B------:R-:W-:Y:S02]  /*29990*/  IMAD R247, R24, R246, RZ ;  /* 0x000000f618f77224 */ /* 0x000fe400078e02ff */
[C---:B------:R-:W-:Y:S02]  /*299a0*/  IMAD R24, R3.reuse, 0x1fc, RZ ;  /* 0x000001fc03187824 */ /* 0x040fe400078e02ff */
[----:B------:R-:W-:Y:S01]  /*299b0*/  IMAD R25, R3, 0x1f8, RZ ;  /* 0x000001f803197824 */ /* 0x000fe200078e02ff */
[----:B-1----:R-:W-:-:S04]  /*299c0*/  LEA R6, P4, R40, R0, 0x2 ;  /* 0x0000000028067211 */ /* 0x002fc800078810ff */
[----:B------:R-:W-:Y:S01]  /*299d0*/  LEA.HI.X.SX32 R7, R40, R2, 0x2, P4 ;  /* 0x0000000228077211 */ /* 0x000fe200020f16ff */
[C---:B------:R-:W-:Y:S02]  /*299e0*/  IMAD R27, R3.reuse, 0x7f, RZ ;  /* 0x0000007f031b7824 */ /* 0x040fe400078e02ff */
[C---:B------:R-:W-:Y:S02]  /*299f0*/  IMAD R26, R3.reuse, 0x1f4, RZ ;  /* 0x000001f4031a7824 */ /* 0x040fe400078e02ff */
[----:B------:R1:W-:Y:S01]  /*29a00*/  STL.64 [R1+0xf60], R6 ;  /* 0x000f600601007387 */ /* 0x0003e20000100a00 */
[----:B------:R-:W-:Y:S01]  /*29a10*/  IMAD R29, R3, 0x7e, RZ ;  /* 0x0000007e031d7824 */ /* 0x000fe200078e02ff */
[----:B------:R-:W-:-:S04]  /*29a20*/  IADD3 R104, P5, R25, R10, RZ ;  /* 0x0000000a19687210 */ /* 0x000fc80007fbe0ff */
[----:B------:R-:W-:Y:S02]  /*29a30*/  LEA.HI.X.SX32 R105, R29, R11, 0x2, P5 ;  /* 0x0000000b1d697211 */ /* 0x000fe400028f16ff */
[----:B-1----:R-:W-:-:S04]  /*29a40*/  IADD3 R6, P4, R24, R10, RZ ;  /* 0x0000000a18067210 */ /* 0x002fc80007f9e0ff */
[----:B------:R-:W-:Y:S02]  /*29a50*/  LEA.HI.X.SX32 R7, R27, R11, 0x2, P4 ;  /* 0x0000000b1b077211 */ /* 0x000fe400020f16ff */
[----:B------:R-:W-:-:S03]  /*29a60*/  IADD3 R100, P4, R26, R10, RZ ;  /* 0x0000000a1a647210 */ /* 0x000fc60007f9e0ff */
[----:B------:R-:W-:Y:S04]  /*29a70*/  STL.64 [R1+0x58], R6 ;  /* 0x0000580601007387 */ /* 0x000fe80000100a00 */
[----:B------:R-:W-:Y:S04]  /*29a80*/  STL [R1+0x48], R100 ;  /* 0x0000486401007387 */ /* 0x000fe80000100800 */
[----:B------:R-:W-:Y:S04]  /*29a90*/  STL.64 [R1+0x50], R104 ;  /* 0x0000506801007387 */ /* 0x000fe80000100a00 */
[----:B------:R1:W-:Y:S04]  /*29aa0*/  STL.64 [R1+0x2688], R6 ;  /* 0x0026880601007387 */ /* 0x0003e80000100a00 */
[----:B-1----:R-:W2:Y:S01]  /*29ab0*/  LDL.64 R6, [R1+0x48] ;  /* 0x0000480001067983 */ /* 0x002ea20000100a00 */
[----:B------:R-:W-:-:S02]  /*29ac0*/  IMAD R28, R3, 0x17c, RZ ;  /* 0x0000017c031c7824 */ /* 0x000fc400078e02ff */
[----:B------:R-:W-:-:S03]  /*29ad0*/  IMAD R33, R3, 0x5f, RZ ;  /* 0x0000005f03217824 */ /* 0x000fc600078e02ff */
[----:B------:R-:W-:Y:S01]  /*29ae0*/  IADD3 R24, P5, R28, R10, RZ ;  /* 0x0000000a1c187210 */ /* 0x000fe20007fbe0ff */
[C---:B------:R-:W-:Y:S02]  /*29af0*/  IMAD R31, R3.reuse, 0x7d, RZ ;  /* 0x0000007d031f7824 */ /* 0x040fe400078e02ff */
[----:B------:R-:W-:Y:S01]  /*29b00*/  IMAD R30, R3, 0x178, RZ ;  /* 0x00000178031e7824 */ /* 0x000fe200078e02ff */
[----:B------:R-:W-:Y:S01]  /*29b10*/  LEA.HI.X.SX32 R25, R33, R11, 0x2, P5 ;  /* 0x0000000b21197211 */ /* 0x000fe200028f16ff */
[C---:B------:R-:W-:Y:S02]  /*29b20*/  IMAD R32, R3.reuse, 0x174, RZ ;  /* 0x0000017403207824 */ /* 0x040fe400078e02ff */
[C---:B------:R-:W-:Y:S02]  /*29b30*/  IMAD R35, R3.reuse, 0x5e, RZ ;  /* 0x0000005e03237824 */ /* 0x040fe400078e02ff */
[C---:B------:R-:W-:Y:S01]  /*29b40*/  IMAD R37, R3.reuse, 0x5d, RZ ;  /* 0x0000005d03257824 */ /* 0x040fe200078e02ff */
[----:B------:R1:W-:Y:S01]  /*29b50*/  STL.64 [R1+0x38], R24 ;  /* 0x0000381801007387 */ /* 0x0003e20000100a00 */
[----:B------:R-:W-:-:S02]  /*29b60*/  IMAD R34, R3, 0xfc, RZ ;  /* 0x000000fc03227824 */ /* 0x000fc400078e02ff */
[C---:B------:R-:W-:Y:S01]  /*29b70*/  IMAD R36, R3.reuse, 0xf8, RZ ;  /* 0x000000f803247824 */ /* 0x040fe200078e02ff */
[C---:B------:R-:W-:Y:S01]  /*29b80*/  IADD3 R73, R250.reuse, -0x7f, RZ ;  /* 0xffffff81fa497810 */ /* 0x040fe20007ffe0ff */
[----:B------:R-:W-:Y:S02]  /*29b90*/  VIADD R8, R250, 0xffffff83 ;  /* 0xffffff83fa087836 */ /* 0x000fe40000000000 */
[C---:B------:R-:W-:Y:S01]  /*29ba0*/  IMAD R38, R3.reuse, 0x3f, RZ ;  /* 0x0000003f03267824 */ /* 0x040fe200078e02ff */
[----:B-1----:R-:W-:Y:S01]  /*29bb0*/  IADD3 R24, P5, R32, R10, RZ ;  /* 0x0000000a20187210 */ /* 0x002fe20007fbe0ff */
[C---:B------:R-:W-:Y:S02]  /*29bc0*/  IMAD R72, R3.reuse, 0x3e, RZ ;  /* 0x0000003e03487824 */ /* 0x040fe400078e02ff */
[----:B------:R-:W-:Y:S01]  /*29bd0*/  IMAD R220, R3, 0xf4, RZ ;  /* 0x000000f403dc7824 */ /* 0x000fe200078e02ff */
[----:B------:R-:W-:Y:S01]  /*29be0*/  LEA.HI.X.SX32 R25, R37, R11, 0x2, P5 ;  /* 0x0000000b25197211 */ /* 0x000fe200028f16ff */
[----:B------:R-:W-:Y:S01]  /*29bf0*/  VIADD R4, R250, 0xffffffff ;  /* 0xfffffffffa047836 */ /* 0x000fe20000000000 */
[----:B------:R-:W-:Y:S01]  /*29c00*/  ISETP.GE.U32.AND P3, PT, R73, 0x7fffff02, PT ;  /* 0x7fffff024900780c */ /* 0x000fe20003f66070 */
[----:B------:R-:W-:Y:S01]  /*29c10*/  IMAD R73, R3, 0x3d, RZ ;  /* 0x0000003d03497824 */ /* 0x000fe200078e02ff */
[----:B------:R-:W-:Y:S01]  /*29c20*/  ISETP.GE.U32.AND P0, PT, R8, 0x7fffff04, PT ;  /* 0x7fffff040800780c */ /* 0x000fe20003f06070 */
[----:B------:R-:W-:-:S02]  /*29c30*/  VIADD R9, R250, 0xffffff82 ;  /* 0xffffff82fa097836 */ /* 0x000fc40000000000 */
[C---:B------:R-:W-:Y:S01]  /*29c40*/  IMAD R8, R3.reuse, 0x7c, RZ ;  /* 0x0000007c03087824 */ /* 0x040fe200078e02ff */
[----:B------:R-:W-:Y:S01]  /*29c50*/  ISETP.GE.U32.AND P6, PT, R4, 0x7fffff80, PT ;  /* 0x7fffff800400780c */ /* 0x000fe20003fc6070 */
[----:B------:R-:W-:Y:S02]  /*29c60*/  IMAD R39, R3, 0x1f0, RZ ;  /* 0x000001f003277824 */ /* 0x000fe400078e02ff */
[----:B------:R-:W-:Y:S01]  /*29c70*/  IMAD R4, R239, R74, RZ ;  /* 0x0000004aef047224 */ /* 0x000fe200078e02ff */
[----:B------:R-:W-:Y:S01]  /*29c80*/  ISETP.GE.U32.AND P2, PT, R9, 0x7fffff03, PT ;  /* 0x7fffff030900780c */ /* 0x000fe20003f46070 */
[C---:B------:R-:W-:Y:S02]  /*29c90*/  IMAD R74, R3.reuse, 0x1f, RZ ;  /* 0x0000001f034a7824 */ /* 0x040fe400078e02ff */
[C---:B------:R-:W-:Y:S02]  /*29ca0*/  IMAD R12, R3.reuse, 0x74, RZ ;  /* 0x00000074030c7824 */ /* 0x040fe400078e02ff */
[----:B------:R-:W-:-:S02]  /*29cb0*/  IMAD R9, R3, 0x78, RZ ;  /* 0x0000007803097824 */ /* 0x000fc400078e02ff */
[C---:B------:R-:W-:Y:S02]  /*29cc0*/  IMAD R76, R3.reuse, 0x1d, RZ ;  /* 0x0000001d034c7824 */ /* 0x040fe400078e02ff */
[C---:B------:R-:W-:Y:S02]  /*29cd0*/  IMAD R75, R3.reuse, 0x1e, RZ ;  /* 0x0000001e034b7824 */ /* 0x040fe400078e02ff */
[C---:B------:R-:W-:Y:S02]  /*29ce0*/  IMAD R206, R3.reuse, 0x1e8, RZ ;  /* 0x000001e803ce7824 */ /* 0x040fe400078e02ff */
        /* <DEDUP_REMOVED lines=66> */
[----:B------:R-:W-:Y:S01]  /*2a110*/  IMAD R154, R3, 0xcc, RZ ;  /* 0x000000cc039a7824 */ /* 0x000fe200078e02ff */
[----:B--2---:R-:W-:Y:S01]  /*2a120*/  LEA.HI.X.SX32 R7, R31, R11, 0x2, P4 ;  /* 0x0000000b1f077211 */ /* 0x004fe200020f16ff */
[----:B------:R-:W-:Y:S01]  /*2a130*/  IMAD.MOV.U32 R6, RZ, RZ, R100 ;  /* 0x000000ffff067224 */ /* 0x000fe200078e0064 */
[----:B------:R-:W-:-:S03]  /*2a140*/  IADD3 R26, P4, R30, R10, RZ ;  /* 0x0000000a1e1a7210 */ /* 0x000fc60007f9e0ff */
[----:B------:R-:W-:Y:S01]  /*2a150*/  STL [R1+0x4c], R7 ;  /* 0x00004c0701007387 */ /* 0x000fe20000100800 */
[-C--:B------:R-:W-:Y:S02]  /*2a160*/  LEA.HI.X.SX32 R27, R35, R11.reuse, 0x2, P4 ;  /* 0x0000000b231b7211 */ /* 0x080fe400020f16ff */
[-C--:B------:R-:W-:Y:S01]  /*2a170*/  IADD3 R244, P4, R34, R10.reuse, RZ ;  /* 0x0000000a22f47210 */ /* 0x080fe20007f9e0ff */
[----:B------:R1:W-:Y:S03]  /*2a180*/  STL.64 [R1+0x2690], R6 ;  /* 0x0026900601007387 */ /* 0x0003e60000100a00 */
[-C--:B------:R-:W-:Y:S02]  /*2a190*/  LEA.HI.X.SX32 R245, R38, R11.reuse, 0x2, P4 ;  /* 0x0000000b26f57211 */ /* 0x080fe400020f16ff */
[-C--:B------:R-:W-:Y:S02]  /*2a1a0*/  IADD3 R220, P4, R220, R10.reuse, RZ ;  /* 0x0000000adcdc7210 */ /* 0x080fe40007f9e0ff */
[----:B-1----:R-:W-:Y:S01]  /*2a1b0*/  IADD3 R6, P5, R36, R10, RZ ;  /* 0x0000000a24067210 */ /* 0x002fe20007fbe0ff */
[----:B------:R-:W-:Y:S03]  /*2a1c0*/  STL.64 [R1+0x30], R26 ;  /* 0x0000301a01007387 */ /* 0x000fe60000100a00 */
[-C--:B------:R-:W-:Y:S01]  /*2a1d0*/  LEA.HI.X.SX32 R7, R72, R11.reuse, 0x2, P5 ;  /* 0x0000000b48077211 */ /* 0x080fe200028f16ff */
[----:B------:R-:W-:Y:S01]  /*2a1e0*/  STL.64 [R1+0x18], R24 ;  /* 0x0000181801007387 */ /* 0x000fe20000100a00 */
[----:B------:R-:W-:-:S02]  /*2a1f0*/  LEA.HI.X.SX32 R221, R73, R11, 0x2, P4 ;  /* 0x0000000b49dd7211 */ /* 0x000fc400020f16ff */
[-C--:B------:R-:W-:Y:S01]  /*2a200*/  IADD3 R216, P4, R8, R10.reuse, RZ ;  /* 0x0000000a08d87210 */ /* 0x080fe20007f9e0ff */
[----:B------:R1:W-:Y:S03]  /*2a210*/  STL.64 [R1], R6 ;  /* 0x0000000601007387 */ /* 0x0003e60000100a00 */
[----:B------:R-:W-:Y:S02]  /*2a220*/  LEA.HI.X.SX32 R217, R74, R11, 0x2, P4 ;  /* 0x0000000b4ad97211 */ /* 0x000fe400020f16ff */
[-C--:B------:R-:W-:Y:S02]  /*2a230*/  IADD3 R212, P4, R12, R10.reuse, RZ ;  /* 0x0000000a0cd47210 */ /* 0x080fe40007f9e0ff */
[----:B-1----:R-:W-:-:S04]  /*2a240*/  IADD3 R6, P5, R39, R10, RZ ;  /* 0x0000000a27067210 */ /* 0x002fc80007fbe0ff */
[-C--:B------:R-:W-:Y:S02]  /*2a250*/  LEA.HI.X.SX32 R7, R8, R11.reuse, 0x2, P5 ;  /* 0x0000000b08077211 */ /* 0x080fe400028f16ff */
[-C--:B------:R-:W-:Y:S02]  /*2a260*/  IADD3 R224, P5, R9, R10.reuse, RZ ;  /* 0x0000000a09e07210 */ /* 0x080fe40007fbe0ff */
[-C--:B------:R-:W-:Y:S02]  /*2a270*/  LEA.HI.X.SX32 R213, R76, R11.reuse, 0x2, P4 ;  /* 0x0000000b4cd57211 */ /* 0x080fe400020f16ff */
[----:B------:R-:W-:Y:S02]  /*2a280*/  LEA.HI.X.SX32 R225, R75, R11, 0x2, P5 ;  /* 0x0000000b4be17211 */ /* 0x000fe400028f16ff */
[-C--:B------:R-:W-:Y:S02]  /*2a290*/  IADD3 R206, P4, R206, R10.reuse, RZ ;  /* 0x0000000acece7210 */ /* 0x080fe40007f9e0ff */
[----:B------:R-:W-:-:S02]  /*2a2a0*/  IADD3 R208, P5, R208, R10, RZ ;  /* 0x0000000ad0d07210 */ /* 0x000fc40007fbe0ff */
[-C--:B------:R-:W-:Y:S02]  /*2a2b0*/  LEA.HI.X.SX32 R207, R78, R11.reuse, 0x2, P4 ;  /* 0x0000000b4ecf7211 */ /* 0x080fe400020f16ff */
[-C--:B------:R-:W-:Y:S02]  /*2a2c0*/  LEA.HI.X.SX32 R209, R77, R11.reuse, 0x2, P5 ;  /* 0x0000000b4dd17211 */ /* 0x080fe400028f16ff */
[-C--:B------:R-:W-:Y:S02]  /*2a2d0*/  IADD3 R202, P4, R202, R10.reuse, RZ ;  /* 0x0000000acaca7210 */ /* 0x080fe40007f9e0ff */
[----:B------:R-:W-:Y:S02]  /*2a2e0*/  IADD3 R204, P5, R204, R10, RZ ;  /* 0x0000000acccc7210 */ /* 0x000fe40007fbe0ff */
[-C--:B------:R-:W-:Y:S02]  /*2a2f0*/  LEA.HI.X.SX32 R203, R9, R11.reuse, 0x2, P4 ;  /* 0x0000000b09cb7211 */ /* 0x080fe400020f16ff */
[----:B------:R-:W-:-:S02]  /*2a300*/  LEA.HI.X.SX32 R205, R79, R11, 0x2, P5 ;  /* 0x0000000b4fcd7211 */ /* 0x000fc400028f16ff */
[-C--:B------:R-:W-:Y:S02]  /*2a310*/  IADD3 R226, P4, R226, R10.reuse, RZ ;  /* 0x0000000ae2e27210 */ /* 0x080fe40007f9e0ff */
        /* <DEDUP_REMOVED lines=57> */
[-C--:B------:R-:W-:Y:S01]  /*2a6b0*/  LEA.HI.X.SX32 R141, R59, R11.reuse, 0x2, P4 ;  /* 0x0000000b3b8d7211 */ /* 0x080fe200020f16ff */
[----:B------:R-:W-:Y:S01]  /*2a6c0*/  IMAD R234, R3, 0x140, RZ ;  /* 0x0000014003ea7824 */ /* 0x000fe200078e02ff */
[----:B------:R-:W-:-:S02]  /*2a6d0*/  LEA.HI.X.SX32 R143, R218, R11, 0x2, P5 ;  /* 0x0000000bda8f7211 */ /* 0x000fc400028f16ff */
[-C--:B------:R-:W-:Y:S02]  /*2a6e0*/  IADD3 R136, P4, R136, R10.reuse, RZ ;  /* 0x0000000a88887210 */ /* 0x080fe40007f9e0ff */
[-C--:B------:R-:W-:Y:S01]  /*2a6f0*/  IADD3 R168, P5, R168, R10.reuse, RZ ;  /* 0x0000000aa8a87210 */ /* 0x080fe20007fbe0ff */
[----:B------:R-:W-:Y:S01]  /*2a700*/  IMAD R56, R3, 0x33, RZ ;  /* 0x0000003303387824 */ /* 0x000fe200078e02ff */
[-C--:B------:R-:W-:Y:S01]  /*2a710*/  LEA.HI.X.SX32 R137, R57, R11.reuse, 0x2, P4 ;  /* 0x0000000b39897211 */ /* 0x080fe200020f16ff */
[C---:B------:R-:W-:Y:S01]  /*2a720*/  IMAD R150, R3.reuse, 0x50, RZ ;  /* 0x0000005003967824 */ /* 0x040fe200078e02ff */
[-C--:B------:R-:W-:Y:S01]  /*2a730*/  LEA.HI.X.SX32 R169, R58, R11.reuse, 0x2, P5 ;  /* 0x0000000b3aa97211 */ /* 0x080fe200028f16ff */
[C---:B------:R-:W-:Y:S01]  /*2a740*/  IMAD R152, R3.reuse, 0xc4, RZ ;  /* 0x000000c403987824 */ /* 0x040fe200078e02ff */
[-C--:B------:R-:W-:Y:S01]  /*2a750*/  IADD3 R154, P4, R154, R10.reuse, RZ ;  /* 0x0000000a9a9a7210 */ /* 0x080fe20007f9e0ff */
[C---:B------:R-:W-:Y:S01]  /*2a760*/  IMAD R132, R3.reuse, 0xc8, RZ ;  /* 0x000000c803847824 */ /* 0x040fe200078e02ff */
[-C--:B------:R-:W-:Y:S01]  /*2a770*/  IADD3 R234, P5, R234, R10.reuse, RZ ;  /* 0x0000000aeaea7210 */ /* 0x080fe20007fbe0ff */
[C---:B------:R-:W-:Y:S01]  /*2a780*/  IMAD R93, R3.reuse, 0x31, RZ ;  /* 0x00000031035d7824 */ /* 0x040fe200078e02ff */
[-C--:B------:R-:W-:Y:S01]  /*2a790*/  LEA.HI.X.SX32 R155, R56, R11.reuse, 0x2, P4 ;  /* 0x0000000b389b7211 */ /* 0x080fe200020f16ff */
[C---:B------:R-:W-:Y:S01]  /*2a7a0*/  IMAD R55, R3.reuse, 0x32, RZ ;  /* 0x0000003203377824 */ /* 0x040fe200078e02ff */
[-C--:B------:R-:W-:Y:S01]  /*2a7b0*/  LEA.HI.X.SX32 R235, R150, R11.reuse, 0x2, P5 ;  /* 0x0000000b96eb7211 */ /* 0x080fe200028f16ff */
[C---:B------:R-:W-:Y:S01]  /*2a7c0*/  IMAD R20, R3.reuse, 0x48, RZ ;  /* 0x0000004803147824 */ /* 0x040fe200078e02ff */
[-C--:B------:R-:W-:Y:S01]  /*2a7d0*/  IADD3 R152, P4, R152, R10.reuse, RZ ;  /* 0x0000000a98987210 */ /* 0x080fe20007f9e0ff */
[C---:B------:R-:W-:Y:S01]  /*2a7e0*/  IMAD R16, R3.reuse, 0x4c, RZ ;  /* 0x0000004c03107824 */ /* 0x040fe200078e02ff */
[-C--:B------:R-:W-:Y:S01]  /*2a7f0*/  IADD3 R132, P5, R132, R10.reuse, RZ ;  /* 0x0000000a84847210 */ /* 0x080fe20007fbe0ff */
[----:B------:R-:W-:Y:S01]  /*2a800*/  IMAD R53, R3, 0x12, RZ ;  /* 0x0000001203357824 */ /* 0x000fe200078e02ff */
[-C--:B------:R-:W-:Y:S01]  /*2a810*/  LEA.HI.X.SX32 R153, R93, R11.reuse, 0x2, P4 ;  /* 0x0000000b5d997211 */ /* 0x080fe200020f16ff */
[----:B------:R-:W-:Y:S01]  /*2a820*/  IMAD R54, R3, 0x13, RZ ;  /* 0x0000001303367824 */ /* 0x000fe200078e02ff */
[----:B------:R-:W-:Y:S01]  /*2a830*/  LEA.HI.X.SX32 R133, R55, R11, 0x2, P5 ;  /* 0x0000000b37857211 */ /* 0x000fe200028f16ff */
[----:B------:R-:W-:Y:S01]  /*2a840*/  IMAD R22, R3, 0x44, RZ ;  /* 0x0000004403167824 */ /* 0x000fe200078e02ff */
[----:B------:R-:W-:-:S02]  /*2a850*/  IADD3 R156, P4, R20, R10, RZ ;  /* 0x0000000a149c7210 */ /* 0x000fc40007f9e0ff */
[-C--:B------:R-:W-:Y:S01]  /*2a860*/  IADD3 R134, P5, R16, R10.reuse, RZ ;  /* 0x0000000a10867210 */ /* 0x080fe20007fbe0ff */
[----:B------:R-:W-:Y:S01]  /*2a870*/  IMAD R94, R3, 0x11, RZ ;  /* 0x00000011035e7824 */ /* 0x000fe200078e02ff */
[-C--:B------:R-:W-:Y:S01]  /*2a880*/  LEA.HI.X.SX32 R157, R53, R11.reuse, 0x2, P4 ;  /* 0x0000000b359d7211 */ /* 0x080fe200020f16ff */
[C---:B------:R-:W-:Y:S01]  /*2a890*/  IMAD R116, R3.reuse, 0x1b8, RZ ;  /* 0x000001b803747824 */ /* 0x040fe200078e02ff */
[C---:B------:R-:W-:Y:S01]  /*2a8a0*/  SHF.L.U32 R52, R3.reuse, 0x4, RZ ;  /* 0x0000000403347819 */ /* 0x040fe200000006ff */
[C---:B------:R-:W-:Y:S01]  /*2a8b0*/  IMAD R118, R3.reuse, 0x1bc, RZ ;  /* 0x000001bc03767824 */ /* 0x040fe200078e02ff */
[-C--:B------:R-:W-:Y:S02]  /*2a8c0*/  LEA.HI.X.SX32 R135, R54, R11.reuse, 0x2, P5 ;  /* 0x0000000b36877211 */ /* 0x080fe400028f16ff */
[CC--:B------:R-:W-:Y:S02]  /*2a8d0*/  LEA R120, P4, R3.reuse, R10.reuse, 0x6 ;  /* 0x0000000a03787211 */ /* 0x0c0fe400078830ff */
        /* <DEDUP_REMOVED lines=26> */
[----:B------:R-:W-:Y:S01]  /*2aa80*/  IMAD R102, R3, 0xb8, RZ ;  /* 0x000000b803667824 */ /* 0x000fe200078e02ff */
[----:B------:R-:W-:Y:S01]  /*2aa90*/  LEA.HI.X.SX32 R111, R49, R11, 0x2, P5 ;  /* 0x0000000b316f7211 */ /* 0x000fe200028f16ff */
[----:B------:R-:W-:Y:S01]  /*2aaa0*/  IMAD R124, R3, 0xbc, RZ ;  /* 0x000000bc037c7824 */ /* 0x000fe200078e02ff */
[----:B------:R-:W-:-:S02]  /*2aab0*/  IADD3 R236, P4, R236, R10, RZ ;  /* 0x0000000aecec7210 */ /* 0x000fc40007f9e0ff */
        /* <DEDUP_REMOVED lines=18> */
[----:B------:R-:W-:Y:S01]  /*2abe0*/  IMAD R44, R3, 0xf, RZ ;  /* 0x0000000f032c7824 */ /* 0x000fe200078e02ff */
[-C--:B------:R-:W-:Y:S01]  /*2abf0*/  LEA.HI.X.SX32 R123, R97, R11.reuse, 0x2, P5 ;  /* 0x0000000b617b7211 */ /* 0x080fe200028f16ff */
[----:B------:R-:W-:Y:S01]  /*2ac00*/  IMAD R158, R3, 0xd0, RZ ;  /* 0x000000d0039e7824 */ /* 0x000fe200078e02ff */
[-C--:B------:R-:W-:Y:S02]  /*2ac10*/  IADD3 R188, P4, R188, R10.reuse, RZ ;  /* 0x0000000abcbc7210 */ /* 0x080fe40007f9e0ff */
[-C--:B------:R-:W-:Y:S01]  /*2ac20*/  IADD3 R104, P5, R15, R10.reuse, RZ ;  /* 0x0000000a0f687210 */ /* 0x080fe20007fbe0ff */
[----:B------:R-:W-:Y:S01]  /*2ac30*/  IMAD R18, R3, 0x34, RZ ;  /* 0x0000003403127824 */ /* 0x000fe200078e02ff */
[-C--:B------:R-:W-:Y:S01]  /*2ac40*/  LEA.HI.X.SX32 R189, R17, R11.reuse, 0x2, P4 ;  /* 0x0000000b11bd7211 */ /* 0x080fe200020f16ff */
[C---:B------:R-:W-:Y:S01]  /*2ac50*/  IMAD R43, R3.reuse, 0xe, RZ ;  /* 0x0000000e032b7824 */ /* 0x040fe200078e02ff */
[----:B------:R-:W-:Y:S01]  /*2ac60*/  LEA.HI.X.SX32 R105, R44, R11, 0x2, P5 ;  /* 0x0000000b2c697211 */ /* 0x000fe200028f16ff */
[----:B------:R-:W-:Y:S01]  /*2ac70*/  IMAD R42, R3, 0x1ac, RZ ;  /* 0x000001ac032a7824 */ /* 0x000fe200078e02ff */
[----:B------:R-:W-:-:S02]  /*2ac80*/  IADD3 R158, P4, R158, R10, RZ ;  /* 0x0000000a9e9e7210 */ /* 0x000fc40007f9e0ff */
[-C--:B------:R-:W-:Y:S01]  /*2ac90*/  IADD3 R126, P5, R17, R10.reuse, RZ ;  /* 0x0000000a117e7210 */ /* 0x080fe20007fbe0ff */
[C---:B------:R-:W-:Y:S01]  /*2aca0*/  IMAD R128, R3.reuse, 0x6b, RZ ;  /* 0x0000006b03807824 */ /* 0x040fe200078e02ff */
[-C--:B------:R-:W-:Y:S01]  /*2acb0*/  LEA.HI.X.SX32 R159, R18, R11.reuse, 0x2, P4 ;  /* 0x0000000b129f7211 */ /* 0x080fe200020f16ff */
[----:B------:R-:W-:Y:S01]  /*2acc0*/  IMAD R99, R3, 0xd, RZ ;  /* 0x0000000d03637824 */ /* 0x000fe200078e02ff */
        /* <DEDUP_REMOVED lines=8> */
[-C--:B------:R-:W-:Y:S01]  /*2ad50*/  LEA.HI.X.SX32 R101, R99, R11.reuse, 0x2, P5 ;  /* 0x0000000b63657211 */ /* 0x080fe200028f16ff */
[----:B------:R-:W-:Y:S01]  /*2ad60*/  IMAD R40, R3, 0x12c, RZ ;  /* 0x0000012c03287824 */ /* 0x000fe200078e02ff */
[-C--:B------:R-:W-:Y:S01]  /*2ad70*/  IADD3 R84, P4, R45, R10.reuse, RZ ;  /* 0x0000000a2d547210 */ /* 0x080fe20007f9e0ff */
[----:B------:R-:W-:Y:S01]  /*2ad80*/  IMAD R109, R3, 0x1a0, RZ ;  /* 0x000001a0036d7824 */ /* 0x000fe200078e02ff */
        /* <DEDUP_REMOVED lines=41> */
[-C--:B------:R-:W-:Y:S02]  /*2b020*/  LEA.HI.X.SX32 R99, R8, R11.reuse, 0x2, P5 ;  /* 0x0000000b08637211 */ /* 0x080fe400028f16ff */
[-C--:B------:R-:W-:Y:S02]  /*2b030*/  IADD3 R96, P4, R9, R10.reuse, RZ ;  /* 0x0000000a09607210 */ /* 0x080fe40007f9e0ff */
[-C--:B------:R-:W-:Y:S01]  /*2b040*/  IADD3 R68, P5, R68, R10.reuse, RZ ;  /* 0x0000000a44447210 */ /* 0x080fe20007fbe0ff */
[C---:B------:R-:W-:Y:S01]  /*2b050*/  IMAD.SHL.U32 R13, R3.reuse, 0x8, RZ ;  /* 0x00000008030d7824 */ /* 0x040fe200078e00ff */
[-C--:B------:R-:W-:Y:S01]  /*2b060*/  LEA.HI.X.SX32 R97, R28, R11.reuse, 0x2, P4 ;  /* 0x0000000b1c617211 */ /* 0x080fe200020f16ff */
[----:B------:R-:W-:Y:S01]  /*2b070*/  STL.64 [R1+0x8], R244 ;  /* 0x000008f401007387 */ /* 0x000fe20000100a00 */
[----:B------:R-:W-:Y:S01]  /*2b080*/  IMAD R27, R3, 0x9, RZ ;  /* 0x00000009031b7824 */ /* 0x000fe200078e02ff */
[----:B------:R-:W-:Y:S01]  /*2b090*/  LEA.HI.X.SX32 R69, R9, R11, 0x2, P5 ;  /* 0x0000000b09457211 */ /* 0x000fe200028f16ff */
[C---:B------:R-:W-:Y:S01]  /*2b0a0*/  IMAD R56, R3.reuse, 0x198, RZ ;  /* 0x0000019803387824 */ /* 0x040fe200078e02ff */
[CC--:B------:R-:W-:Y:S01]  /*2b0b0*/  LEA R60, P4, R3.reuse, R10.reuse, 0x5 ;  /* 0x0000000a033c7211 */ /* 0x0c0fe200078828ff */
[----:B------:R-:W-:Y:S01]  /*2b0c0*/  STL.64 [R1+0x40], R6 ;  /* 0x0000400601007387 */ /* 0x000fe20000100a00 */
[----:B------:R-:W-:Y:S01]  /*2b0d0*/  IMAD R58, R3, 0x19c, RZ ;  /* 0x0000019c033a7824 */ /* 0x000fe200078e02ff */
[----:B------:R-:W-:-:S02]  /*2b0e0*/  IADD3 R70, P5, R12, R10, RZ ;  /* 0x0000000a0c467210 */ /* 0x000fc40007fbe0ff */
[----:B------:R-:W-:Y:S01]  /*2b0f0*/  STL.64 [R1+0x2698], R6 ;  /* 0x0026980601007387 */ /* 0x000fe20000100a00 */
[-C--:B------:R-:W-:Y:S01]  /*2b100*/  LEA.HI.X.SX32 R61, R13, R11.reuse, 0x2, P4 ;  /* 0x0000000b0d3d7211 */ /* 0x080fe200020f16ff */
[C---:B------:R-:W-:Y:S02]  /*2b110*/  IMAD R14, R3.reuse, 0x67, RZ ;  /* 0x00000067030e7824 */ /* 0x040fe400078e02ff */
[----:B------:R1:W-:Y:S01]  /*2b120*/  STL.64 [R1+0x10], R24 ;  /* 0x0000101801007387 */ /* 0x0003e20000100a00 */
[----:B------:R-:W-:Y:S01]  /*2b130*/  IMAD R52, R3, 0x190, RZ ;  /* 0x0000019003347824 */ /* 0x000fe200078e02ff */
[----:B------:R-:W-:Y:S01]  /*2b140*/  LEA.HI.X.SX32 R71, R27, R11, 0x2, P5 ;  /* 0x0000000b1b477211 */ /* 0x000fe200028f16ff */
[C---:B------:R-:W-:Y:S01]  /*2b150*/  IMAD R54, R3.reuse, 0x194, RZ ;  /* 0x0000019403367824 */ /* 0x040fe200078e02ff */
[-C--:B------:R-:W-:Y:S02]  /*2b160*/  IADD3 R56, P4, R56, R10.reuse, RZ ;  /* 0x0000000a38387210 */ /* 0x080fe40007f9e0ff */
[----:B------:R-:W-:Y:S01]  /*2b170*/  IADD3 R58, P5, R58, R10, RZ ;  /* 0x0000000a3a3a7210 */ /* 0x000fe20007fbe0ff */
[----:B-1----:R-:W-:-:S03]  /*2b180*/  IMAD R24, R3, 0x66, RZ ;  /* 0x0000006603187824 */ /* 0x002fc600078e02ff */
[-C--:B------:R-:W-:Y:S01]  /*2b190*/  LEA.HI.X.SX32 R59, R14, R11.reuse, 0x2, P5 ;  /* 0x0000000b0e3b7211 */ /* 0x080fe200028f16ff */
[C---:B------:R-:W-:Y:S01]  /*2b1a0*/  IMAD R25, R3.reuse, 0x65, RZ ;  /* 0x0000006503197824 */ /* 0x040fe200078e02ff */
[-C--:B------:R-:W-:Y:S01]  /*2b1b0*/  IADD3 R54, P5, R54, R10.reuse, RZ ;  /* 0x0000000a36367210 */ /* 0x080fe20007fbe0ff */
[C---:B------:R-:W-:Y:S01]  /*2b1c0*/  IMAD R78, R3.reuse, 0x118, RZ ;  /* 0x00000118034e7824 */ /* 0x040fe200078e02ff */
[-C--:B------:R-:W-:Y:S01]  /*2b1d0*/  LEA.HI.X.SX32 R57, R24, R11.reuse, 0x2, P4 ;  /* 0x0000000b18397211 */ /* 0x080fe200020f16ff */
[C---:B------:R-:W-:Y:S01]  /*2b1e0*/  IMAD R50, R3.reuse, 0x11c, RZ ;  /* 0x0000011c03327824 */ /* 0x040fe200078e02ff */
        /* <DEDUP_REMOVED lines=23> */
[----:B------:R-:W-:Y:S01]  /*2b360*/  IADD3 R64, P5, R64, R10, RZ ;  /* 0x0000000a40407210 */ /* 0x000fe20007fbe0ff */
[C---:B------:R-:W-:Y:S01]  /*2b370*/  IMAD R20, R3.reuse, 0x25, RZ ;  /* 0x0000002503147824 */ /* 0x040fe200078e02ff */
[-C--:B------:R-:W-:Y:S01]  /*2b380*/  LEA.HI.X.SX32 R43, R18, R11.reuse, 0x2, P4 ;  /* 0x0000000b122b7211 */ /* 0x080fe200020f16ff */
[----:B------:R-:W-:Y:S01]  /*2b390*/  IMAD R5, R3, 0x1c, RZ ;  /* 0x0000001c03057824 */ /* 0x000fe200078e02ff */
[----:B------:R-:W-:-:S02]  /*2b3a0*/  LEA.HI.X.SX32 R65, R17, R11, 0x2, P5 ;  /* 0x0000000b11417211 */ /* 0x000fc400028f16ff */
[-C--:B------:R-:W-:Y:S02]  /*2b3b0*/  IADD3 R38, P4, R38, R10.reuse, RZ ;  /* 0x0000000a26267210 */ /* 0x080fe40007f9e0ff */
[-C--:B------:R-:W-:Y:S01]  /*2b3c0*/  IADD3 R62, P5, R62, R10.reuse, RZ ;  /* 0x0000000a3e3e7210 */ /* 0x080fe20007fbe0ff */
[C---:B------:R-:W-:Y:S01]  /*2b3d0*/  IMAD R21, R3.reuse, 0x7, RZ ;  /* 0x0000000703157824 */ /* 0x040fe200078e02ff */
[-C--:B------:R-:W-:Y:S01]  /*2b3e0*/  LEA.HI.X.SX32 R39, R12, R11.reuse, 0x2, P4 ;  /* 0x0000000b0c277211 */ /* 0x080fe200020f16ff */
[C---:B------:R-:W-:Y:S01]  /*2b3f0*/  IMAD R8, R3.reuse, 0x18, RZ ;  /* 0x0000001803087824 */ /* 0x040fe200078e02ff */
[-C--:B------:R-:W-:Y:S01]  /*2b400*/  LEA.HI.X.SX32 R63, R20, R11.reuse, 0x2, P5 ;  /* 0x0000000b143f7211 */ /* 0x080fe200028f16ff */
[----:B------:R-:W-:Y:S01]  /*2b410*/  IMAD R24, R3, 0x60, RZ ;  /* 0x0000006003187824 */ /* 0x000fe200078e02ff */
[-C--:B------:R-:W-:Y:S02]  /*2b420*/  IADD3 R44, P4, R5, R10.reuse, RZ ;  /* 0x0000000a052c7210 */ /* 0x080fe40007f9e0ff */
[----:B------:R-:W-:Y:S01]  /*2b430*/  IADD3 R218, P5, R218, R10, RZ ;  /* 0x0000000adada7210 */ /* 0x000fe20007fbe0ff */
[----:B------:R-:W-:Y:S01]  /*2b440*/  IMAD R15, R3, 0x6, RZ ;  /* 0x00000006030f7824 */ /* 0x000fe200078e02ff */
        /* <DEDUP_REMOVED lines=9> */
[----:B------:R-:W-:Y:S01]  /*2b4e0*/  IMAD R128, R3, 0xc0, RZ ;  /* 0x000000c003807824 */ /* 0x000fe200078e02ff */
[-C--:B------:R-:W-:Y:S02]  /*2b4f0*/  IADD3 R40, P4, R9, R10.reuse, RZ ;  /* 0x0000000a09287210 */ /* 0x080fe40007f9e0ff */
[----:B------:R-:W-:Y:S01]  /*2b500*/  IADD3 R150, P5, R150, R10, RZ ;  /* 0x0000000a96967210 */ /* 0x000fe20007fbe0ff */
[----:B------:R-:W-:Y:S01]  /*2b510*/  IMAD R16, R3, 0xc, RZ ;  /* 0x0000000c03107824 */ /* 0x000fe200078e02ff */
[----:B------:R-:W-:-:S02]  /*2b520*/  LEA.HI.X.SX32 R41, R14, R11, 0x2, P4 ;  /* 0x0000000b0e297211 */ /* 0x000fc400020f16ff */
[-C--:B------:R-:W-:Y:S02]  /*2b530*/  LEA.HI.X.SX32 R151, R9, R11.reuse, 0x2, P5 ;  /* 0x0000000b09977211 */ /* 0x080fe400028f16ff */
[-C--:B------:R-:W-:Y:S02]  /*2b540*/  IADD3 R90, P4, R13, R10.reuse, RZ ;  /* 0x0000000a0d5a7210 */ /* 0x080fe40007f9e0ff */
[----:B------:R-:W-:Y:S01]  /*2b550*/  IADD3 R128, P5, R128, R10, RZ ;  /* 0x0000000a80807210 */ /* 0x000fe20007fbe0ff */
[----:B------:R-:W-:Y:S01]  /*2b560*/  IMAD.SHL.U32 R5, R3, 0x4, RZ ;  /* 0x0000000403057824 */ /* 0x000fe200078e00ff */
[-C--:B------:R-:W-:Y:S01]  /*2b570*/  LEA.HI.X.SX32 R91, R16, R11.reuse, 0x2, P4 ;  /* 0x0000000b105b7211 */ /* 0x080fe200020f16ff */
[----:B------:R-:W-:Y:S01]  /*2b580*/  VIADD R243, R250, 0xfffffffd ;  /* 0xfffffffdfaf37836 */ /* 0x000fe20000000000 */
[----:B------:R-:W-:Y:S02]  /*2b590*/  LEA.HI.X.SX32 R129, R13, R11, 0x2, P5 ;  /* 0x0000000b0d817211 */ /* 0x000fe400028f16ff */
[----:B------:R-:W-:-:S02]  /*2b5a0*/  LEA R6, P4, R4, R0, 0x2 ;  /* 0x0000000004067211 */ /* 0x000fc400078810ff */
[----:B------:R-:W-:Y:S02]  /*2b5b0*/  LEA R30, P5, R3, R10, 0x4 ;  /* 0x0000000a031e7211 */ /* 0x000fe400078a20ff */
[----:B------:R-:W-:Y:S02]  /*2b5c0*/  LOP3.LUT R9, R242, 0x70, RZ, 0xc0, !PT ;  /* 0x00000070f2097812 */ /* 0x000fe400078ec0ff */
[----:B------:R-:W-:Y:S02]  /*2b5d0*/  LEA.HI.X.SX32 R7, R4, R2, 0x2, P4 ;  /* 0x0000000204077211 */ /* 0x000fe400020f16ff */
[CC--:B------:R-:W-:Y:S02]  /*2b5e0*/  LEA.HI.X.SX32 R31, R5.reuse, R11.reuse, 0x2, P5 ;  /* 0x0000000b051f7211 */ /* 0x0c0fe400028f16ff */
[-C--:B------:R-:W-:Y:S01]  /*2b5f0*/  IADD3 R12, P4, R5, R10.reuse, RZ ;  /* 0x0000000a050c7210 */ /* 0x080fe20007f9e0ff */
[----:B------:R-:W-:Y:S01]  /*2b600*/  IMAD R9, R251, 0x80, R9 ;  /* 0x00000080fb097824 */ /* 0x000fe200078e0209 */
[----:B------:R-:W-:Y:S01]  /*2b610*/  ISETP.GE.U32.AND P5, PT, R243, 0x7fffff7e, PT ;  /* 0x7fffff7ef300780c */ /* 0x000fe20003fa6070 */
[C---:B------:R-:W-:Y:S01]  /*2b620*/  IMAD.SHL.U32 R5, R3.reuse, 0x2, RZ ;  /* 0x0000000203057824 */ /* 0x040fe200078e00ff */
[C---:B------:R-:W-:Y:S01]  /*2b630*/  LEA.HI.X.SX32 R13, R3.reuse, R11, 0x2, P4 ;  /* 0x0000000b030d7211 */ /* 0x040fe200020f16ff */
[----:B------:R3:W-:Y:S01]  /*2b640*/  STL.64 [R1+0x1058], R6 ;  /* 0x0010580601007387 */ /* 0x0007e20000100a00 */
[----:B------:R-:W-:Y:S01]  /*2b650*/  LEA R36, P4, R3, R10, 0x3 ;  /* 0x0000000a03247211 */ /* 0x000fe200078818ff */
[----:B------:R-:W-:-:S03]  /*2b660*/  ULDC.64 UR60, c[0x0][0x208] ;  /* 0x00008200003c7ab9 */ /* 0x000fc60000000a00 */
[----:B------:R-:W-:Y:S01]  /*2b670*/  LEA.HI.X.SX32 R37, R5, R11, 0x2, P4 ;  /* 0x0000000b05257211 */ /* 0x000fe200020f16ff */
[----:B------:R-:W-:Y:S01]  /*2b680*/  STL.64 [R1+0x20], R12 ;  /* 0x0000200c01007387 */ /* 0x000fe20000100a00 */
[----:B---3--:R-:W-:-:S03]  /*2b690*/  IADD3 R6, R252, 0x100000, R9 ;  /* 0x00100000fc067810 */ /* 0x008fc60007ffe009 */
[----:B------:R1:W-:Y:S04]  /*2b6a0*/  STL.64 [R1+0x26a0], R36 ;  /* 0x0026a02401007387 */ /* 0x0003e80000100a00 */
[----:B------:R-:W-:Y:S01]  /*2b6b0*/  @!PT LDS RZ, [RZ] ;  /* 0x00000000fffff984 */ /* 0x000fe20000000800 */
[----:B------:R-:W-:Y:S01]  /*2b6c0*/  @!PT LDS RZ, [RZ] ;  /* 0x00000000fffff984 */ /* 0x000fe20000000800 */
[----:B------:R-:W-:Y:S01]  /*2b6d0*/  @!PT LDS RZ, [RZ] ;  /* 0x00000000fffff984 */ /* 0x000fe20000000800 */
[----:B------:R-:W-:Y:S01]  /*2b6e0*/  LDGSTS.E [R6+-0x40000], desc[UR60][R10.64], !P6 ;  /* 0xc00000000a067fae */ /* 0x000fe2000f12187c */
[----:B------:R-:W-:-:S03]  /*2b6f0*/  VIADD R4, R250, 0xfffffffc ;  /* 0xfffffffcfa047836 */ /* 0x000fc60000000000 */
[----:B------:R-:W-:Y:S04]  /*2b700*/  LDGSTS.E [R6+-0x3fffc], desc[UR60][R12.64], !P1 ;  /* 0xc00040000c067fae */ /* 0x000fe8000c92187c */
[----:B------:R1:W-:Y:S01]  /*2b710*/  LDGSTS.E [R6+-0x3fff8], desc[UR60][R36.64], !P5 ;  /* 0xc000800024067fae */ /* 0x0003e2000e92187c */
[----:B------:R-:W-:Y:S01]  /*2b720*/  ISETP.GE.U32.AND P6, PT, R4, 0x7fffff7d, PT ;  /* 0x7fffff7d0400780c */ /* 0x000fe20003fc6070 */
[----:B------:R-:W-:Y:S01]  /*2b730*/  VIADD R4, R250, 0xffffffdf ;  /* 0xffffffdffa047836 */ /* 0x000fe20000000000 */
[----:B-1----:R-:W1:Y:S04]  /*2b740*/  LDC R37, c[0x0][0x230] ;  /* 0x00008c00ff257b82 */ /* 0x002e680000000800 */
[----:B------:R-:W-:Y:S01]  /*2b750*/  ISETP.GE.U32.AND P1, PT, R4, 0x7fffff60, PT ;  /* 0x7fffff600400780c */ /* 0x000fe20003f26070 */
[----:B------:R-:W-:Y:S01]  /*2b760*/  IMAD R4, R3, 0x3, RZ ;  /* 0x0000000303047824 */ /* 0x000fe200078e02ff */
[----:B------:R-:W-:-:S02]  /*2b770*/  IADD3 R16, P4, R16, R10, RZ ;  /* 0x0000000a10107210 */ /* 0x000fc40007f9e0ff */
[----:B------:R-:W-:Y:S02]  /*2b780*/  IADD3 R5, R250, -0x22, RZ ;  /* 0xffffffdefa057810 */ /* 0x000fe40007ffe0ff */
[-C--:B------:R-:W-:Y:S01]  /*2b790*/  LEA.HI.X.SX32 R17, R4, R11.reuse, 0x2, P4 ;  /* 0x0000000b04117211 */ /* 0x080fe200020f16ff */
[C---:B------:R-:W-:Y:S01]  /*2b7a0*/  IMAD.SHL.U32 R4, R3.reuse, 0x20, RZ ;  /* 0x0000002003047824 */ /* 0x040fe200078e00ff */
[CC--:B------:R-:W-:Y:S01]  /*2b7b0*/  LEA R12, P4, R3.reuse, R10.reuse, 0x7 ;  /* 0x0000000a030c7211 */ /* 0x0c0fe200078838ff */
[----:B------:R-:W-:Y:S01]  /*2b7c0*/  IMAD R32, R3, 0x84, RZ ;  /* 0x0000008403207824 */ /* 0x000fe200078e02ff */
[----:B------:R-:W-:Y:S01]  /*2b7d0*/  ISETP.GE.U32.AND P5, PT, R5, 0x7fffff5f, PT ;  /* 0x7fffff5f0500780c */ /* 0x000fe20003fa6070 */
[C---:B------:R-:W-:Y:S01]  /*2b7e0*/  IMAD R8, R3.reuse, 0x21, RZ ;  /* 0x0000002103087824 */ /* 0x040fe200078e02ff */
[----:B------:R-:W-:Y:S01]  /*2b7f0*/  LEA.HI.X.SX32 R13, R4, R11, 0x2, P4 ;  /* 0x0000000b040d7211 */ /* 0x000fe200020f16ff */
[----:B------:R-:W-:Y:S01]  /*2b800*/  LDGSTS.E [R6+-0x3fff4], desc[UR60][R16.64], !P6 ;  /* 0xc000c00010067fae */ /* 0x000fe2000f12187c */
[----:B------:R-:W-:Y:S01]  /*2b810*/  IADD3 R32, P6, R32, R10, RZ ;  /* 0x0000000a20207210 */ /* 0x000fe20007fde0ff */
[----:B------:R-:W-:-:S02]  /*2b820*/  IMAD R14, R3, 0x88, RZ ;  /* 0x00000088030e7824 */ /* 0x000fc400078e02ff */
[----:B------:R-:W-:Y:S01]  /*2b830*/  LDGSTS.E [R6+-0x3c000], desc[UR60][R12.64], !P1 ;  /* 0xc40000000c067fae */ /* 0x000fe2000c92187c */
[C---:B-1----:R-:W-:Y:S02]  /*2b840*/  VIADD R5, R37.reuse, 0xffffffdd ;  /* 0xffffffdd25057836 */ /* 0x042fe40000000000 */
[----:B------:R-:W-:Y:S01]  /*2b850*/  VIADD R4, R37, 0xffffffdc ;  /* 0xffffffdc25047836 */ /* 0x000fe20000000000 */
[-C--:B------:R-:W-:Y:S02]  /*2b860*/  LEA.HI.X.SX32 R33, R8, R11.reuse, 0x2, P6 ;  /* 0x0000000b08217211 */ /* 0x080fe400030f16ff */
[----:B------:R-:W-:Y:S02]  /*2b870*/  ISETP.GE.U32.AND P4, PT, R5, 0x7fffff5e, PT ;  /* 0x7fffff5e0500780c */ /* 0x000fe40003f86070 */
[----:B------:R-:W-:Y:S01]  /*2b880*/  ISETP.GE.U32.AND P1, PT, R4, 0x7fffff5d, PT ;  /* 0x7fffff5d0400780c */ /* 0x000fe20003f26070 */
[----:B------:R-:W-:Y:S01]  /*2b890*/  VIADD R4, R37, 0xffffffbf ;  /* 0xffffffbf25047836 */ /* 0x000fe20000000000 */
[----:B------:R-:W-:Y:S01]  /*2b8a0*/  IADD3 R14, P6, R14, R10, RZ ;  /* 0x0000000a0e0e7210 */ /* 0x000fe20007fde0ff */
[C---:B------:R-:W-:Y:S01]  /*2b8b0*/  IMAD R5, R3.reuse, 0x22, RZ ;  /* 0x0000002203057824 */ /* 0x040fe200078e02ff */
[----:B------:R-:W-:Y:S01]  /*2b8c0*/  LDGSTS.E [R6+-0x3bffc], desc[UR60][R32.64], !P5 ;  /* 0xc400400020067fae */ /* 0x000fe2000e92187c */
[C---:B------:R-:W-:Y:S01]  /*2b8d0*/  IMAD R34, R3.reuse, 0x8c, RZ ;  /* 0x0000008c03227824 */ /* 0x040fe200078e02ff */
[----:B------:R-:W-:Y:S01]  /*2b8e0*/  ISETP.GE.U32.AND P5, PT, R4, 0x7fffff40, PT ;  /* 0x7fffff400400780c */ /* 0x000fe20003fa6070 */
[----:B------:R-:W-:Y:S01]  /*2b8f0*/  IMAD R4, R3, 0x23, RZ ;  /* 0x0000002303047824 */ /* 0x000fe200078e02ff */
[----:B------:R-:W-:-:S02]  /*2b900*/  LEA.HI.X.SX32 R15, R5, R11, 0x2, P6 ;  /* 0x0000000b050f7211 */ /* 0x000fc400030f16ff */
[-C--:B------:R-:W-:Y:S01]  /*2b910*/  IADD3 R34, P6, R34, R10.reuse, RZ ;  /* 0x0000000a22227210 */ /* 0x080fe20007fde0ff */
[----:B------:R-:W-:Y:S02]  /*2b920*/  VIADD R5, R37, 0xffffffbe ;  /* 0xffffffbe25057836 */ /* 0x000fe40000000000 */
[----:B------:R-:W-:Y:S01]  /*2b930*/  IMAD.SHL.U32 R8, R3, 0x40, RZ ;  /* 0x0000004003087824 */ /* 0x000fe200078e00ff */
[----:B------:R1:W-:Y:S01]  /*2b940*/  LDGSTS.E [R6+-0x3bff8], desc[UR60][R14.64], !P4 ;  /* 0xc40080000e067fae */ /* 0x0003e2000e12187c */
[-C--:B------:R-:W-:Y:S01]  /*2b950*/  LEA.HI.X.SX32 R35, R4, R11.reuse, 0x2, P6 ;  /* 0x0000000b04237211 */ /* 0x080fe200030f16ff */
[----:B------:R-:W-:Y:S01]  /*2b960*/  VIADD R4, R37, 0xffffffbd ;  /* 0xffffffbd25047836 */ /* 0x000fe20000000000 */
[CC--:B------:R-:W-:Y:S01]  /*2b970*/  LEA R242, P4, R3.reuse, R10.reuse, 0x8 ;  /* 0x0000000a03f27211 */ /* 0x0c0fe200078840ff */
[----:B------:R-:W-:Y:S01]  /*2b980*/  IMAD R18, R3, 0x104, RZ ;  /* 0x0000010403127824 */ /* 0x000fe200078e02ff */
[----:B------:R-:W-:Y:S01]  /*2b990*/  ISETP.GE.U32.AND P6, PT, R5, 0x7fffff3f, PT ;  /* 0x7fffff3f0500780c */ /* 0x000fe20003fc6070 */
[----:B------:R-:W-:Y:S01]  /*2b9a0*/  LDGSTS.E [R6+-0x3bff4], desc[UR60][R34.64], !P1 ;  /* 0xc400c00022067fae */ /* 0x000fe2000c92187c */
[----:B------:R-:W-:Y:S01]  /*2b9b0*/  LEA.HI.X.SX32 R243, R8, R11, 0x2, P4 ;  /* 0x0000000b08f37211 */ /* 0x000fe200020f16ff */
[C---:B------:R-:W-:Y:S01]  /*2b9c0*/  IMAD R5, R3.reuse, 0x41, RZ ;  /* 0x0000004103057824 */ /* 0x040fe200078e02ff */
[----:B------:R-:W-:Y:S01]  /*2b9d0*/  ISETP.GE.U32.AND P1, PT, R4, 0x7fffff3e, PT ;  /* 0x7fffff3e0400780c */ /* 0x000fe20003f26070 */
[----:B------:R-:W-:Y:S01]  /*2b9e0*/  IMAD R48, R3, 0x108, RZ ;  /* 0x0000010803307824 */ /* 0x000fe200078e02ff */
[----:B------:R-:W-:Y:S01]  /*2b9f0*/  IADD3 R4, R37, -0x44, RZ ;  /* 0xffffffbc25047810 */ /* 0x000fe20007ffe0ff */
[----:B------:R-:W-:Y:S01]  /*2ba00*/  LDGSTS.E [R6+-0x38000], desc[UR60][R242.64], !P5 ;  /* 0xc8000000f2067fae */ /* 0x000fe2000e92187c */
[----:B------:R-:W-:-:S02]  /*2ba10*/  IADD3 R18, P4, R18, R10, RZ ;  /* 0x0000000a12127210 */ /* 0x000fc40007f9e0ff */
[----:B------:R-:W-:Y:S01]  /*2ba20*/  ISETP.GE.U32.AND P5, PT, R4, 0x7fffff3d, PT ;  /* 0x7fffff3d0400780c */ /* 0x000fe20003fa6070 */
[----:B------:R-:W-:Y:S01]  /*2ba30*/  IMAD R4, R3, 0x42, RZ ;  /* 0x0000004203047824 */ /* 0x000fe200078e02ff */
[-C--:B------:R-:W-:Y:S01]  /*2ba40*/  LEA.HI.X.SX32 R19, R5, R11.reuse, 0x2, P4 ;  /* 0x0000000b05137211 */ /* 0x080fe200020f16ff */
[C---:B------:R-:W-:Y:S01]  /*2ba50*/  IMAD R20, R3.reuse, 0x10c, RZ ;  /* 0x0000010c03147824 */ /* 0x040fe200078e02ff */
[-C--:B------:R-:W-:Y:S01]  /*2ba60*/  IADD3 R48, P4, R48, R10.reuse, RZ ;  /* 0x0000000a30307210 */ /* 0x080fe20007f9e0ff */
[----:B------:R-:W-:Y:S02]  /*2ba70*/  IMAD R5, R3, 0x43, RZ ;  /* 0x0000004303057824 */ /* 0x000fe400078e02ff */
[----:B------:R2:W-:Y:S01]  /*2ba80*/  LDGSTS.E [R6+-0x37ffc], desc[UR60][R18.64], !P6 ;  /* 0xc800400012067fae */ /* 0x0005e2000f12187c */
[----:B------:R-:W-:Y:S01]  /*2ba90*/  LEA.HI.X.SX32 R49, R4, R11, 0x2, P4 ;  /* 0x0000000b04317211 */ /* 0x000fe200020f16ff */
[----:B------:R-:W-:Y:S01]  /*2baa0*/  VIADD R4, R37, 0xffffff9f ;  /* 0xffffff9f25047836 */ /* 0x000fe20000000000 */
[----:B------:R-:W-:Y:S01]  /*2bab0*/  IADD3 R20, P6, R20, R10, RZ ;  /* 0x0000000a14147210 */ /* 0x000fe20007fde0ff */
[----:B------:R-:W-:-:S02]  /*2bac0*/  IMAD R22, R3, 0x180, RZ ;  /* 0x0000018003167824 */ /* 0x000fc400078e02ff */
[----:B------:R-:W-:Y:S01]  /*2bad0*/  LDGSTS.E [R6+-0x37ff8], desc[UR60][R48.64], !P1 ;  /* 0xc800800030067fae */ /* 0x000fe2000c92187c */
[-C--:B------:R-:W-:Y:S02]  /*2bae0*/  LEA.HI.X.SX32 R21, R5, R11.reuse, 0x2, P6 ;  /* 0x0000000b05157211 */ /* 0x080fe400030f16ff */
[----:B------:R-:W-:Y:S01]  /*2baf0*/  ISETP.GE.U32.AND P1, PT, R4, 0x7fffff20, PT ;  /* 0x7fffff200400780c */ /* 0x000fe20003f26070 */
[----:B------:R-:W-:Y:S01]  /*2bb00*/  VIADD R4, R37, 0xffffff9e ;  /* 0xffffff9e25047836 */ /* 0x000fe20000000000 */
[-C--:B------:R-:W-:Y:S01]  /*2bb10*/  IADD3 R22, P6, R22, R10.reuse, RZ ;  /* 0x0000000a16167210 */ /* 0x080fe20007fde0ff */
[----:B------:R3:W-:Y:S01]  /*2bb20*/  LDGSTS.E [R6+-0x37ff4], desc[UR60][R20.64], !P5 ;  /* 0xc800c00014067fae */ /* 0x0007e2000e92187c */
[----:B------:R-:W-:Y:S02]  /*2bb30*/  IMAD R25, R3, 0x184, RZ ;  /* 0x0000018403197824 */ /* 0x000fe400078e02ff */
[----:B------:R-:W-:Y:S01]  /*2bb40*/  ISETP.GE.U32.AND P5, PT, R4, 0x7fffff1f, PT ;  /* 0x7fffff1f0400780c */ /* 0x000fe20003fa6070 */
[----:B------:R-:W-:Y:S01]  /*2bb50*/  VIADD R8, R37, 0xffffff9d ;  /* 0xffffff9d25087836 */ /* 0x000fe20000000000 */
[-C--:B------:R-:W-:Y:S01]  /*2bb60*/  LEA.HI.X.SX32 R23, R24, R11.reuse, 0x2, P6 ;  /* 0x0000000b18177211 */ /* 0x080fe200030f16ff */
[----:B------:R-:W-:Y:S01]  /*2bb70*/  IMAD R4, R3, 0x61, RZ ;  /* 0x0000006103047824 */ /* 0x000fe200078e02ff */
[-C--:B------:R-:W-:Y:S01]  /*2bb80*/  IADD3 R24, P6, R25, R10.reuse, RZ ;  /* 0x0000000a19187210 */ /* 0x080fe20007fde0ff */
[C---:B------:R-:W-:Y:S01]  /*2bb90*/  IMAD R28, R3.reuse, 0x18c, RZ ;  /* 0x0000018c031c7824 */ /* 0x040fe200078e02ff */
[----:B------:R-:W-:Y:S01]  /*2bba0*/  ISETP.GE.U32.AND P4, PT, R8, 0x7fffff1e, PT ;  /* 0x7fffff1e0800780c */ /* 0x000fe20003f86070 */
[----:B------:R-:W-:Y:S01]  /*2bbb0*/  IMAD R26, R3, 0x188, RZ ;  /* 0x00000188031a7824 */ /* 0x000fe200078e02ff */
[-C--:B------:R-:W-:Y:S01]  /*2bbc0*/  LEA.HI.X.SX32 R25, R4, R11.reuse, 0x2, P6 ;  /* 0x0000000b04197211 */ /* 0x080fe200030f16ff */
[----:B------:R-:W-:Y:S01]  /*2bbd0*/  VIADD R5, R37, 0xffffff9c ;  /* 0xffffff9c25057836 */ /* 0x000fe20000000000 */
[----:B------:R4:W-:Y:S01]  /*2bbe0*/  LDGSTS.E [R6+-0x34000], desc[UR60][R22.64], !P1 ;  /* 0xcc00000016067fae */ /* 0x0009e2000c92187c */
[C---:B------:R-:W-:Y:S01]  /*2bbf0*/  IMAD R4, R3.reuse, 0x62, RZ ;  /* 0x0000006203047824 */ /* 0x040fe200078e02ff */
[-C--:B------:R-:W-:Y:S01]  /*2bc00*/  IADD3 R28, P1, R28, R10.reuse, RZ ;  /* 0x0000000a1c1c7210 */ /* 0x080fe20007f3e0ff */
[----:B------:R-:W-:Y:S01]  /*2bc10*/  IMAD R3, R3, 0x63, RZ ;  /* 0x0000006303037824 */ /* 0x000fe200078e02ff */
[----:B------:R-:W-:Y:S01]  /*2bc20*/  IADD3 R26, P6, R26, R10, RZ ;  /* 0x0000000a1a1a7210 */ /* 0x000fe20007fde0ff */
[----:B------:R4:W-:Y:S01]  /*2bc30*/  LDGSTS.E [R6+-0x33ffc], desc[UR60][R24.64], !P5 ;  /* 0xcc00400018067fae */ /* 0x0009e2000e92187c */
[----:B------:R-:W-:Y:S01]  /*2bc40*/  ISETP.GE.U32.AND P5, PT, R5, 0x7fffff1d, PT ;  /* 0x7fffff1d0500780c */ /* 0x000fe20003fa6070 */
[----:B------:R-:W-:Y:S01]  /*2bc50*/  VIADD R8, R37, 0xfffffffb ;  /* 0xfffffffb25087836 */ /* 0x000fe20000000000 */
[----:B------:R-:W-:-:S02]  /*2bc60*/  LEA.HI.X.SX32 R27, R4, R11, 0x2, P6 ;  /* 0x0000000b041b7211 */ /* 0x000fc400030f16ff */
[----:B------:R-:W-:Y:S01]  /*2bc70*/  LEA.HI.X.SX32 R29, R3, R11, 0x2, P1 ;  /* 0x0000000b031d7211 */ /* 0x000fe200008f16ff */
[C---:B------:R-:W-:Y:S01]  /*2bc80*/  VIADD R3, R37.reuse, 0xfffffffa ;  /* 0xfffffffa25037836 */ /* 0x040fe20000000000 */
[----:B------:R-:W-:Y:S01]  /*2bc90*/  ISETP.GE.U32.AND P6, PT, R8, 0x7fffff7c, PT ;  /* 0x7fffff7c0800780c */ /* 0x000fe20003fc6070 */
[----:B------:R4:W-:Y:S01]  /*2bca0*/  LDGSTS.E [R6+-0x33ff8], desc[UR60][R26.64], !P4 ;  /* 0xcc0080001a067fae */ /* 0x0009e2000e12187c */
[----:B------:R-:W-:Y:S01]  /*2bcb0*/  VIADD R4, R37, 0xfffffff9 ;  /* 0xfffffff925047836 */ /* 0x000fe20000000000 */
[C---:B------:R-:W-:Y:S02]  /*2bcc0*/  LOP3.LUT R251, R9.reuse, 0x10, RZ, 0x3c, !PT ;  /* 0x0000001009fb7812 */ /* 0x040fe400078e3cff */
[----:B------:R-:W-:Y:S01]  /*2bcd0*/  LOP3.LUT R249, R9, 0x30, RZ, 0x3c, !PT ;  /* 0x0000003009f97812 */ /* 0x000fe200078e3cff */
[----:B------:R-:W-:Y:S01]  /*2bce0*/  STL.64 [R1+0x26a8], R16 ;  /* 0x0026a81001007387 */ /* 0x000fe20000100a00 */
[----:B------:R-:W-:Y:S02]  /*2bcf0*/  ISETP.GE.U32.AND P4, PT, R3, 0x7fffff7b, PT ;  /* 0x7fffff7b0300780c */ /* 0x000fe40003f86070 */
[----:B------:R-:W-:Y:S01]  /*2bd00*/  LOP3.LUT R248, R9, 0x40, RZ, 0x3c, !PT ;  /* 0x0000004009f87812 */ /* 0x000fe200078e3cff */
[----:B------:R-:W-:Y:S01]  /*2bd10*/  LDGSTS.E [R6+-0x33ff4], desc[UR60][R28.64], !P5 ;  /* 0xcc00c0001c067fae */ /* 0x000fe2000e92187c */
[----:B------:R-:W-:Y:S01]  /*2bd20*/  IADD3 R3, R37, -0x8, RZ ;  /* 0xfffffff825037810 */ /* 0x000fe20007ffe0ff */
[----:B------:R-:W-:Y:S01]  /*2bd30*/  IMAD.MOV.U32 R7, RZ, RZ, R247 ;  /* 0x000000ffff077224 */ /* 0x000fe200078e00f7 */
[----:B------:R-:W-:Y:S01]  /*2bd40*/  ISETP.GE.U32.AND P1, PT, R4, 0x7fffff7a, PT ;  /* 0x7fffff7a0400780c */ /* 0x000fe20003f26070 */
[----:B------:R-:W4:Y:S01]  /*2bd50*/  LDC R8, c[0x0][0x240] ;  /* 0x00009000ff087b82 */ /* 0x000f220000000800 */
[----:B------:R-:W-:-:S02]  /*2bd60*/  IADD3 R251, R252, 0x100000, R251 ;  /* 0x00100000fcfb7810 */ /* 0x000fc40007ffe0fb */
[----:B------:R-:W-:Y:S01]  /*2bd70*/  ISETP.GE.U32.AND P5, PT, R3, 0x7fffff79, PT ;  /* 0x7fffff790300780c */ /* 0x000fe20003fa6070 */
[C---:B------:R-:W-:Y:S02]  /*2bd80*/  VIADD R3, R37.reuse, 0xffffffdb ;  /* 0xffffffdb25037836 */ /* 0x040fe40000000000 */
[----:B------:R-:W-:Y:S01]  /*2bd90*/  VIADD R4, R37, 0xffffffda ;  /* 0xffffffda25047836 */ /* 0x000fe20000000000 */
[----:B------:R-:W-:Y:S02]  /*2bda0*/  LDGSTS.E [R251+-0x40000], desc[UR60][R30.64], !P6 ;  /* 0xc00000001efb7fae */ /* 0x000fe4000f12187c */
[----:B------:R-:W-:Y:S01]  /*2bdb0*/  ISETP.GE.U32.AND P6, PT, R3, 0x7fffff5c, PT ;  /* 0x7fffff5c0300780c */ /* 0x000fe20003fc6070 */
[C---:B------:R-:W-:Y:S01]  /*2bdc0*/  VIADD R3, R37.reuse, 0xffffffd9 ;  /* 0xffffffd925037836 */ /* 0x040fe20000000000 */
[----:B------:R4:W-:Y:S01]  /*2bdd0*/  LDGSTS.E [R251+-0x3fffc], desc[UR60][R40.64], !P4 ;  /* 0xc000400028fb7fae */ /* 0x0009e2000e12187c */
[----:B------:R-:W-:Y:S01]  /*2bde0*/  ISETP.GE.U32.AND P4, PT, R4, 0x7fffff5b, PT ;  /* 0x7fffff5b0400780c */ /* 0x000fe20003f86070 */
[----:B------:R-:W-:-:S02]  /*2bdf0*/  VIADD R4, R37, 0xffffffd8 ;  /* 0xffffffd825047836 */ /* 0x000fc40000000000 */
[----:B------:R-:W-:Y:S01]  /*2be00*/  LDGSTS.E [R251+-0x3fff8], desc[UR60][R66.64], !P1 ;  /* 0xc000800042fb7fae */ /* 0x000fe2000c92187c */
[----:B------:R-:W-:Y:S01]  /*2be10*/  ISETP.GE.U32.AND P1, PT, R3, 0x7fffff5a, PT ;  /* 0x7fffff5a0300780c */ /* 0x000fe20003f26070 */
[C---:B------:R-:W-:Y:S02]  /*2be20*/  VIADD R3, R37.reuse, 0xffffffbb ;  /* 0xffffffbb25037836 */ /* 0x040fe40000000000 */
[----:B------:R4:W-:Y:S01]  /*2be30*/  LDGSTS.E [R251+-0x3fff4], desc[UR60][R44.64], !P5 ;  /* 0xc000c0002cfb7fae */ /* 0x0009e2000e92187c */
[----:B------:R-:W-:Y:S01]  /*2be40*/  ISETP.GE.U32.AND P5, PT, R4, 0x7fffff59, PT ;  /* 0x7fffff590400780c */ /* 0x000fe20003fa6070 */
[----:B------:R-:W-:Y:S02]  /*2be50*/  VIADD R4, R37, 0xffffffba ;  /* 0xffffffba25047836 */ /* 0x000fe40000000000 */
[----:B------:R4:W-:Y:S01]  /*2be60*/  LDGSTS.E [R251+-0x3c000], desc[UR60][R38.64], !P6 ;  /* 0xc400000026fb7fae */ /* 0x0009e2000f12187c */
[----:B------:R-:W-:-:S03]  /*2be70*/  ISETP.GE.U32.AND P6, PT, R3, 0x7fffff3c, PT ;  /* 0x7fffff3c0300780c */ /* 0x000fc60003fc6070 */
[----:B------:R-:W-:Y:S01]  /*2be80*/  LDGSTS.E [R251+-0x3bffc], desc[UR60][R62.64], !P4 ;  /* 0xc40040003efb7fae */ /* 0x000fe2000e12187c */
[----:B------:R-:W-:Y:S02]  /*2be90*/  ISETP.GE.U32.AND P4, PT, R4, 0x7fffff3b, PT ;  /* 0x7fffff3b0400780c */ /* 0x000fe40003f86070 */
[C---:B------:R-:W-:Y:S01]  /*2bea0*/  IADD3 R3, R37.reuse, -0x47, RZ ;  /* 0xffffffb925037810 */ /* 0x040fe20007ffe0ff */
[----:B------:R-:W-:Y:S01]  /*2beb0*/  VIADD R4, R37, 0xffffffb8 ;  /* 0xffffffb825047836 */ /* 0x000fe20000000000 */
[----:B------:R4:W-:Y:S02]  /*2bec0*/  LDGSTS.E [R251+-0x3bff8], desc[UR60][R42.64], !P1 ;  /* 0xc40080002afb7fae */ /* 0x0009e4000c92187c */
[----:B------:R-:W-:Y:S01]  /*2bed0*/  ISETP.GE.U32.AND P1, PT, R3, 0x7fffff3a, PT ;  /* 0x7fffff3a0300780c */ /* 0x000fe20003f26070 */
[C---:B------:R-:W-:Y:S01]  /*2bee0*/  VIADD R3, R37.reuse, 0xffffff9b ;  /* 0xffffff9b25037836 */ /* 0x040fe20000000000 */
[----:B------:R-:W-:Y:S01]  /*2bef0*/  LDGSTS.E [R251+-0x3bff4], desc[UR60][R64.64], !P5 ;  /* 0xc400c00040fb7fae */ /* 0x000fe2000e92187c */
        /* <DEDUP_REMOVED lines=8> */
[----:B------:R-:W-:Y:S01]  /*2bf80*/  LDGSTS.E [R251+-0x37ff8], desc[UR60][R78.64], !P1 ;  /* 0xc80080004efb7fae */ /* 0x000fe2000c92187c */
[----:B------:R-:W-:Y:S01]  /*2bf90*/  ISETP.GE.U32.AND P1, PT, R3, 0x7fffff1a, PT ;  /* 0x7fffff1a0300780c */ /* 0x000fe20003f26070 */
[----:B------:R-:W-:-:S02]  /*2bfa0*/  VIADD R3, R37, 0xfffffff7 ;  /* 0xfffffff725037836 */ /* 0x000fc40000000000 */
[----:B------:R-:W-:Y:S01]  /*2bfb0*/  LDGSTS.E [R251+-0x37ff4], desc[UR60][R50.64], !P5 ;  /* 0xc800c00032fb7fae */ /* 0x000fe2000e92187c */
[----:B------:R-:W-:Y:S01]  /*2bfc0*/  ISETP.GE.U32.AND P5, PT, R4, 0x7fffff19, PT ;  /* 0x7fffff190400780c */ /* 0x000fe20003fa6070 */
[----:B------:R-:W-:Y:S02]  /*2bfd0*/  VIADD R4, R37, 0xfffffff6 ;  /* 0xfffffff625047836 */ /* 0x000fe40000000000 */
[----:B------:R-:W-:Y:S04]  /*2bfe0*/  LDGSTS.E [R251+-0x34000], desc[UR60][R52.64], !P6 ;  /* 0xcc00000034fb7fae */ /* 0x000fe8000f12187c */
[----:B------:R-:W-:Y:S01]  /*2bff0*/  LDGSTS.E [R251+-0x33ffc], desc[UR60][R54.64], !P4 ;  /* 0xcc00400036fb7fae */ /* 0x000fe2000e12187c */
[----:B------:R-:W-:Y:S02]  /*2c000*/  ISETP.GE.U32.AND P4, PT, R3, 0x7fffff78, PT ;  /* 0x7fffff780300780c */ /* 0x000fe40003f86070 */
[----:B------:R-:W-:Y:S01]  /*2c010*/  IADD3 R3, R37, -0xb, RZ ;  /* 0xfffffff525037810 */ /* 0x000fe20007ffe0ff */
[----:B------:R-:W-:Y:S01]  /*2c020*/  LDGSTS.E [R251+-0x33ff8], desc[UR60][R56.64], !P1 ;  /* 0xcc00800038fb7fae */ /* 0x000fe2000c92187c */
[----:B------:R-:W-:-:S02]  /*2c030*/  ISETP.GE.U32.AND P6, PT, R4, 0x7fffff77, PT ;  /* 0x7fffff770400780c */ /* 0x000fc40003fc6070 */
[----:B------:R-:W-:Y:S01]  /*2c040*/  ISETP.GE.U32.AND P1, PT, R3, 0x7fffff76, PT ;  /* 0x7fffff760300780c */ /* 0x000fe20003f26070 */
[----:B------:R-:W-:Y:S01]  /*2c050*/  VIADD R3, R37, 0xfffffff4 ;  /* 0xfffffff425037836 */ /* 0x000fe20000000000 */
[----:B------:R-:W-:Y:S01]  /*2c060*/  STL [R1+0x26c0], R12 ;  /* 0x0026c00c01007387 */ /* 0x000fe20000100800 */
[----:B------:R-:W-:-:S03]  /*2c070*/  LOP3.LUT R250, R9, 0x20, RZ, 0x3c, !PT ;  /* 0x0000002009fa7812 */ /* 0x000fc600078e3cff */
[----:B------:R-:W-:Y:S01]  /*2c080*/  STL [R1+0x26b0], R13 ;  /* 0x0026b00d01007387 */ /* 0x000fe20000100800 */
[----:B------:R-:W-:-:S03]  /*2c090*/  IADD3 R250, R252, 0x100000, R250 ;  /* 0x00100000fcfa7810 */ /* 0x000fc60007ffe0fa */
[----:B------:R-:W-:Y:S01]  /*2c0a0*/  STL.64 [R1+0x26b8], R32 ;  /* 0x0026b82001007387 */ /* 0x000fe20000100a00 */
[----:B------:R-:W-:-:S03]  /*2c0b0*/  VIADD R4, R37, 0xffffffd6 ;  /* 0xffffffd625047836 */ /* 0x000fc60000000000 */
[----:B------:R1:W-:Y:S04]  /*2c0c0*/  STL.64 [R1+0x26c8], R14 ;  /* 0x0026c80e01007387 */ /* 0x0003e80000100a00 */
[----:B------:R-:W-:Y:S01]  /*2c0d0*/  LDGSTS.E [R251+-0x33ff4], desc[UR60][R58.64], !P5 ;  /* 0xcc00c0003afb7fae */ /* 0x000fe2000e92187c */
[----:B------:R-:W-:Y:S01]  /*2c0e0*/  ISETP.GE.U32.AND P5, PT, R3, 0x7fffff75, PT ;  /* 0x7fffff750300780c */ /* 0x000fe20003fa6070 */
[----:B------:R-:W-:Y:S02]  /*2c0f0*/  VIADD R3, R37, 0xffffffd7 ;  /* 0xffffffd725037836 */ /* 0x000fe40000000000 */
[----:B------:R-:W-:Y:S04]  /*2c100*/  STL.64 [R1+0x26d0], R34 ;  /* 0x0026d02201007387 */ /* 0x000fe80000100a00 */
[----:B------:R-:W-:Y:S01]  /*2c110*/  STL [R1+0x26dc], R242 ;  /* 0x0026dcf201007387 */ /* 0x000fe20000100800 */
[C---:B------:R-:W-:Y:S01]  /*2c120*/  IADD3 R249, R252.reuse, 0x100000, R249 ;  /* 0x00100000fcf97810 */ /* 0x040fe20007ffe0f9 */
[----:B-1----:R-:W1:Y:S02]  /*2c130*/  LDC R15, c[0x0][0x240] ;  /* 0x00009000ff0f7b82 */ /* 0x002e640000000800 */
[----:B------:R-:W-:Y:S04]  /*2c140*/  STL [R1+0x26d8], R243 ;  /* 0x0026d8f301007387 */ /* 0x000fe80000100800 */
[----:B------:R2:W-:Y:S01]  /*2c150*/  STL [R1+0x26e4], R18 ;  /* 0x0026e41201007387 */ /* 0x0005e20000100800 */
[----:B------:R-:W-:Y:S01]  /*2c160*/  IADD3 R248, R252, 0x100000, R248 ;  /* 0x00100000fcf87810 */ /* 0x000fe20007ffe0f8 */
[----:B------:R-:W1:Y:S02]  /*2c170*/  LDC R14, c[0x0][0x240] ;  /* 0x00009000ff0e7b82 */ /* 0x000e640000000800 */
[----:B------:R3:W-:Y:S04]  /*2c180*/  STL [R1+0x26e0], R19 ;  /* 0x0026e01301007387 */ /* 0x0007e80000100800 */
[----:B------:R-:W-:Y:S01]  /*2c190*/  STL [R1+0x26ec], R48 ;  /* 0x0026ec3001007387 */ /* 0x000fe20000100800 */
[----:B------:R-:W-:Y:S01]  /*2c1a0*/  LOP3.LUT R247, R9, 0x50, RZ, 0x3c, !PT ;  /* 0x0000005009f77812 */ /* 0x000fe200078e3cff */
[----:B--2---:R-:W2:Y:S02]  /*2c1b0*/  LDC R18, c[0x0][0x240] ;  /* 0x00009000ff127b82 */ /* 0x004ea40000000800 */
[----:B------:R-:W-:Y:S01]  /*2c1c0*/  LDGSTS.E [R250+-0x40000], desc[UR60][R60.64], !P4 ;  /* 0xc00000003cfa7fae */ /* 0x000fe2000e12187c */
[----:B------:R-:W-:Y:S01]  /*2c1d0*/  ISETP.GE.U32.AND P4, PT, R3, 0x7fffff58, PT ;  /* 0x7fffff580300780c */ /* 0x000fe20003f86070 */
[----:B------:R-:W-:-:S02]  /*2c1e0*/  VIADD R3, R37, 0xffffffd5 ;  /* 0xffffffd525037836 */ /* 0x000fc40000000000 */
[----:B------:R-:W-:Y:S01]  /*2c1f0*/  STL [R1+0x26e8], R49 ;  /* 0x0026e83101007387 */ /* 0x000fe20000100800 */
[----:B------:R-:W-:Y:S01]  /*2c200*/  LOP3.LUT R5, R9, 0x60, RZ, 0x3c, !PT ;  /* 0x0000006009057812 */ /* 0x000fe200078e3cff */
[----:B---3--:R-:W3:Y:S02]  /*2c210*/  LDC R19, c[0x0][0x240] ;  /* 0x00009000ff137b82 */ /* 0x008ee40000000800 */
[----:B------:R-:W-:Y:S01]  /*2c220*/  LDGSTS.E [R250+-0x3fffc], desc[UR60][R70.64], !P6 ;  /* 0xc000400046fa7fae */ /* 0x000fe2000f12187c */
[----:B------:R-:W-:-:S03]  /*2c230*/  ISETP.GE.U32.AND P6, PT, R4, 0x7fffff57, PT ;  /* 0x7fffff570400780c */ /* 0x000fc60003fc6070 */
[----:B------:R4:W-:Y:S01]  /*2c240*/  STL [R1+0x26f4], R20 ;  /* 0x0026f41401007387 */ /* 0x0009e20000100800 */
[----:B------:R-:W-:-:S03]  /*2c250*/  VIADD R4, R37, 0xffffffd4 ;  /* 0xffffffd425047836 */ /* 0x000fc60000000000 */
[----:B------:R-:W-:Y:S04]  /*2c260*/  STL [R1+0x26f0], R21 ;  /* 0x0026f01501007387 */ /* 0x000fe80000100800 */
[----:B------:R1:W-:Y:S01]  /*2c270*/  STL [R1+0x26fc], R22 ;  /* 0x0026fc1601007387 */ /* 0x0003e20000100800 */
[C---:B------:R-:W-:Y:S01]  /*2c280*/  IADD3 R247, R252.reuse, 0x100000, R247 ;  /* 0x00100000fcf77810 */ /* 0x040fe20007ffe0f7 */
[----:B----4-:R-:W4:Y:S02]  /*2c290*/  LDC R20, c[0x0][0x240] ;  /* 0x00009000ff147b82 */ /* 0x010f240000000800 */
[----:B------:R1:W-:Y:S04]  /*2c2a0*/  STL [R1+0x26f8], R23 ;  /* 0x0026f81701007387 */ /* 0x0003e80000100800 */
[----:B------:R2:W-:Y:S01]  /*2c2b0*/  STL [R1+0x2704], R24 ;  /* 0x0027041801007387 */ /* 0x0005e20000100800 */
[----:B------:R-:W-:Y:S01]  /*2c2c0*/  IADD3 R5, R252, 0x100000, R5 ;  /* 0x00100000fc057810 */ /* 0x000fe20007ffe005 */
[----:B-1----:R-:W1:Y:S02]  /*2c2d0*/  LDC R22, c[0x0][0x240] ;  /* 0x00009000ff167b82 */ /* 0x002e640000000800 */
[----:B------:R-:W-:Y:S01]  /*2c2e0*/  LDGSTS.E [R250+-0x3fff8], desc[UR60][R96.64], !P1 ;  /* 0xc000800060fa7fae */ /* 0x000fe2000c92187c */
[----:B------:R-:W-:-:S03]  /*2c2f0*/  ISETP.GE.U32.AND P1, PT, R3, 0x7fffff56, PT ;  /* 0x7fffff560300780c */ /* 0x000fc60003f26070 */
[----:B------:R-:W-:Y:S01]  /*2c300*/  STL [R1+0x2700], R25 ;  /* 0x0027001901007387 */ /* 0x000fe20000100800 */
[----:B------:R-:W-:Y:S01]  /*2c310*/  VIADD R3, R37, 0xffffffb7 ;  /* 0xffffffb725037836 */ /* 0x000fe20000000000 */
[----:B------:R-:W-:Y:S01]  /*2c320*/  LOP3.LUT R246, R9, 0x70, RZ, 0x3c, !PT ;  /* 0x0000007009f67812 */ /* 0x000fe200078e3cff */
[----:B------:R-:W3:Y:S01]  /*2c330*/  LDC R23, c[0x0][0x240] ;  /* 0x00009000ff177b82 */ /* 0x000ee20000000800 */
[----:B------:R-:W-:Y:S04]  /*2c340*/  STL [R1+0x270c], R10 ;  /* 0x00270c0a01007387 */ /* 0x000fe80000100800 */
[----:B------:R2:W-:Y:S03]  /*2c350*/  STL [R1+0x2708], R11 ;  /* 0x0027080b01007387 */ /* 0x0005e60000100800 */
[----:B--2---:R-:W2:Y:S01]  /*2c360*/  LDC R24, c[0x0][0x240] ;  /* 0x00009000ff187b82 */ /* 0x004ea20000000800 */
[----:B------:R-:W-:Y:S01]  /*2c370*/  LDGSTS.E [R250+-0x3fff4], desc[UR60][R74.64], !P5 ;  /* 0xc000c0004afa7fae */ /* 0x000fe2000e92187c */
[----:B------:R-:W-:Y:S01]  /*2c380*/  ISETP.GE.U32.AND P5, PT, R4, 0x7fffff55, PT ;  /* 0x7fffff550400780c */ /* 0x000fe20003fa6070 */
[----:B------:R-:W-:-:S02]  /*2c390*/  VIADD R4, R37, 0xffffffb6 ;  /* 0xffffffb625047836 */ /* 0x000fc40000000000 */
[----:B------:R4:W-:Y:S01]  /*2c3a0*/  STL [R1+0x2714], R26 ;  /* 0x0027141a01007387 */ /* 0x0009e20000100800 */
[----:B------:R-:W-:Y:S02]  /*2c3b0*/  IADD3 R246, R252, 0x100000, R246 ;  /* 0x00100000fcf67810 */ /* 0x000fe40007ffe0f6 */
[----:B------:R-:W1:Y:S01]  /*2c3c0*/  LDC R11, c[0x0][0x240] ;  /* 0x00009000ff0b7b82 */ /* 0x000e620000000800 */
[----:B------:R-:W-:Y:S04]  /*2c3d0*/  STL [R1+0x2710], R27 ;  /* 0x0027101b01007387 */ /* 0x000fe80000100800 */
[----:B------:R-:W3:Y:S03]  /*2c3e0*/  LDL.LU R6, [R1+0x630] ;  /* 0x0006300001067983 */ /* 0x000ee60000300800 */
[----:B----4-:R-:W4:Y:S01]  /*2c3f0*/  LDC R26, c[0x0][0x240] ;  /* 0x00009000ff1a7b82 */ /* 0x010f220000000800 */
[----:B------:R-:W4:Y:S04]  /*2c400*/  LDL.LU R48, [R1+0x628] ;  /* 0x0006280001307983 */ /* 0x000f280000300800 */
[----:B------:R-:W2:Y:S03]  /*2c410*/  LDL.LU R243, [R1+0x624] ;  /* 0x0006240001f37983 */ /* 0x000ea60000300800 */
[----:B------:R-:W2:Y:S01]  /*2c420*/  LDC R10, c[0x0][0x240] ;  /* 0x00009000ff0a7b82 */ /* 0x000ea20000000800 */
[----:B------:R-:W-:Y:S01]  /*2c430*/  LDGSTS.E [R250+-0x3c000], desc[UR60][R68.64], !P4 ;  /* 0xc400000044fa7fae */ /* 0x000fe2000e12187c */
[----:B------:R-:W-:-:S03]  /*2c440*/  ISETP.GE.U32.AND P4, PT, R3, 0x7fffff38, PT ;  /* 0x7fffff380300780c */ /* 0x000fc60003f86070 */
[----:B------:R-:W2:Y:S01]  /*2c450*/  LDL.LU R242, [R1+0x620] ;  /* 0x0006200001f27983 */ /* 0x000ea20000300800 */
[----:B------:R-:W-:Y:S02]  /*2c460*/  IADD3 R3, R37, -0x4b, RZ ;  /* 0xffffffb525037810 */ /* 0x000fe40007ffe0ff */
[----:B------:R-:W2:Y:S01]  /*2c470*/  LDC R25, c[0x0][0x240] ;  /* 0x00009000ff197b82 */ /* 0x000ea20000000800 */
[----:B------:R-:W-:Y:S01]  /*2c480*/  LDGSTS.E [R250+-0x3bffc], desc[UR60][R92.64], !P6 ;  /* 0xc40040005cfa7fae */ /* 0x000fe2000f12187c */
[----:B------:R-:W-:-:S03]  /*2c490*/  ISETP.GE.U32.AND P6, PT, R4, 0x7fffff37, PT ;  /* 0x7fffff370400780c */ /* 0x000fc60003fc6070 */
[----:B------:R-:W4:Y:S01]  /*2c4a0*/  LDL.LU R13, [R1+0x618] ;  /* 0x00061800010d7983 */ /* 0x000f220000300800 */
[----:B------:R-:W-:Y:S02]  /*2c4b0*/  VIADD R4, R37, 0xffffffb4 ;  /* 0xffffffb425047836 */ /* 0x000fe40000000000 */
[----:B------:R-:W2:Y:S01]  /*2c4c0*/  LDC R21, c[0x0][0x240] ;  /* 0x00009000ff157b82 */ /* 0x000ea20000000800 */
[----:B------:R-:W2:Y:S04]  /*2c4d0*/  LDL.LU R34, [R1+0x614] ;  /* 0x0006140001227983 */ /* 0x000ea80000300800 */
[----:B------:R-:W2:Y:S04]  /*2c4e0*/  LDL.LU R35, [R1+0x610] ;  /* 0x0006100001237983 */ /* 0x000ea80000300800 */
[----:B------:R-:W2:Y:S04]  /*2c4f0*/  LDL.LU R32, [R1+0x608] ;  /* 0x0006080001207983 */ /* 0x000ea80000300800 */
[----:B------:R-:W2:Y:S04]  /*2c500*/  LDL.LU R12, [R1+0x604] ;  /* 0x00060400010c7983 */ /* 0x000ea80000300800 */
[----:B------:R-:W-:Y:S01]  /*2c510*/  LDGSTS.E [R250+-0x3bff8], desc[UR60][R72.64], !P1 ;  /* 0xc400800048fa7fae */ /* 0x000fe2000c92187c */
[----:B------:R-:W-:-:S03]  /*2c520*/  ISETP.GE.U32.AND P1, PT, R3, 0x7fffff36, PT ;  /* 0x7fffff360300780c */ /* 0x000fc60003f26070 */
[----:B------:R-:W2:Y:S01]  /*2c530*/  LDL.LU R33, [R1+0x600] ;  /* 0x0006000001217983 */ /* 0x000ea20000300800 */
[----:B------:R-:W-:-:S03]  /*2c540*/  VIADD R3, R37, 0xffffff97 ;  /* 0xffffff9725037836 */ /* 0x000fc60000000000 */
[----:B------:R-:W2:Y:S04]  /*2c550*/  LDL.LU R16, [R1+0x5f8] ;  /* 0x0005f80001107983 */ /* 0x000ea80000300800 */
[----:B------:R-:W2:Y:S04]  /*2c560*/  LDL.LU R17, [R1+0x5f4] ;  /* 0x0005f40001117983 */ /* 0x000ea80000300800 */
[----:B------:R-:W-:Y:S01]  /*2c570*/  LDGSTS.E [R250+-0x3bff4], desc[UR60][R94.64], !P5 ;  /* 0xc400c0005efa7fae */ /* 0x000fe2000e92187c */
[----:B------:R-:W-:Y:S01]  /*2c580*/  ISETP.GE.U32.AND P5, PT, R4, 0x7fffff35, PT ;  /* 0x7fffff350400780c */ /* 0x000fe20003fa6070 */
[----:B------:R-:W-:-:S02]  /*2c590*/  VIADD R4, R37, 0xffffff96 ;  /* 0xffffff9625047836 */ /* 0x000fc40000000000 */
[----:B------:R-:W1:Y:S04]  /*2c5a0*/  LDL.LU R36, [R1+0x5f0] ;  /* 0x0005f00001247983 */ /* 0x000e680000300800 */
[----:B------:R-:W-:Y:S04]  /*2c5b0*/  STL [R1+0x271c], R28 ;  /* 0x00271c1c01007387 */ /* 0x000fe80000100800 */
[----:B------:R3:W-:Y:S04]  /*2c5c0*/  STL [R1+0x2718], R29 ;  /* 0x0027181d01007387 */ /* 0x0007e80000100800 */
[----:B------:R-:W-:Y:S01]  /*2c5d0*/  LDGSTS.E [R250+-0x38000], desc[UR60][R238.64], !P4 ;  /* 0xc8000000eefa7fae */ /* 0x000fe2000e12187c */
[----:B------:R-:W-:Y:S01]  /*2c5e0*/  ISETP.GE.U32.AND P4, PT, R3, 0x7fffff18, PT ;  /* 0x7fffff180300780c */ /* 0x000fe20003f86070 */
[----:B------:R-:W-:-:S02]  /*2c5f0*/  VIADD R3, R37, 0xffffff95 ;  /* 0xffffff9525037836 */ /* 0x000fc40000000000 */
[----:B------:R-:W-:Y:S01]  /*2c600*/  LDGSTS.E [R250+-0x37ffc], desc[UR60][R76.64], !P6 ;  /* 0xc80040004cfa7fae */ /* 0x000fe2000f12187c */
[----:B------:R-:W-:-:S03]  /*2c610*/  ISETP.GE.U32.AND P6, PT, R4, 0x7fffff17, PT ;  /* 0x7fffff170400780c */ /* 0x000fc60003fc6070 */
[----:B---3--:R-:W3:Y:S01]  /*2c620*/  LDL.64 R28, [R1] ;  /* 0x00000000011c7983 */ /* 0x008ee20000100a00 */
[----:B------:R-:W-:-:S03]  /*2c630*/  VIADD R4, R37, 0xffffff94 ;  /* 0xffffff9425047836 */ /* 0x000fc60000000000 */
[----:B------:R-:W-:Y:S01]  /*2c640*/  LDGSTS.E [R250+-0x37ff8], desc[UR60][R108.64], !P1 ;  /* 0xc80080006cfa7fae */ /* 0x000fe2000c92187c */
[----:B------:R-:W-:Y:S01]  /*2c650*/  ISETP.GE.U32.AND P1, PT, R3, 0x7fffff16, PT ;  /* 0x7fffff160300780c */ /* 0x000fe20003f26070 */
[C---:B------:R-:W-:Y:S02]  /*2c660*/  VIADD R3, R37.reuse, 0xfffffff3 ;  /* 0xfffffff325037836 */ /* 0x040fe40000000000 */
[----:B------:R-:W-:Y:S01]  /*2c670*/  LDGSTS.E [R250+-0x37ff4], desc[UR60][R80.64], !P5 ;  /* 0xc800c00050fa7fae */ /* 0x000fe2000e92187c */
[----:B------:R-:W-:Y:S01]  /*2c680*/  ISETP.GE.U32.AND P5, PT, R4, 0x7fffff15, PT ;  /* 0x7fffff150400780c */ /* 0x000fe20003fa6070 */
[----:B------:R-:W-:Y:S02]  /*2c690*/  VIADD R4, R37, 0xfffffff2 ;  /* 0xfffffff225047836 */ /* 0x000fe40000000000 */
[----:B------:R-:W-:Y:S04]  /*2c6a0*/  LDGSTS.E [R250+-0x34000], desc[UR60][R82.64], !P4 ;  /* 0xcc00000052fa7fae */ /* 0x000fe8000e12187c */
[----:B------:R-:W-:Y:S01]  /*2c6b0*/  LDGSTS.E [R250+-0x33ffc], desc[UR60][R84.64], !P6 ;  /* 0xcc00400054fa7fae */ /* 0x000fe2000f12187c */
[----:B------:R-:W-:-:S02]  /*2c6c0*/  ISETP.GE.U32.AND P6, PT, R3, 0x7fffff74, PT ;  /* 0x7fffff740300780c */ /* 0x000fc40003fc6070 */
[----:B------:R-:W-:Y:S01]  /*2c6d0*/  IADD3 R3, R37, -0xf, RZ ;  /* 0xfffffff125037810 */ /* 0x000fe20007ffe0ff */
[----:B------:R-:W-:Y:S01]  /*2c6e0*/  LDGSTS.E [R250+-0x33ff8], desc[UR60][R86.64], !P1 ;  /* 0xcc00800056fa7fae */ /* 0x000fe2000c92187c */
[----:B------:R-:W-:Y:S02]  /*2c6f0*/  ISETP.GE.U32.AND P4, PT, R4, 0x7fffff73, PT ;  /* 0x7fffff730400780c */ /* 0x000fe40003f86070 */
[----:B------:R-:W-:Y:S01]  /*2c700*/  ISETP.GE.U32.AND P1, PT, R3, 0x7fffff72, PT ;  /* 0x7fffff720300780c */ /* 0x000fe20003f26070 */
[C---:B------:R-:W-:Y:S01]  /*2c710*/  VIADD R3, R37.reuse, 0xfffffff0 ;  /* 0xfffffff025037836 */ /* 0x040fe20000000000 */
[----:B------:R-:W-:Y:S01]  /*2c720*/  LDGSTS.E [R250+-0x33ff4], desc[UR60][R88.64], !P5 ;  /* 0xcc00c00058fa7fae */ /* 0x000fe2000e92187c */
[----:B------:R-:W-:-:S03]  /*2c730*/  VIADD R4, R37, 0xffffffd2 ;  /* 0xffffffd225047836 */ /* 0x000fc60000000000 */
[----:B------:R-:W-:Y:S01]  /*2c740*/  ISETP.GE.U32.AND P5, PT, R3, 0x7fffff71, PT ;  /* 0x7fffff710300780c */ /* 0x000fe20003fa6070 */
[----:B------:R-:W-:Y:S01]  /*2c750*/  VIADD R3, R37, 0xffffffd3 ;  /* 0xffffffd325037836 */ /* 0x000fe20000000000 */
[----:B------:R-:W-:Y:S04]  /*2c760*/  LDGSTS.E [R249+-0x40000], desc[UR60][R90.64], !P6 ;  /* 0xc00000005af97fae */ /* 0x000fe8000f12187c */
[----:B------:R-:W-:Y:S01]  /*2c770*/  ISETP.GE.U32.AND P6, PT, R3, 0x7fffff54, PT ;  /* 0x7fffff540300780c */ /* 0x000fe20003fc6070 */
[----:B------:R-:W-:Y:S01]  /*2c780*/  LDGSTS.E [R249+-0x3fffc], desc[UR60][R100.64], !P4 ;  /* 0xc000400064f97fae */ /* 0x000fe2000e12187c */
[----:B------:R-:W-:Y:S01]  /*2c790*/  ISETP.GE.U32.AND P4, PT, R4, 0x7fffff53, PT ;  /* 0x7fffff530400780c */ /* 0x000fe20003f86070 */
[C---:B------:R-:W-:Y:S02]  /*2c7a0*/  VIADD R3, R37.reuse, 0xffffffd1 ;  /* 0xffffffd125037836 */ /* 0x040fe40000000000 */
[----:B------:R-:W-:Y:S01]  /*2c7b0*/  VIADD R4, R37, 0xffffffd0 ;  /* 0xffffffd025047836 */ /* 0x000fe20000000000 */
[----:B------:R-:W-:Y:S02]  /*2c7c0*/  LDGSTS.E [R249+-0x3fff8], desc[UR60][R126.64], !P1 ;  /* 0xc00080007ef97fae */ /* 0x000fe4000c92187c */
[----:B------:R-:W-:Y:S01]  /*2c7d0*/  ISETP.GE.U32.AND P1, PT, R3, 0x7fffff52, PT ;  /* 0x7fffff520300780c */ /* 0x000fe20003f26070 */
[C---:B------:R-:W-:Y:S01]  /*2c7e0*/  VIADD R3, R37.reuse, 0xffffffb3 ;  /* 0xffffffb325037836 */ /* 0x040fe20000000000 */
[----:B------:R-:W-:Y:S01]  /*2c7f0*/  LDGSTS.E [R249+-0x3fff4], desc[UR60][R104.64], !P5 ;  /* 0xc000c00068f97fae */ /* 0x000fe2000e92187c */
[----:B------:R-:W-:Y:S01]  /*2c800*/  ISETP.GE.U32.AND P5, PT, R4, 0x7fffff51, PT ;  /* 0x7fffff510400780c */ /* 0x000fe20003fa6070 */
[----:B------:R-:W-:-:S02]  /*2c810*/  VIADD R4, R37, 0xffffffb2 ;  /* 0xffffffb225047836 */ /* 0x000fc40000000000 */
[----:B------:R-:W-:Y:S01]  /*2c820*/  LDGSTS.E [R249+-0x3c000], desc[UR60][R98.64], !P6 ;  /* 0xc400000062f97fae */ /* 0x000fe2000f12187c */
[----:B------:R-:W-:-:S03]  /*2c830*/  ISETP.GE.U32.AND P6, PT, R3, 0x7fffff34, PT ;  /* 0x7fffff340300780c */ /* 0x000fc60003fc6070 */
[----:B------:R-:W-:Y:S01]  /*2c840*/  LDGSTS.E [R249+-0x3bffc], desc[UR60][R122.64], !P4 ;  /* 0xc40040007af97fae */ /* 0x000fe2000e12187c */
[----:B------:R-:W-:Y:S02]  /*2c850*/  ISETP.GE.U32.AND P4, PT, R4, 0x7fffff33, PT ;  /* 0x7fffff330400780c */ /* 0x000fe40003f86070 */
[C---:B------:R-:W-:Y:S01]  /*2c860*/  IADD3 R3, R37.reuse, -0x4f, RZ ;  /* 0xffffffb125037810 */ /* 0x040fe20007ffe0ff */
        /* <DEDUP_REMOVED lines=10> */
[----:B------:R-:W-:Y:S01]  /*2c910*/  LDGSTS.E [R249+-0x37ffc], desc[UR60][R106.64], !P4 ;  /* 0xc80040006af97fae */ /* 0x000fe2000e12187c */
        /* <DEDUP_REMOVED lines=57> */
[----:B------:R4:W-:Y:S01]  /*2ccb0*/  LDGSTS.E [R248+-0x33ffc], desc[UR60][R144.64], !P6 ;  /* 0xcc00400090f87fae */ /* 0x0009e2000f12187c */
[----:B------:R-:W-:Y:S02]  /*2ccc0*/  ISETP.GE.U32.AND P6, PT, R3, 0x7fffff6c, PT ;  /* 0x7fffff6c0300780c */ /* 0x000fe40003fc6070 */
[----:B------:R-:W-:Y:S01]  /*2ccd0*/  IADD3 R3, R37, -0x17, RZ ;  /* 0xffffffe925037810 */ /* 0x000fe20007ffe0ff */
[----:B------:R2:W-:Y:S01]  /*2cce0*/  LDGSTS.E [R248+-0x33ff8], desc[UR60][R146.64], !P1 ;  /* 0xcc00800092f87fae */ /* 0x0005e2000c92187c */
        /* <DEDUP_REMOVED lines=24> */
[----:B------:R-:W-:Y:S01]  /*2ce70*/  STL [R1+0x2724], R30 ;  /* 0x0027241e01007387 */ /* 0x000fe20000100800 */
[----:B------:R-:W-:-:S03]  /*2ce80*/  VIADD R4, R37, 0xffffffa8 ;  /* 0xffffffa825047836 */ /* 0x000fc60000000000 */
[----:B------:R-:W-:Y:S04]  /*2ce90*/  STL [R1+0x2720], R31 ;  /* 0x0027201f01007387 */ /* 0x000fe80000100800 */
[----:B------:R-:W-:Y:S04]  /*2cea0*/  STL [R1+0x272c], R40 ;  /* 0x00272c2801007387 */ /* 0x000fe80000100800 */
[----:B------:R-:W-:Y:S01]  /*2ceb0*/  LDGSTS.E [R247+-0x3bff8], desc[UR60][R162.64], !P1 ;  /* 0xc4008000a2f77fae */ /* 0x000fe2000c92187c */
[----:B------:R-:W-:-:S03]  /*2cec0*/  ISETP.GE.U32.AND P1, PT, R3, 0x7fffff2a, PT ;  /* 0x7fffff2a0300780c */ /* 0x000fc60003f26070 */
[----:B------:R4:W-:Y:S01]  /*2ced0*/  STL [R1+0x2728], R41 ;  /* 0x0027282901007387 */ /* 0x0009e20000100800 */
[----:B------:R-:W-:-:S03]  /*2cee0*/  VIADD R3, R37, 0xffffff8b ;  /* 0xffffff8b25037836 */ /* 0x000fc60000000000 */
[----:B------:R-:W-:Y:S04]  /*2cef0*/  STL [R1+0x2734], R66 ;  /* 0x0027344201007387 */ /* 0x000fe80000100800 */
[----:B------:R-:W-:Y:S01]  /*2cf00*/  STL [R1+0x2730], R67 ;  /* 0x0027304301007387 */ /* 0x000fe20000100800 */
[----:B----4-:R-:W4:Y:S03]  /*2cf10*/  LDC R41, c[0x0][0x240] ;  /* 0x00009000ff297b82 */ /* 0x010f260000000800 */
[----:B------:R-:W-:Y:S01]  /*2cf20*/  LDGSTS.E [R247+-0x3bff4], desc[UR60][R186.64], !P5 ;  /* 0xc400c000baf77fae */ /* 0x000fe2000e92187c */
[----:B------:R-:W-:Y:S01]  /*2cf30*/  ISETP.GE.U32.AND P5, PT, R4, 0x7fffff29, PT ;  /* 0x7fffff290400780c */ /* 0x000fe20003fa6070 */
[----:B------:R-:W-:-:S02]  /*2cf40*/  VIADD R4, R37, 0xffffff8a ;  /* 0xffffff8a25047836 */ /* 0x000fc40000000000 */
[----:B------:R4:W-:Y:S04]  /*2cf50*/  STL [R1+0x273c], R44 ;  /* 0x00273c2c01007387 */ /* 0x0009e80000100800 */
[----:B------:R-:W-:Y:S04]  /*2cf60*/  STL [R1+0x2738], R45 ;  /* 0x0027382d01007387 */ /* 0x000fe80000100800 */
[----:B------:R4:W-:Y:S02]  /*2cf70*/  STL [R1+0x2744], R38 ;  /* 0x0027442601007387 */ /* 0x0009e40000100800 */
[----:B----4-:R-:W4:Y:S02]  /*2cf80*/  LDC R44, c[0x0][0x240] ;  /* 0x00009000ff2c7b82 */ /* 0x010f240000000800 */
[----:B------:R-:W-:Y:S04]  /*2cf90*/  STL [R1+0x2740], R39 ;  /* 0x0027402701007387 */ /* 0x000fe80000100800 */
[----:B------:R-:W-:Y:S02]  /*2cfa0*/  STL [R1+0x274c], R62 ;  /* 0x00274c3e01007387 */ /* 0x000fe40000100800 */
[----:B------:R-:W4:Y:S02]  /*2cfb0*/  LDC R38, c[0x0][0x240] ;  /* 0x00009000ff267b82 */ /* 0x000f240000000800 */
[----:B------:R-:W-:Y:S01]  /*2cfc0*/  LDGSTS.E [R247+-0x38000], desc[UR60][R232.64], !P6 ;  /* 0xc8000000e8f77fae */ /* 0x000fe2000f12187c */
[----:B------:R-:W-:Y:S01]  /*2cfd0*/  ISETP.GE.U32.AND P6, PT, R3, 0x7fffff0c, PT ;  /* 0x7fffff0c0300780c */ /* 0x000fe20003fc6070 */
[----:B------:R-:W-:-:S02]  /*2cfe0*/  VIADD R3, R37, 0xffffff89 ;  /* 0xffffff8925037836 */ /* 0x000fc40000000000 */
[----:B------:R-:W-:Y:S04]  /*2cff0*/  STL [R1+0x2748], R63 ;  /* 0x0027483f01007387 */ /* 0x000fe80000100800 */
[----:B------:R-:W-:Y:S01]  /*2d000*/  LDGSTS.E [R247+-0x37ffc], desc[UR60][R166.64], !P4 ;  /* 0xc8004000a6f77fae */ /* 0x000fe2000e12187c */
[----:B------:R-:W-:-:S03]  /*2d010*/  ISETP.GE.U32.AND P4, PT, R4, 0x7fffff0b, PT ;  /* 0x7fffff0b0400780c */ /* 0x000fc60003f86070 */
[----:B------:R2:W-:Y:S04]  /*2d020*/  STL [R1+0x2754], R42 ;  /* 0x0027542a01007387 */ /* 0x0005e80000100800 */
[----:B------:R1:W-:Y:S04]  /*2d030*/  STL [R1+0x2750], R43 ;  /* 0x0027502b01007387 */ /* 0x0003e80000100800 */
[----:B------:R-:W-:Y:S01]  /*2d040*/  STL.64 [R1+0x2758], R64 ;  /* 0x0027584001007387 */ /* 0x000fe20000100a00 */
[----:B------:R-:W-:Y:S01]  /*2d050*/  VIADD R4, R37, 0xffffff88 ;  /* 0xffffff8825047836 */ /* 0x000fe20000000000 */
[----:B--2---:R-:W2:Y:S02]  /*2d060*/  LDC R42, c[0x0][0x240] ;  /* 0x00009000ff2a7b82 */ /* 0x004ea40000000800 */
[----:B------:R-:W-:Y:S04]  /*2d070*/  STL [R1+0x2764], R240 ;  /* 0x002764f001007387 */ /* 0x000fe80000100800 */
[----:B------:R-:W-:Y:S01]  /*2d080*/  STL [R1+0x2760], R241 ;  /* 0x002760f101007387 */ /* 0x000fe20000100800 */
[----:B------:R-:W-:Y:S01]  /*2d090*/  IMAD R39, R6, R8, RZ ;  /* 0x0000000806277224 */ /* 0x000fe200078e02ff */
[----:B-1----:R-:W1:Y:S02]  /*2d0a0*/  LDC R43, c[0x0][0x240] ;  /* 0x00009000ff2b7b82 */ /* 0x002e640000000800 */
[----:B------:R-:W-:Y:S01]  /*2d0b0*/  LDGSTS.E [R247+-0x37ff8], desc[UR60][R228.64], !P1 ;  /* 0xc8008000e4f77fae */ /* 0x000fe2000c92187c */
[----:B------:R-:W-:-:S03]  /*2d0c0*/  ISETP.GE.U32.AND P1, PT, R3, 0x7fffff0a, PT ;  /* 0x7fffff0a0300780c */ /* 0x000fc60003f26070 */
[----:B------:R4:W-:Y:S01]  /*2d0d0*/  STL [R1+0x276c], R46 ;  /* 0x00276c2e01007387 */ /* 0x0009e20000100800 */
[----:B------:R-:W-:Y:S01]  /*2d0e0*/  VIADD R3, R37, 0xffffffe7 ;  /* 0xffffffe725037836 */ /* 0x000fe20000000000 */
[----:B------:R-:W1:Y:S02]  /*2d0f0*/  LDC R8, c[0x0][0x240] ;  /* 0x00009000ff087b82 */ /* 0x000e640000000800 */
[----:B------:R-:W-:Y:S04]  /*2d100*/  STL [R1+0x2768], R47 ;  /* 0x0027682f01007387 */ /* 0x000fe80000100800 */
[----:B------:R-:W-:Y:S02]  /*2d110*/  STL [R1+0x2774], R78 ;  /* 0x0027744e01007387 */ /* 0x000fe40000100800 */
[----:B----4-:R-:W4:Y:S02]  /*2d120*/  LDC R46, c[0x0][0x240] ;  /* 0x00009000ff2e7b82 */ /* 0x010f240000000800 */
[----:B------:R-:W-:Y:S04]  /*2d130*/  STL [R1+0x2770], R79 ;  /* 0x0027704f01007387 */ /* 0x000fe80000100800 */
[----:B------:R-:W-:Y:S04]  /*2d140*/  STL [R1+0x277c], R50 ;  /* 0x00277c3201007387 */ /* 0x000fe80000100800 */
[----:B------:R-:W-:Y:S04]  /*2d150*/  STL [R1+0x2778], R51 ;  /* 0x0027783301007387 */ /* 0x000fe80000100800 */
[----:B------:R-:W-:Y:S01]  /*2d160*/  LDGSTS.E [R247+-0x37ff4], desc[UR60][R170.64], !P5 ;  /* 0xc800c000aaf77fae */ /* 0x000fe2000e92187c */
[----:B------:R-:W-:-:S03]  /*2d170*/  ISETP.GE.U32.AND P5, PT, R4, 0x7fffff09, PT ;  /* 0x7fffff090400780c */ /* 0x000fc60003fa6070 */
[----:B------:R-:W-:Y:S01]  /*2d180*/  STL [R1+0x2784], R52 ;  /* 0x0027843401007387 */ /* 0x000fe20000100800 */
[----:B------:R-:W-:-:S03]  /*2d190*/  VIADD R4, R37, 0xffffffe6 ;  /* 0xffffffe625047836 */ /* 0x000fc60000000000 */
[----:B------:R-:W-:Y:S04]  /*2d1a0*/  STL [R1+0x2780], R53 ;  /* 0x0027803501007387 */ /* 0x000fe80000100800 */
[----:B------:R-:W-:Y:S04]  /*2d1b0*/  LDGSTS.E [R247+-0x34000], desc[UR60][R172.64], !P6 ;  /* 0xcc000000acf77fae */ /* 0x000fe8000f12187c */
[----:B------:R-:W-:Y:S04]  /*2d1c0*/  STL [R1+0x278c], R54 ;  /* 0x00278c3601007387 */ /* 0x000fe80000100800 */
[----:B------:R-:W-:Y:S01]  /*2d1d0*/  LDGSTS.E [R247+-0x33ffc], desc[UR60][R174.64], !P4 ;  /* 0xcc004000aef77fae */ /* 0x000fe2000e12187c */
[----:B------:R-:W-:-:S02]  /*2d1e0*/  ISETP.GE.U32.AND P4, PT, R3, 0x7fffff68, PT ;  /* 0x7fffff680300780c */ /* 0x000fc40003f86070 */
[----:B------:R-:W-:Y:S01]  /*2d1f0*/  IADD3 R3, R37, -0x1b, RZ ;  /* 0xffffffe525037810 */ /* 0x000fe20007ffe0ff */
[----:B------:R-:W-:Y:S04]  /*2d200*/  STL [R1+0x2788], R55 ;  /* 0x0027883701007387 */ /* 0x000fe80000100800 */
[----:B------:R-:W-:Y:S04]  /*2d210*/  STL [R1+0x2794], R56 ;  /* 0x0027943801007387 */ /* 0x000fe80000100800 */
[----:B------:R-:W-:Y:S01]  /*2d220*/  STL [R1+0x2790], R57 ;  /* 0x0027903901007387 */ /* 0x000fe20000100800 */
[----:B------:R-:W-:-:S03]  /*2d230*/  ISETP.GE.U32.AND P6, PT, R4, 0x7fffff67, PT ;  /* 0x7fffff670400780c */ /* 0x000fc60003fc6070 */
[----:B------:R-:W-:Y:S04]  /*2d240*/  STL [R1+0x27a0], R251 ;  /* 0x0027a0fb01007387 */ /* 0x000fe80000100800 */
[----:B------:R-:W-:Y:S04]  /*2d250*/  STL [R1+0x279c], R58 ;  /* 0x00279c3a01007387 */ /* 0x000fe80000100800 */
[----:B------:R-:W-:Y:S01]  /*2d260*/  LDGSTS.E [R247+-0x33ff8], desc[UR60][R176.64], !P1 ;  /* 0xcc008000b0f77fae */ /* 0x000fe2000c92187c */
[----:B------:R-:W-:Y:S01]  /*2d270*/  ISETP.GE.U32.AND P1, PT, R3, 0x7fffff66, PT ;  /* 0x7fffff660300780c */ /* 0x000fe20003f26070 */
[----:B------:R-:W-:-:S02]  /*2d280*/  VIADD R3, R37, 0xffffffe4 ;  /* 0xffffffe425037836 */ /* 0x000fc40000000000 */
[----:B------:R-:W-:Y:S04]  /*2d290*/  STL [R1+0x2798], R59 ;  /* 0x0027983b01007387 */ /* 0x000fe80000100800 */
[----:B------:R-:W-:Y:S04]  /*2d2a0*/  STL [R1+0x27a8], R60 ;  /* 0x0027a83c01007387 */ /* 0x000fe80000100800 */
[----:B------:R-:W-:Y:S04]  /*2d2b0*/  STL [R1+0x27a4], R61 ;  /* 0x0027a43d01007387 */ /* 0x000fe80000100800 */
[----:B------:R-:W-:Y:S04]  /*2d2c0*/  STL [R1+0x27b0], R70 ;  /* 0x0027b04601007387 */ /* 0x000fe80000100800 */
[----:B------:R-:W-:Y:S04]  /*2d2d0*/  STL [R1+0x27ac], R71 ;  /* 0x0027ac4701007387 */ /* 0x000fe80000100800 */
[----:B------:R-:W-:Y:S04]  /*2d2e0*/  STL [R1+0x27b8], R96 ;  /* 0x0027b86001007387 */ /* 0x000fe80000100800 */
[----:B------:R-:W-:Y:S01]  /*2d2f0*/  LDGSTS.E [R247+-0x33ff4], desc[UR60][R178.64], !P5 ;  /* 0xcc00c000b2f77fae */ /* 0x000fe2000e92187c */
[----:B------:R-:W-:Y:S01]  /*2d300*/  ISETP.GE.U32.AND P5, PT, R3, 0x7fffff65, PT ;  /* 0x7fffff650300780c */ /* 0x000fe20003fa6070 */
[----:B------:R-:W-:-:S02]  /*2d310*/  VIADD R3, R37, 0xffffffc7 ;  /* 0xffffffc725037836 */ /* 0x000fc40000000000 */
[----:B------:R-:W-:Y:S01]  /*2d320*/  STL [R1+0x27b4], R97 ;  /* 0x0027b46101007387 */ /* 0x000fe20000100800 */
[----:B------:R-:W-:-:S03]  /*2d330*/  VIADD R4, R37, 0xffffffc6 ;  /* 0xffffffc625047836 */ /* 0x000fc60000000000 */
        /* <DEDUP_REMOVED lines=34> */
[----:B------:R-:W-:-:S03]  /*2d560*/  IADD3 R3, R37, -0x5b, RZ ;  /* 0xffffffa525037810 */ /* 0x000fc60007ffe0ff */
        /* <DEDUP_REMOVED lines=84> */
[----:B------:R-:W-:Y:S04]  /*2dab0*/  LDGSTS.E [R246+-0x3fffc], desc[UR60][R212.64], !P1 ;  /* 0xc0004000d4f67fae */ /* 0x000fe8000c92187c */
[----:B------:R-:W-:Y:S04]  /*2dac0*/  STL [R1+0x28d0], R128 ;  /* 0x0028d08001007387 */ /* 0x000fe80000100800 */
[----:B------:R-:W-:Y:S01]  /*2dad0*/  LDGSTS.E [R246+-0x3fff8], desc[UR60][R224.64], !P5 ;  /* 0xc0008000e0f67fae */ /* 0x000fe2000e92187c */
[----:B------:R-:W-:Y:S01]  /*2dae0*/  ISETP.GE.U32.AND P5, PT, R3, 0x7fffff41, PT ;  /* 0x7fffff410300780c */ /* 0x000fe20003fa6070 */
[----:B------:R-:W-:-:S02]  /*2daf0*/  VIADD R3, R37, 0xffffffc2 ;  /* 0xffffffc225037836 */ /* 0x000fc40000000000 */
[----:B------:R-:W-:Y:S01]  /*2db00*/  STL [R1+0x28cc], R129 ;  /* 0x0028cc8101007387 */ /* 0x000fe20000100800 */
[----:B------:R-:W-:-:S03]  /*2db10*/  ISETP.GE.U32.AND P1, PT, R4, 0x7fffff21, PT ;  /* 0x7fffff210400780c */ /* 0x000fc60003f26070 */
[----:B------:R-:W-:Y:S01]  /*2db20*/  STL [R1+0x28d8], R152 ;  /* 0x0028d89801007387 */ /* 0x000fe20000100800 */
[----:B------:R-:W-:-:S03]  /*2db30*/  VIADD R4, R37, 0xffffffc1 ;  /* 0xffffffc125047836 */ /* 0x000fc60000000000 */
[----:B------:R-:W-:Y:S04]  /*2db40*/  STL [R1+0x28d4], R153 ;  /* 0x0028d49901007387 */ /* 0x000fe80000100800 */
[----:B------:R-:W-:Y:S04]  /*2db50*/  STL [R1+0x28e0], R132 ;  /* 0x0028e08401007387 */ /* 0x000fe80000100800 */
[----:B------:R-:W-:Y:S04]  /*2db60*/  STL [R1+0x28dc], R133 ;  /* 0x0028dc8501007387 */ /* 0x000fe80000100800 */
[----:B------:R-:W-:Y:S04]  /*2db70*/  STL [R1+0x28e8], R154 ;  /* 0x0028e89a01007387 */ /* 0x000fe80000100800 */
[----:B------:R-:W-:Y:S01]  /*2db80*/  LDGSTS.E [R246+-0x3fff4], desc[UR60][R216.64], !P4 ;  /* 0xc000c000d8f67fae */ /* 0x000fe2000e12187c */
[----:B------:R-:W-:-:S03]  /*2db90*/  ISETP.GE.U32.AND P4, PT, R3, 0x7fffff43, PT ;  /* 0x7fffff430300780c */ /* 0x000fc60003f86070 */
[----:B------:R-:W-:Y:S04]  /*2dba0*/  STL [R1+0x28e4], R155 ;  /* 0x0028e49b01007387 */ /* 0x000fe80000100800 */
[----:B------:R-:W-:Y:S04]  /*2dbb0*/  STL [R1+0x28f0], R234 ;  /* 0x0028f0ea01007387 */ /* 0x000fe80000100800 */
[----:B------:R-:W-:Y:S04]  /*2dbc0*/  STL [R1+0x28ec], R235 ;  /* 0x0028eceb01007387 */ /* 0x000fe80000100800 */
[----:B------:R-:W-:Y:S01]  /*2dbd0*/  LDGSTS.E [R246+-0x3c000], desc[UR60][R222.64], !P6 ;  /* 0xc4000000def67fae */ /* 0x000fe2000f12187c */
[----:B------:R-:W-:-:S03]  /*2dbe0*/  ISETP.GE.U32.AND P6, PT, R4, 0x7fffff42, PT ;  /* 0x7fffff420400780c */ /* 0x000fc60003fc6070 */
[----:B------:R-:W-:Y:S04]  /*2dbf0*/  STL [R1+0x28f8], R136 ;  /* 0x0028f88801007387 */ /* 0x000fe80000100800 */
        /* <DEDUP_REMOVED lines=8> */
[----:B------:R3:W-:Y:S01]  /*2dc80*/  STL [R1+0x2918], R144 ;  /* 0x0029189001007387 */ /* 0x0007e20000100800 */
[----:B------:R-:W-:-:S03]  /*2dc90*/  IADD3 R4, R37, -0x5e, RZ ;  /* 0xffffffa225047810 */ /* 0x000fc60007ffe0ff */
[----:B------:R-:W-:Y:S04]  /*2dca0*/  STL [R1+0x2914], R145 ;  /* 0x0029149101007387 */ /* 0x000fe80000100800 */
[----:B------:R2:W-:Y:S04]  /*2dcb0*/  STL [R1+0x2920], R146 ;  /* 0x0029209201007387 */ /* 0x0005e80000100800 */
[----:B------:R-:W-:Y:S01]  /*2dcc0*/  LDGSTS.E [R246+-0x3bffc], desc[UR60][R220.64], !P4 ;  /* 0xc4004000dcf67fae */ /* 0x000fe2000e12187c */
[----:B------:R-:W-:Y:S01]  /*2dcd0*/  ISETP.GE.U32.AND P4, PT, R3, 0x7fffff22, PT ;  /* 0x7fffff220300780c */ /* 0x000fe20003f86070 */
[----:B------:R-:W-:Y:S01]  /*2dce0*/  VIADD R3, R37, 0xffffffa3 ;  /* 0xffffffa325037836 */ /* 0x000fe20000000000 */
[----:B---3--:R-:W3:Y:S01]  /*2dcf0*/  LDC R144, c[0x0][0x240] ;  /* 0x00009000ff907b82 */ /* 0x008ee20000000800 */
[----:B------:R-:W-:Y:S04]  /*2dd00*/  STL [R1+0x291c], R147 ;  /* 0x00291c9301007387 */ /* 0x000fe80000100800 */
[----:B------:R-:W-:Y:S01]  /*2dd10*/  STL [R1+0x2924], R149 ;  /* 0x0029249501007387 */ /* 0x000fe20000100800 */
[----:B------:R-:W-:-:S02]  /*2dd20*/  IMAD R234, R13, R23, RZ ;  /* 0x000000170dea7224 */ /* 0x000fc400078e02ff */
[----:B------:R-:W1:Y:S01]  /*2dd30*/  LDC R13, c[0x0][0x240] ;  /* 0x00009000ff0d7b82 */ /* 0x000e620000000800 */
[----:B------:R4:W-:Y:S04]  /*2dd40*/  LDGSTS.E [R246+-0x3bff8], desc[UR60][R28.64], !P6 ;  /* 0xc40080001cf67fae */ /* 0x0009e8000f12187c */
[----:B------:R-:W4:Y:S01]  /*2dd50*/  LDL.LU R37, [R1+0x5e8] ;  /* 0x0005e80001257983 */ /* 0x000f220000300800 */
[----:B------:R-:W-:Y:S02]  /*2dd60*/  IMAD R128, R36, R11, RZ ;  /* 0x0000000b24807224 */ /* 0x000fe400078e02ff */
[----:B------:R-:W-:Y:S01]  /*2dd70*/  IMAD R140, R48, R26, RZ ;  /* 0x0000001a308c7224 */ /* 0x000fe200078e02ff */
[----:B------:R-:W-:Y:S01]  /*2dd80*/  LDGSTS.E [R246+-0x3bff4], desc[UR60][R244.64], !P5 ;  /* 0xc400c000f4f67fae */ /* 0x000fe2000e92187c */
[----:B------:R-:W-:Y:S01]  /*2dd90*/  IMAD R132, R12, R19, RZ ;  /* 0x000000130c847224 */ /* 0x000fe200078e02ff */
[----:B------:R-:W3:Y:S08]  /*2dda0*/  LDC R11, c[0x0][0x240] ;  /* 0x00009000ff0b7b82 */ /* 0x000ef00000000800 */
[----:B------:R-:W3:Y:S01]  /*2ddb0*/  LDC R12, c[0x0][0x240] ;  /* 0x00009000ff0c7b82 */ /* 0x000ee20000000800 */
[----:B------:R-:W3:Y:S04]  /*2ddc0*/  LDL.LU.64 R244, [R1+0x2928] ;  /* 0x0029280001f47983 */ /* 0x000ee80000300a00 */
[----:B------:R-:W1:Y:S01]  /*2ddd0*/  LDL.LU R6, [R1+0x5e4] ;  /* 0x0005e40001067983 */ /* 0x000e620000300800 */
[----:B------:R-:W-:-:S02]  /*2dde0*/  IMAD R137, R242, R24, RZ ;  /* 0x00000018f2897224 */ /* 0x000fc400078e02ff */
[----:B------:R-:W3:Y:S01]  /*2ddf0*/  LDC R23, c[0x0][0x240] ;  /* 0x00009000ff177b82 */ /* 0x000ee20000000800 */
[----:B------:R-:W3:Y:S04]  /*2de00*/  LDL.LU R36, [R1+0x5e0] ;  /* 0x0005e00001247983 */ /* 0x000ee80000300800 */
[----:B------:R-:W3:Y:S01]  /*2de10*/  LDL.LU R67, [R1+0x5dc] ;  /* 0x0005dc0001437983 */ /* 0x000ee20000300800 */
[----:B------:R-:W-:Y:S02]  /*2de20*/  IMAD R136, R243, R25, RZ ;  /* 0x00000019f3887224 */ /* 0x000fe400078e02ff */
[----:B--2---:R-:W2:Y:S01]  /*2de30*/  LDC R146, c[0x0][0x240] ;  /* 0x00009000ff927b82 */ /* 0x004ea20000000800 */
[----:B------:R-:W2:Y:S04]  /*2de40*/  LDL.LU R28, [R1+0x5d8] ;  /* 0x0005d800011c7983 */ /* 0x000ea80000300800 */
[----:B------:R-:W2:Y:S01]  /*2de50*/  LDL.LU R29, [R1+0x5d4] ;  /* 0x0005d400011d7983 */ /* 0x000ea20000300800 */
[----:B------:R-:W-:-:S02]  /*2de60*/  IMAD R235, R34, R22, RZ ;  /* 0x0000001622eb7224 */ /* 0x000fc400078e02ff */
[----:B------:R-:W2:Y:S01]  /*2de70*/  LDC R145, c[0x0][0x240] ;  /* 0x00009000ff917b82 */ /* 0x000ea20000000800 */
[----:B------:R-:W2:Y:S04]  /*2de80*/  LDL.LU R66, [R1+0x5d0] ;  /* 0x0005d00001427983 */ /* 0x000ea80000300800 */
[----:B------:R-:W2:Y:S01]  /*2de90*/  LDL.LU R26, [R1+0x5cc] ;  /* 0x0005cc00011a7983 */ /* 0x000ea20000300800 */
[----:B----4-:R-:W-:Y:S02]  /*2dea0*/  IMAD R134, R37, R10, RZ ;  /* 0x0000000a25867224 */ /* 0x010fe400078e02ff */
[----:B------:R-:W-:Y:S01]  /*2deb0*/  IMAD R154, R35, R21, RZ ;  /* 0x00000015239a7224 */ /* 0x000fe200078e02ff */
[----:B------:R-:W4:Y:S01]  /*2dec0*/  LDL.LU R37, [R1+0x5c8] ;  /* 0x0005c80001257983 */ /* 0x000f220000300800 */
[----:B------:R-:W-:Y:S01]  /*2ded0*/  IMAD R155, R32, R20, RZ ;  /* 0x00000014209b7224 */ /* 0x000fe200078e02ff */
[----:B------:R-:W4:Y:S02]  /*2dee0*/  LDC R10, c[0x0][0x240] ;  /* 0x00009000ff0a7b82 */ /* 0x000f240000000800 */
[----:B------:R-:W4:Y:S04]  /*2def0*/  LDL.LU R40, [R1+0x5c4] ;  /* 0x0005c40001287983 */ /* 0x000f280000300800 */
[----:B------:R-:W4:Y:S01]  /*2df00*/  LDL.LU R27, [R1+0x5c0] ;  /* 0x0005c000011b7983 */ /* 0x000f220000300800 */
[----:B------:R-:W-:-:S02]  /*2df10*/  IMAD R133, R33, R18, RZ ;  /* 0x0000001221857224 */ /* 0x000fc400078e02ff */
[----:B------:R-:W-:Y:S02]  /*2df20*/  IMAD R152, R16, R15, RZ ;  /* 0x0000000f10987224 */ /* 0x000fe400078e02ff */
[----:B------:R-:W-:Y:S01]  /*2df30*/  IMAD R153, R17, R14, RZ ;  /* 0x0000000e11997224 */ /* 0x000fe200078e02ff */
[----:B------:R-:W-:Y:S01]  /*2df40*/  ISETP.GE.U32.AND P5, PT, R3, 0x7fffff24, PT ;  /* 0x7fffff240300780c */ /* 0x000fe20003fa6070 */
[----:B------:R-:W4:Y:S01]  /*2df50*/  LDC R14, c[0x0][0x240] ;  /* 0x00009000ff0e7b82 */ /* 0x000f220000000800 */
[----:B-1----:R-:W-:Y:S02]  /*2df60*/  IMAD R30, R6, R13, RZ ;  /* 0x0000000d061e7224 */ /* 0x002fe400078e02ff */
[----:B------:R-:W4:Y:S04]  /*2df70*/  LDL.LU R6, [R1+0x5bc] ;  /* 0x0005bc0001067983 */ /* 0x000f280000300800 */
[----:B------:R-:W4:Y:S01]  /*2df80*/  LDL.LU R24, [R1+0x5b8] ;  /* 0x0005b80001187983 */ /* 0x000f220000300800 */
[----:B---3--:R-:W-:Y:S01]  /*2df90*/  IMAD R31, R36, R12, RZ ;  /* 0x0000000c241f7224 */ /* 0x008fe200078e02ff */
[----:B------:R-:W1:Y:S02]  /*2dfa0*/  LDC R3, c[0x0][0x240] ;  /* 0x00009000ff037b82 */ /* 0x000e640000000800 */
[----:B------:R-:W3:Y:S04]  /*2dfb0*/  LDL.LU R49, [R1+0x5b4] ;  /* 0x0005b40001317983 */ /* 0x000ee80000300800 */
[----:B------:R-:W3:Y:S02]  /*2dfc0*/  LDL.LU R48, [R1+0x5b0] ;  /* 0x0005b00001307983 */ /* 0x000ee40000300800 */
[----:B------:R-:W1:Y:S02]  /*2dfd0*/  LDC R12, c[0x0][0x240] ;  /* 0x00009000ff0c7b82 */ /* 0x000e640000000800 */
[----:B------:R-:W3:Y:S04]  /*2dfe0*/  LDL.LU R243, [R1+0x5ac] ;  /* 0x0005ac0001f37983 */ /* 0x000ee80000300800 */
[----:B------:R-:W3:Y:S02]  /*2dff0*/  LDL.LU R242, [R1+0x5a8] ;  /* 0x0005a80001f27983 */ /* 0x000ee40000300800 */
[----:B------:R-:W3:Y:S02]  /*2e000*/  LDC R22, c[0x0][0x240] ;  /* 0x00009000ff167b82 */ /* 0x000ee40000000800 */
[----:B------:R-:W3:Y:S04]  /*2e010*/  LDL.LU R34, [R1+0x5a4] ;  /* 0x0005a40001227983 */ /* 0x000ee80000300800 */
[----:B------:R-:W3:Y:S02]  /*2e020*/  LDL.LU R35, [R1+0x5a0] ;  /* 0x0005a00001237983 */ /* 0x000ee40000300800 */
[----:B------:R-:W3:Y:S02]  /*2e030*/  LDC R15, c[0x0][0x240] ;  /* 0x00009000ff0f7b82 */ /* 0x000ee40000000800 */
[----:B------:R-:W3:Y:S04]  /*2e040*/  LDL.LU R32, [R1+0x59c] ;  /* 0x00059c0001207983 */ /* 0x000ee80000300800 */
[----:B------:R-:W3:Y:S01]  /*2e050*/  LDL.LU R33, [R1+0x598] ;  /* 0x0005980001217983 */ /* 0x000ee20000300800 */
[----:B--2---:R-:W-:Y:S01]  /*2e060*/  IMAD R156, R66, R44, RZ ;  /* 0x0000002c429c7224 */ /* 0x004fe200078e02ff */
[----:B------:R-:W2:Y:S02]  /*2e070*/  LDC R21, c[0x0][0x240] ;  /* 0x00009000ff157b82 */ /* 0x000ea40000000800 */
[----:B------:R-:W2:Y:S04]  /*2e080*/  LDL.LU R16, [R1+0x594] ;  /* 0x0005940001107983 */ /* 0x000ea80000300800 */
[----:B------:R-:W2:Y:S02]  /*2e090*/  LDL.LU R17, [R1+0x590] ;  /* 0x0005900001117983 */ /* 0x000ea40000300800 */
[----:B------:R-:W2:Y:S02]  /*2e0a0*/  LDC R20, c[0x0][0x240] ;  /* 0x00009000ff147b82 */ /* 0x000ea40000000800 */
[----:B------:R-:W2:Y:S06]  /*2e0b0*/  LDL.LU R36, [R1+0x588] ;  /* 0x0005880001247983 */ /* 0x000eac0000300800 */
[----:B------:R-:W2:Y:S08]  /*2e0c0*/  LDC R19, c[0x0][0x240] ;  /* 0x00009000ff137b82 */ /* 0x000eb00000000800 */
[----:B------:R-:W2:Y:S08]  /*2e0d0*/  LDC R18, c[0x0][0x240] ;  /* 0x00009000ff127b82 */ /* 0x000eb00000000800 */
[----:B------:R-:W2:Y:S01]  /*2e0e0*/  LDC R13, c[0x0][0x240] ;  /* 0x00009000ff0d7b82 */ /* 0x000ea20000000800 */
[----:B------:R-:W-:-:S07]  /*2e0f0*/  ISETP.GE.U32.AND P6, PT, R4, 0x7fffff23, PT ;  /* 0x7fffff230400780c */ /* 0x000fce0003fc6070 */
[----:B------:R-:W2:Y:S01]  /*2e100*/  LDC R25, c[0x0][0x240] ;  /* 0x00009000ff197b82 */ /* 0x000ea20000000800 */
[----:B----4-:R-:W-:-:S07]  /*2e110*/  IMAD R129, R37, R42, RZ ;  /* 0x0000002a25817224 */ /* 0x010fce00078e02ff */
[----:B------:R-:W4:Y:S01]  /*2e120*/  LDC R4, c[0x0][0x240] ;  /* 0x00009000ff047b82 */ /* 0x000f220000000800 */
[----:B------:R-:W4:Y:S01]  /*2e130*/  LDL.LU R37, [R1+0x584] ;  /* 0x0005840001257983 */ /* 0x000f220000300800 */
[----:B------:R-:W-:-:S06]  /*2e140*/  IMAD R131, R6, R11, RZ ;  /* 0x0000000b06837224 */ /* 0x000fcc00078e02ff */
[----:B------:R-:W4:Y:S01]  /*2e150*/  LDC R44, c[0x0][0x240] ;  /* 0x00009000ff2c7b82 */ /* 0x000f220000000800 */
[----:B------:R-:W4:Y:S01]  /*2e160*/  LDL.LU R6, [R1+0x580] ;  /* 0x0005800001067983 */ /* 0x000f220000300800 */
[----:B-1----:R-:W-:-:S06]  /*2e170*/  IMAD R135, R67, R3, RZ ;  /* 0x0000000343877224 */ /* 0x002fcc00078e02ff */
[----:B------:R-:W1:Y:S01]  /*2e180*/  LDC R11, c[0x0][0x240] ;  /* 0x00009000ff0b7b82 */ /* 0x000e620000000800 */
[----:B---3--:R-:W-:-:S07]  /*2e190*/  IMAD R118, R243, R10, RZ ;  /* 0x0000000af3767224 */ /* 0x008fce00078e02ff */
[----:B------:R-:W3:Y:S08]  /*2e1a0*/  LDC R42, c[0x0][0x240] ;  /* 0x00009000ff2a7b82 */ /* 0x000ef00000000800 */
[----:B------:R-:W4:Y:S01]  /*2e1b0*/  LDC R10, c[0x0][0x240] ;  /* 0x00009000ff0a7b82 */ /* 0x000f220000000800 */
[----:B--2---:R-:W-:-:S07]  /*2e1c0*/  IMAD R110, R36, R12, RZ ;  /* 0x0000000c246e7224 */ /* 0x004fce00078e02ff */
[----:B------:R-:W2:Y:S01]  /*2e1d0*/  LDC R3, c[0x0][0x240] ;  /* 0x00009000ff037b82 */ /* 0x000ea20000000800 */
[----:B------:R-:W3:Y:S04]  /*2e1e0*/  LDL.LU R36, [R1+0x578] ;  /* 0x0005780001247983 */ /* 0x000ee80000300800 */
[----:B------:R-:W2:Y:S04]  /*2e1f0*/  LDL.LU R65, [R1+0x574] ;  /* 0x0005740001417983 */ /* 0x000ea80000300800 */
[----:B------:R-:W2:Y:S04]  /*2e200*/  LDL.LU R63, [R1+0x570] ;  /* 0x00057000013f7983 */ /* 0x000ea80000300800 */
[----:B------:R-:W2:Y:S04]  /*2e210*/  LDL.LU R62, [R1+0x568] ;  /* 0x00056800013e7983 */ /* 0x000ea80000300800 */
[----:B------:R-:W2:Y:S04]  /*2e220*/  LDL.LU R45, [R1+0x564] ;  /* 0x00056400012d7983 */ /* 0x000ea80000300800 */
[----:B------:R-:W2:Y:S01]  /*2e230*/  LDL.LU R67, [R1+0x560] ;  /* 0x0005600001437983 */ /* 0x000ea20000300800 */
[----:B----4-:R-:W-:-:S03]  /*2e240*/  IMAD R10, R6, R10, RZ ;  /* 0x0000000a060a7224 */ /* 0x010fc600078e02ff */
[----:B------:R-:W4:Y:S01]  /*2e250*/  LDL.LU R6, [R1+0x558] ;  /* 0x0005580001067983 */ /* 0x000f220000300800 */
[----:B------:R-:W-:Y:S02]  /*2e260*/  IMAD R157, R40, R41, RZ ;  /* 0x00000029289d7224 */ /* 0x000fe400078e02ff */
[----:B------:R-:W-:Y:S01]  /*2e270*/  IMAD R130, R27, R38, RZ ;  /* 0x000000261b827224 */ /* 0x000fe200078e02ff */
[----:B------:R-:W4:Y:S01]  /*2e280*/  LDL.LU R66, [R1+0x554] ;  /* 0x0005540001427983 */ /* 0x000f220000300800 */
[----:B------:R-:W-:Y:S01]  /*2e290*/  IMAD R27, R16, R14, RZ ;  /* 0x0000000e101b7224 */ /* 0x000fe200078e02ff */
[----:B------:R-:W4:Y:S01]  /*2e2a0*/  LDC R38, c[0x0][0x240] ;  /* 0x00009000ff267b82 */ /* 0x000f220000000800 */
[----:B------:R-:W-:Y:S01]  /*2e2b0*/  IMAD R121, R49, R23, RZ ;  /* 0x0000001731797224 */ /* 0x000fe200078e02ff */
[----:B------:R-:W4:Y:S01]  /*2e2c0*/  LDL.LU R40, [R1+0x550] ;  /* 0x0005500001287983 */ /* 0x000f220000300800 */
[----:B------:R-:W-:-:S03]  /*2e2d0*/  IMAD R249, R48, R22, RZ ;  /* 0x0000001630f97224 */ /* 0x000fc600078e02ff */
[----:B------:R-:W4:Y:S01]  /*2e2e0*/  LDL.LU R14, [R1+0x548] ;  /* 0x00054800010e7983 */ /* 0x000f220000300800 */
[----:B------:R-:W-:Y:S01]  /*2e2f0*/  IMAD R114, R32, R15, RZ ;  /* 0x0000000f20727224 */ /* 0x000fe200078e02ff */
[----:B------:R-:W4:Y:S02]  /*2e300*/  LDC R22, c[0x0][0x240] ;  /* 0x00009000ff167b82 */ /* 0x000f240000000800 */
[----:B------:R-:W4:Y:S01]  /*2e310*/  LDL.LU R49, [R1+0x544] ;  /* 0x0005440001317983 */ /* 0x000f220000300800 */
[----:B-1----:R-:W-:-:S03]  /*2e320*/  IMAD R111, R37, R11, RZ ;  /* 0x0000000b256f7224 */ /* 0x002fc600078e02ff */
[----:B------:R-:W4:Y:S02]  /*2e330*/  LDL.LU R48, [R1+0x540] ;  /* 0x0005400001307983 */ /* 0x000f240000300800 */
[----:B------:R-:W3:Y:S02]  /*2e340*/  LDC R15, c[0x0][0x240] ;  /* 0x00009000ff0f7b82 */ /* 0x000ee40000000800 */
[----:B------:R-:W4:Y:S04]  /*2e350*/  LDL.LU R243, [R1+0x53c] ;  /* 0x00053c0001f37983 */ /* 0x000f280000300800 */
[----:B------:R-:W4:Y:S01]  /*2e360*/  LDL.LU R37, [R1+0x538] ;  /* 0x0005380001257983 */ /* 0x000f220000300800 */
[----:B------:R-:W-:Y:S01]  /*2e370*/  IMAD R119, R242, R21, RZ ;  /* 0x00000015f2777224 */ /* 0x000fe200078e02ff */
[----:B------:R-:W1:Y:S01]  /*2e380*/  LDC R23, c[0x0][0x240] ;  /* 0x00009000ff177b82 */ /* 0x000e620000000800 */
[----:B------:R-:W-:Y:S01]  /*2e390*/  IMAD R116, R34, R20, RZ ;  /* 0x0000001422747224 */ /* 0x000fe200078e02ff */
[----:B------:R-:W4:Y:S01]  /*2e3a0*/  LDL.LU R242, [R1+0x534] ;  /* 0x0005340001f27983 */ /* 0x000f220000300800 */
[----:B------:R-:W-:-:S03]  /*2e3b0*/  IMAD R117, R35, R19, RZ ;  /* 0x0000001323757224 */ /* 0x000fc600078e02ff */
[----:B------:R-:W4:Y:S01]  /*2e3c0*/  LDL.LU R34, [R1+0x530] ;  /* 0x0005300001227983 */ /* 0x000f220000300800 */
[----:B------:R-:W-:Y:S01]  /*2e3d0*/  IMAD R26, R26, R43, RZ ;  /* 0x0000002b1a1a7224 */ /* 0x000fe200078e02ff */
[----:B------:R-:W1:Y:S02]  /*2e3e0*/  LDC R11, c[0x0][0x240] ;  /* 0x00009000ff0b7b82 */ /* 0x000e640000000800 */
[----:B------:R-:W4:Y:S01]  /*2e3f0*/  LDL.LU R35, [R1+0x52c] ;  /* 0x00052c0001237983 */ /* 0x000f220000300800 */
[----:B------:R-:W-:-:S03]  /*2e400*/  IMAD R112, R33, R18, RZ ;  /* 0x0000001221707224 */ /* 0x000fc600078e02ff */
[----:B------:R-:W4:Y:S01]  /*2e410*/  LDL.LU R12, [R1+0x528] ;  /* 0x00052800010c7983 */ /* 0x000f220000300800 */
[----:B------:R-:W-:Y:S01]  /*2e420*/  IMAD R113, R17, R13, RZ ;  /* 0x0000000d11717224 */ /* 0x000fe200078e02ff */
[----:B------:R-:W4:Y:S02]  /*2e430*/  LDC R43, c[0x0][0x240] ;  /* 0x00009000ff2b7b82 */ /* 0x000f240000000800 */
[----:B------:R-:W4:Y:S01]  /*2e440*/  LDL.LU R32, [R1+0x524] ;  /* 0x0005240001207983 */ /* 0x000f220000300800 */
[----:B---3--:R-:W-:-:S03]  /*2e450*/  IMAD R138, R36, R15, RZ ;  /* 0x0000000f248a7224 */ /* 0x008fc600078e02ff */
[----:B------:R-:W3:Y:S02]  /*2e460*/  LDL.LU R33, [R1+0x520] ;  /* 0x0005200001217983 */ /* 0x000ee40000300800 */
[----:B------:R-:W1:Y:S02]  /*2e470*/  LDC R13, c[0x0][0x240] ;  /* 0x00009000ff0d7b82 */ /* 0x000e640000000800 */
[----:B------:R-:W3:Y:S04]  /*2e480*/  LDL.LU R17, [R1+0x51c] ;  /* 0x00051c0001117983 */ /* 0x000ee80000300800 */
[----:B------:R-:W3:Y:S02]  /*2e490*/  LDL.LU R36, [R1+0x518] ;  /* 0x0005180001247983 */ /* 0x000ee40000300800 */
[----:B------:R-:W3:Y:S01]  /*2e4a0*/  LDC R15, c[0x0][0x240] ;  /* 0x00009000ff0f7b82 */ /* 0x000ee20000000800 */
[----:B------:R-:W-:-:S02]  /*2e4b0*/  IMAD R28, R28, R4, RZ ;  /* 0x000000041c1c7224 */ /* 0x000fc400078e02ff */
[----:B------:R-:W-:-:S05]  /*2e4c0*/  IMAD R29, R29, R8, RZ ;  /* 0x000000081d1d7224 */ /* 0x000fca00078e02ff */
[----:B------:R-:W1:Y:S08]  /*2e4d0*/  LDC R4, c[0x0][0x240] ;  /* 0x00009000ff047b82 */ /* 0x000e700000000800 */
[----:B------:R-:W1:Y:S08]  /*2e4e0*/  LDC R8, c[0x0][0x240] ;  /* 0x00009000ff087b82 */ /* 0x000e700000000800 */
[----:B------:R-:W3:Y:S01]  /*2e4f0*/  LDC R16, c[0x0][0x240] ;  /* 0x00009000ff107b82 */ /* 0x000ee20000000800 */
[----:B--2---:R-:W-:-:S02]  /*2e500*/  IMAD R107, R67, R44, RZ ;  /* 0x0000002c436b7224 */ /* 0x004fc400078e02ff */
[----:B------:R-:W-:-:S05]  /*2e510*/  IMAD R120, R24, R25, RZ ;  /* 0x0000001918787224 */ /* 0x000fca00078e02ff */
[----:B------:R-:W2:Y:S08]  /*2e520*/  LDC R20, c[0x0][0x240] ;  /* 0x00009000ff147b82 */ /* 0x000eb00000000800 */
[----:B------:R-:W2:Y:S08]  /*2e530*/  LDC R19, c[0x0][0x240] ;  /* 0x00009000ff137b82 */ /* 0x000eb00000000800 */
[----:B------:R-:W2:Y:S08]  /*2e540*/  LDC R21, c[0x0][0x240] ;  /* 0x00009000ff157b82 */ /* 0x000eb00000000800 */
[----:B------:R-:W2:Y:S01]  /*2e550*/  LDC R18, c[0x0][0x240] ;  /* 0x00009000ff127b82 */ /* 0x000ea20000000800 */
[----:B------:R-:W-:-:S07]  /*2e560*/  IMAD R115, R45, R46, RZ ;  /* 0x0000002e2d737224 */ /* 0x000fce00078e02ff */
[----:B------:R-:W2:Y:S01]  /*2e570*/  LDC R41, c[0x0][0x240] ;  /* 0x00009000ff297b82 */ /* 0x000ea20000000800 */
[----:B----4-:R-:W-:-:S07]  /*2e580*/  IMAD R236, R6, R43, RZ ;  /* 0x0000002b06ec7224 */ /* 0x010fce00078e02ff */
[----:B------:R-:W4:Y:S01]  /*2e590*/  LDC R24, c[0x0][0x240] ;  /* 0x00009000ff187b82 */ /* 0x000f220000000800 */
[----:B------:R-:W2:Y:S01]  /*2e5a0*/  LDL.LU R6, [R1+0x514] ;  /* 0x0005140001067983 */ /* 0x000ea20000300800 */
[----:B-1----:R-:W-:-:S06]  /*2e5b0*/  IMAD R123, R37, R13, RZ ;  /* 0x0000000d257b7224 */ /* 0x002fcc00078e02ff */
[----:B------:R-:W1:Y:S01]  /*2e5c0*/  LDC R25, c[0x0][0x240] ;  /* 0x00009000ff197b82 */ /* 0x000e620000000800 */
[----:B------:R-:W2:Y:S01]  /*2e5d0*/  LDL.LU R37, [R1+0x510] ;  /* 0x0005100001257983 */ /* 0x000ea20000300800 */
[----:B------:R-:W-:Y:S02]  /*2e5e0*/  IMAD R125, R14, R38, RZ ;  /* 0x000000260e7d7224 */ /* 0x000fe400078e02ff */
[----:B------:R-:W-:-:S04]  /*2e5f0*/  IMAD R104, R34, R22, RZ ;  /* 0x0000001622687224 */ /* 0x000fc800078e02ff */
[----:B------:R-:W2:Y:S01]  /*2e600*/  LDC R14, c[0x0][0x240] ;  /* 0x00009000ff0e7b82 */ /* 0x000ea20000000800 */
[----:B------:R-:W-:Y:S02]  /*2e610*/  IMAD R106, R63, R4, RZ ;  /* 0x000000043f6a7224 */ /* 0x000fe400078e02ff */
[----:B------:R-:W-:Y:S02]  /*2e620*/  IMAD R99, R62, R8, RZ ;  /* 0x000000083e637224 */ /* 0x000fe400078e02ff */
[----:B------:R-:W-:Y:S02]  /*2e630*/  IMAD R122, R243, R23, RZ ;  /* 0x00000017f37a7224 */ /* 0x000fe400078e02ff */
[----:B------:R-:W-:Y:S01]  /*2e640*/  IMAD R11, R242, R11, RZ ;  /* 0x0000000bf20b7224 */ /* 0x000fe200078e02ff */
[----:B------:R-:W2:Y:S01]  /*2e650*/  LDC R13, c[0x0][0x240] ;  /* 0x00009000ff0d7b82 */ /* 0x000ea20000000800 */
[----:B------:R-:W-:Y:S02]  /*2e660*/  IMAD R237, R66, R42, RZ ;  /* 0x0000002a42ed7224 */ /* 0x000fe400078e02ff */
[----:B---3--:R-:W-:-:S05]  /*2e670*/  IMAD R100, R17, R16, RZ ;  /* 0x0000001011647224 */ /* 0x008fca00078e02ff */
[----:B------:R-:W3:Y:S01]  /*2e680*/  LDC R8, c[0x0][0x240] ;  /* 0x00009000ff087b82 */ /* 0x000ee20000000800 */
[----:B------:R-:W-:Y:S02]  /*2e690*/  IMAD R22, R36, R15, RZ ;  /* 0x0000000f24167224 */ /* 0x000fe400078e02ff */
[----:B------:R-:W3:Y:S01]  /*2e6a0*/  LDL.LU R36, [R1+0x50c] ;  /* 0x00050c0001247983 */ /* 0x000ee20000300800 */
[----:B----4-:R-:W-:Y:S02]  /*2e6b0*/  IMAD R103, R48, R24, RZ ;  /* 0x0000001830677224 */ /* 0x010fe400078e02ff */
[----:B-1----:R-:W-:Y:S01]  /*2e6c0*/  IMAD R102, R49, R25, RZ ;  /* 0x0000001931667224 */ /* 0x002fe200078e02ff */
[----:B------:R-:W4:Y:S01]  /*2e6d0*/  LDL.LU R63, [R1+0x508] ;  /* 0x00050800013f7983 */ /* 0x000f220000300800 */
[----:B--2---:R-:W-:Y:S01]  /*2e6e0*/  IMAD R126, R32, R19, RZ ;  /* 0x00000013207e7224 */ /* 0x004fe200078e02ff */
[----:B------:R-:W1:Y:S02]  /*2e6f0*/  LDC R46, c[0x0][0x240] ;  /* 0x00009000ff2e7b82 */ /* 0x000e640000000800 */
[----:B------:R-:W2:Y:S04]  /*2e700*/  LDL.LU R62, [R1+0x504] ;  /* 0x00050400013e7983 */ /* 0x000ea80000300800 */
[----:B------:R-:W4:Y:S01]  /*2e710*/  LDL.LU R243, [R1+0x500] ;  /* 0x0005000001f37983 */ /* 0x000f220000300800 */
[----:B------:R-:W-:Y:S01]  /*2e720*/  IMAD R105, R35, R21, RZ ;  /* 0x0000001523697224 */ /* 0x000fe200078e02ff */
[----:B------:R-:W1:Y:S02]  /*2e730*/  LDC R16, c[0x0][0x240] ;  /* 0x00009000ff107b82 */ /* 0x000e640000000800 */
[----:B------:R-:W1:Y:S01]  /*2e740*/  LDL.LU R242, [R1+0x4fc] ;  /* 0x0004fc0001f27983 */ /* 0x000e620000300800 */
[----:B------:R-:W-:-:S05]  /*2e750*/  IMAD R127, R33, R18, RZ ;  /* 0x00000012217f7224 */ /* 0x000fca00078e02ff */
[----:B------:R-:W2:Y:S01]  /*2e760*/  LDC R34, c[0x0][0x240] ;  /* 0x00009000ff227b82 */ /* 0x000ea20000000800 */
[----:B------:R-:W-:-:S07]  /*2e770*/  IMAD R124, R40, R41, RZ ;  /* 0x00000029287c7224 */ /* 0x000fce00078e02ff */
[----:B------:R-:W2:Y:S08]  /*2e780*/  LDC R43, c[0x0][0x240] ;  /* 0x00009000ff2b7b82 */ /* 0x000eb00000000800 */
[----:B------:R-:W2:Y:S01]  /*2e790*/  LDC R38, c[0x0][0x240] ;  /* 0x00009000ff267b82 */ /* 0x000ea20000000800 */
[----:B------:R-:W-:-:S07]  /*2e7a0*/  IMAD R139, R65, R3, RZ ;  /* 0x00000003418b7224 */ /* 0x000fce00078e02ff */
[----:B------:R-:W2:Y:S08]  /*2e7b0*/  LDC R44, c[0x0][0x240] ;  /* 0x00009000ff2c7b82 */ /* 0x000eb00000000800 */
[----:B------:R-:W2:Y:S01]  /*2e7c0*/  LDC R45, c[0x0][0x240] ;  /* 0x00009000ff2d7b82 */ /* 0x000ea20000000800 */
[----:B------:R-:W-:-:S07]  /*2e7d0*/  IMAD R98, R6, R14, RZ ;  /* 0x0000000e06627224 */ /* 0x000fce00078e02ff */
[----:B------:R-:W2:Y:S01]  /*2e7e0*/  LDC R33, c[0x0][0x240] ;  /* 0x00009000ff217b82 */ /* 0x000ea20000000800 */
[----:B------:R-:W2:Y:S04]  /*2e7f0*/  LDL.LU R6, [R1+0x4f8] ;  /* 0x0004f80001067983 */ /* 0x000ea80000300800 */
[----:B------:R-:W2:Y:S01]  /*2e800*/  LDL.LU R67, [R1+0x4f4] ;  /* 0x0004f40001437983 */ /* 0x000ea20000300800 */
[----:B------:R-:W-:Y:S02]  /*2e810*/  IMAD R24, R12, R20, RZ ;  /* 0x000000140c187224 */ /* 0x000fe400078e02ff */
[----:B------:R-:W3:Y:S01]  /*2e820*/  LDC R12, c[0x0][0x240] ;  /* 0x00009000ff0c7b82 */ /* 0x000ee20000000800 */
[----:B------:R-:W2:Y:S04]  /*2e830*/  LDL.LU R66, [R1+0x4f0] ;  /* 0x0004f00001427983 */ /* 0x000ea80000300800 */
[----:B------:R-:W2:Y:S03]  /*2e840*/  LDL.LU R17, [R1+0x4e8] ;  /* 0x0004e80001117983 */ /* 0x000ea60000300800 */
[----:B------:R-:W2:Y:S01]  /*2e850*/  LDC R21, c[0x0][0x240] ;  /* 0x00009000ff157b82 */ /* 0x000ea20000000800 */
[----:B------:R-:W2:Y:S04]  /*2e860*/  LDL.LU R20, [R1+0x4e4] ;  /* 0x0004e40001147983 */ /* 0x000ea80000300800 */
[----:B------:R-:W2:Y:S03]  /*2e870*/  LDL.LU R49, [R1+0x4e0] ;  /* 0x0004e00001317983 */ /* 0x000ea60000300800 */
[----:B------:R-:W2:Y:S01]  /*2e880*/  LDC R14, c[0x0][0x240] ;  /* 0x00009000ff0e7b82 */ /* 0x000ea20000000800 */
[----:B------:R-:W-:-:S02]  /*2e890*/  IMAD R101, R37, R13, RZ ;  /* 0x0000000d25657224 */ /* 0x000fc400078e02ff */
[----:B------:R-:W2:Y:S05]  /*2e8a0*/  LDL.LU R37, [R1+0x4d8] ;  /* 0x0004d80001257983 */ /* 0x000eaa0000300800 */
[----:B------:R-:W2:Y:S01]  /*2e8b0*/  LDC R40, c[0x0][0x240] ;  /* 0x00009000ff287b82 */ /* 0x000ea20000000800 */
[----:B------:R-:W2:Y:S04]  /*2e8c0*/  LDL.LU R32, [R1+0x4d4] ;  /* 0x0004d40001207983 */ /* 0x000ea80000300800 */
[----:B------:R-:W2:Y:S03]  /*2e8d0*/  LDL.LU R35, [R1+0x4d0] ;  /* 0x0004d00001237983 */ /* 0x000ea60000300800 */
[----:B------:R-:W2:Y:S01]  /*2e8e0*/  LDC R13, c[0x0][0x240] ;  /* 0x00009000ff0d7b82 */ /* 0x000ea20000000800 */
[----:B------:R-:W2:Y:S07]  /*2e8f0*/  LDL.LU R48, [R1+0x4c8] ;  /* 0x0004c80001307983 */ /* 0x000eae0000300800 */
[----:B------:R-:W2:Y:S08]  /*2e900*/  LDC R23, c[0x0][0x240] ;  /* 0x00009000ff177b82 */ /* 0x000eb00000000800 */
[----:B------:R-:W2:Y:S01]  /*2e910*/  LDC R25, c[0x0][0x240] ;  /* 0x00009000ff197b82 */ /* 0x000ea20000000800 */
[----:B---3--:R-:W-:-:S02]  /*2e920*/  IMAD R90, R36, R12, RZ ;  /* 0x0000000c245a7224 */ /* 0x008fc400078e02ff */
[----:B------:R-:W3:Y:S05]  /*2e930*/  LDL.LU R12, [R1+0x4c4] ;  /* 0x0004c400010c7983 */ /* 0x000eea0000300800 */
[----:B------:R-:W3:Y:S01]  /*2e940*/  LDC R18, c[0x0][0x240] ;  /* 0x00009000ff127b82 */ /* 0x000ee20000000800 */
[----:B------:R-:W3:Y:S04]  /*2e950*/  LDL.LU R15, [R1+0x4c0] ;  /* 0x0004c000010f7983 */ /* 0x000ee80000300800 */
[----:B------:R-:W3:Y:S01]  /*2e960*/  LDL.LU R36, [R1+0x4b8] ;  /* 0x0004b80001247983 */ /* 0x000ee20000300800 */
[----:B----4-:R-:W-:-:S02]  /*2e970*/  IMAD R88, R243, R8, RZ ;  /* 0x00000008f3587224 */ /* 0x010fc400078e02ff */
[----:B------:R-:W4:Y:S01]  /*2e980*/  LDC R19, c[0x0][0x240] ;  /* 0x00009000ff137b82 */ /* 0x000f220000000800 */
[----:B------:R-:W4:Y:S01]  /*2e990*/  LDL.LU R243, [R1+0x4b4] ;  /* 0x0004b40001f37983 */ /* 0x000f220000300800 */
[----:B-1----:R-:W-:-:S03]  /*2e9a0*/  IMAD R89, R242, R46, RZ ;  /* 0x0000002ef2597224 */ /* 0x002fc600078e02ff */
[----:B------:R-:W4:Y:S03]  /*2e9b0*/  LDL.LU R242, [R1+0x4b0] ;  /* 0x0004b00001f27983 */ /* 0x000f260000300800 */
[----:B------:R-:W1:Y:S08]  /*2e9c0*/  LDC R3, c[0x0][0x240] ;  /* 0x00009000ff037b82 */ /* 0x000e700000000800 */
[----:B------:R-:W1:Y:S08]  /*2e9d0*/  LDC R4, c[0x0][0x240] ;  /* 0x00009000ff047b82 */ /* 0x000e700000000800 */
[----:B------:R-:W1:Y:S08]  /*2e9e0*/  LDC R41, c[0x0][0x240] ;  /* 0x00009000ff297b82 */ /* 0x000e700000000800 */
[----:B------:R-:W1:Y:S01]  /*2e9f0*/  LDC R42, c[0x0][0x240] ;  /* 0x00009000ff2a7b82 */ /* 0x000e620000000800 */
[----:B--2---:R-:W-:-:S07]  /*2ea00*/  IMAD R86, R6, R33, RZ ;  /* 0x0000002106567224 */ /* 0x004fce00078e02ff */
[----:B------:R-:W2:Y:S01]  /*2ea10*/  LDC R8, c[0x0][0x240] ;  /* 0x00009000ff087b82 */ /* 0x000ea20000000800 */
[----:B------:R-:W2:Y:S04]  /*2ea20*/  LDL.LU R33, [R1+0x4ac] ;  /* 0x0004ac0001217983 */ /* 0x000ea80000300800 */
[----:B------:R-:W2:Y:S01]  /*2ea30*/  LDL.LU R6, [R1+0x4a0] ;  /* 0x0004a00001067983 */ /* 0x000ea20000300800 */
[----:B------:R-:W-:-:S03]  /*2ea40*/  IMAD R85, R17, R16, RZ ;  /* 0x0000001011557224 */ /* 0x000fc600078e02ff */
[----:B------:R-:W2:Y:S01]  /*2ea50*/  LDL.64 R16, [R1+0x10] ;  /* 0x0000100001107983 */ /* 0x000ea20000100a00 */
[----:B------:R-:W-:-:S03]  /*2ea60*/  IMAD R82, R20, R21, RZ ;  /* 0x0000001514527224 */ /* 0x000fc600078e02ff */
[----:B------:R-:W2:Y:S01]  /*2ea70*/  LDL.64 R20, [R1+0x18] ;  /* 0x0000180001147983 */ /* 0x000ea20000100a00 */
[----:B------:R-:W-:-:S03]  /*2ea80*/  IMAD R14, R37, R14, RZ ;  /* 0x0000000e250e7224 */ /* 0x000fc600078e02ff */
[----:B------:R-:W2:Y:S01]  /*2ea90*/  LDL.LU R37, [R1+0x94] ;  /* 0x0000940001257983 */ /* 0x000ea20000300800 */
[----:B------:R-:W-:-:S03]  /*2eaa0*/  IMAD R81, R35, R34, RZ ;  /* 0x0000002223517224 */ /* 0x000fc600078e02ff */
[----:B------:R-:W2:Y:S04]  /*2eab0*/  LDL.LU R34, [R1+0x4bc] ;  /* 0x0004bc0001227983 */ /* 0x000ea80000300800 */
[----:B------:R-:W2:Y:S01]  /*2eac0*/  LDL.LU R35, [R1+0xb4] ;  /* 0x0000b40001237983 */ /* 0x000ea20000300800 */
[----:B------:R-:W-:-:S03]  /*2ead0*/  IMAD R80, R49, R43, RZ ;  /* 0x0000002b31507224 */ /* 0x000fc600078e02ff */
[----:B------:R-:W2:Y:S01]  /*2eae0*/  LDL.LU R49, [R1+0xd4] ;  /* 0x0000d40001317983 */ /* 0x000ea20000300800 */
[----:B------:R-:W-:Y:S02]  /*2eaf0*/  IMAD R23, R48, R23, RZ ;  /* 0x0000001730177224 */ /* 0x000fe400078e02ff */
[----:B---3--:R-:W-:Y:S02]  /*2eb00*/  IMAD R108, R15, R40, RZ ;  /* 0x000000280f6c7224 */ /* 0x008fe400078e02ff */
[----:B------:R-:W3:Y:S04]  /*2eb10*/  LDL.LU R40, [R1+0x4cc] ;  /* 0x0004cc0001287983 */ /* 0x000ee80000300800 */
[----:B------:R-:W3:Y:S01]  /*2eb20*/  LDL.LU R15, [R1+0xf4] ;  /* 0x0000f400010f7983 */ /* 0x000ee20000300800 */
[----:B------:R-:W-:-:S03]  /*2eb30*/  IMAD R36, R36, R13, RZ ;  /* 0x0000000d24247224 */ /* 0x000fc600078e02ff */
[----:B------:R-:W3:Y:S01]  /*2eb40*/  LDL.LU R13, [R1+0x114] ;  /* 0x00011400010d7983 */ /* 0x000ee20000300800 */
[----:B----4-:R-:W-:-:S03]  /*2eb50*/  IMAD R109, R242, R25, RZ ;  /* 0x00000019f26d7224 */ /* 0x010fc600078e02ff */
[----:B------:R-:W4:Y:S01]  /*2eb60*/  LDL.LU R48, [R1+0x4dc] ;  /* 0x0004dc0001307983 */ /* 0x000f220000300800 */
[----:B------:R-:W-:Y:S01]  /*2eb70*/  IMAD R83, R243, R38, RZ ;  /* 0x00000026f3537224 */ /* 0x000fe200078e02ff */
[----:B------:R-:W4:Y:S02]  /*2eb80*/  LDC R25, c[0x0][0x240] ;  /* 0x00009000ff197b82 */ /* 0x000f240000000800 */
[----:B------:R-:W4:Y:S01]  /*2eb90*/  LDL.LU R242, [R1+0x134] ;  /* 0x0001340001f27983 */ /* 0x000f220000300800 */
[----:B--2---:R-:W-:-:S03]  /*2eba0*/  IMAD R77, R6, R18, RZ ;  /* 0x00000012064d7224 */ /* 0x004fc600078e02ff */
[----:B------:R-:W2:Y:S04]  /*2ebb0*/  LDL.LU R6, [R1+0x154] ;  /* 0x0001540001067983 */ /* 0x000ea80000300800 */
[----:B------:R-:W2:Y:S04]  /*2ebc0*/  LDL.LU R243, [R1+0x4ec] ;  /* 0x0004ec0001f37983 */ /* 0x000ea80000300800 */
[----:B------:R-:W-:Y:S01]  /*2ebd0*/  LDGSTS.E [R246+-0x38000], desc[UR60][R16.64], !P5 ;  /* 0xc800000010f67fae */ /* 0x000fe2000e92187c */
[----:B------:R-:W-:-:S03]  /*2ebe0*/  IMAD R76, R33, R19, RZ ;  /* 0x00000013214c7224 */ /* 0x000fc600078e02ff */
[----:B------:R-:W2:Y:S04]  /*2ebf0*/  LDL.LU R17, [R1+0x174] ;  /* 0x0001740001117983 */ /* 0x000ea80000300800 */
[----:B------:R-:W2:Y:S04]  /*2ec00*/  LDL.LU R33, [R1+0x190] ;  /* 0x0001900001217983 */ /* 0x000ea80000300800 */
[----:B------:R-:W2:Y:S01]  /*2ec10*/  LDL.LU R16, [R1+0x1b0] ;  /* 0x0001b00001107983 */ /* 0x000ea20000300800 */
[----:B-1----:R-:W-:Y:S02]  /*2ec20*/  IMAD R91, R63, R3, RZ ;  /* 0x000000033f5b7224 */ /* 0x002fe400078e02ff */
[----:B------:R-:W1:Y:S01]  /*2ec30*/  LDC R3, c[0x0][0x240] ;  /* 0x00009000ff037b82 */ /* 0x000e620000000800 */
[C---:B------:R-:W-:Y:S01]  /*2ec40*/  LEA R18, P5, R244.reuse, R0, 0x2 ;  /* 0x00000000f4127211 */ /* 0x040fe200078a10ff */
[----:B------:R3:W-:Y:S03]  /*2ec50*/  LDGSTS.E [R246+-0x37ffc], desc[UR60][R20.64], !P6 ;  /* 0xc800400014f67fae */ /* 0x0007e6000f12187c */
[----:B------:R-:W-:Y:S01]  /*2ec60*/  LEA.HI.X.SX32 R19, R244, R2, 0x2, P5 ;  /* 0x00000002f4137211 */ /* 0x000fe200028f16ff */
[----:B------:R-:W-:-:S02]  /*2ec70*/  IMAD R250, R62, R4, RZ ;  /* 0x000000043efa7224 */ /* 0x000fc400078e02ff */
[----:B------:R-:W4:Y:S02]  /*2ec80*/  LDC R4, c[0x0][0x240] ;  /* 0x00009000ff047b82 */ /* 0x000f240000000800 */
[----:B------:R3:W-:Y:S02]  /*2ec90*/  STL.64 [R1+0xf50], R18 ;  /* 0x000f501201007387 */ /* 0x0007e40000100a00 */
[----:B---3--:R-:W-:Y:S01]  /*2eca0*/  LEA R20, P6, R245, R0, 0x2 ;  /* 0x00000000f5147211 */ /* 0x008fe200078c10ff */
[----:B------:R-:W-:-:S03]  /*2ecb0*/  IMAD R12, R12, R41, RZ ;  /* 0x000000290c0c7224 */ /* 0x000fc600078e02ff */
[----:B------:R-:W3:Y:S01]  /*2ecc0*/  LDC R244, c[0x0][0x240] ;  /* 0x00009000fff47b82 */ /* 0x000ee20000000800 */
[----:B------:R-:W-:Y:S02]  /*2ecd0*/  LEA.HI.X.SX32 R21, R245, R2, 0x2, P6 ;  /* 0x00000002f5157211 */ /* 0x000fe400030f16ff */
[----:B------:R-:W-:Y:S01]  /*2ece0*/  LEA R18, P5, R37, R0, 0x2 ;  /* 0x0000000025127211 */ /* 0x000fe200078a10ff */
[----:B-1----:R-:W-:-:S04]  /*2ecf0*/  IMAD R238, R34, R3, RZ ;  /* 0x0000000322ee7224 */ /* 0x002fc800078e02ff */
[----:B------:R-:W1:Y:S01]  /*2ed00*/  LDC R245, c[0x0][0x240] ;  /* 0x00009000fff57b82 */ /* 0x000e620000000800 */
[----:B------:R-:W3:Y:S01]  /*2ed10*/  LDL.LU R34, [R1+0x1d0] ;  /* 0x0001d00001227983 */ /* 0x000ee20000300800 */
[----:B------:R-:W-:-:S03]  /*2ed20*/  LEA.HI.X.SX32 R19, R37, R2, 0x2, P5 ;  /* 0x0000000225137211 */ /* 0x000fc600028f16ff */
[----:B------:R4:W-:Y:S02]  /*2ed30*/  STL.64 [R1+0xf48], R20 ;  /* 0x000f481401007387 */ /* 0x0009e40000100a00 */
[----:B----4-:R-:W-:Y:S01]  /*2ed40*/  IMAD R239, R40, R4, RZ ;  /* 0x0000000428ef7224 */ /* 0x010fe200078e02ff */
[----:B------:R-:W4:Y:S01]  /*2ed50*/  LDC R3, c[0x0][0x240] ;  /* 0x00009000ff037b82 */ /* 0x000f220000000800 */
[----:B------:R-:W4:Y:S04]  /*2ed60*/  LDL.LU R37, [R1+0x1e4] ;  /* 0x0001e40001257983 */ /* 0x000f280000300800 */
[----:B------:R1:W-:Y:S01]  /*2ed70*/  STL.64 [R1+0xf40], R18 ;  /* 0x000f401201007387 */ /* 0x0003e20000100a00 */
[----:B------:R-:W-:Y:S02]  /*2ed80*/  IMAD R94, R48, R8, RZ ;  /* 0x00000008305e7224 */ /* 0x000fe400078e02ff */
[----:B------:R-:W4:Y:S01]  /*2ed90*/  LDC R4, c[0x0][0x240] ;  /* 0x00009000ff047b82 */ /* 0x000f220000000800 */
[----:B------:R-:W-:-:S04]  /*2eda0*/  LEA R20, P6, R35, R0, 0x2 ;  /* 0x0000000023147211 */ /* 0x000fc800078c10ff */
[----:B------:R-:W-:Y:S02]  /*2edb0*/  LEA.HI.X.SX32 R21, R35, R2, 0x2, P6 ;  /* 0x0000000223157211 */ /* 0x000fe400030f16ff */
[----:B------:R-:W4:Y:S01]  /*2edc0*/  LDL.LU R35, [R1+0x1f0] ;  /* 0x0001f00001237983 */ /* 0x000f220000300800 */
[----:B------:R-:W-:Y:S01]  /*2edd0*/  IMAD R84, R66, R44, RZ ;  /* 0x0000002c42547224 */ /* 0x000fe200078e02ff */
[C---:B-1----:R-:W-:Y:S01]  /*2ede0*/  LEA R18, P5, R49.reuse, R0, 0x2 ;  /* 0x0000000031127211 */ /* 0x042fe200078a10ff */
[----:B------:R-:W1:Y:S01]  /*2edf0*/  LDC R8, c[0x0][0x240] ;  /* 0x00009000ff087b82 */ /* 0x000e620000000800 */
[----:B------:R1:W-:Y:S02]  /*2ee00*/  STL.64 [R1+0xf38], R20 ;  /* 0x000f381401007387 */ /* 0x0003e40000100a00 */
[----:B------:R-:W-:-:S05]  /*2ee10*/  LEA.HI.X.SX32 R19, R49, R2, 0x2, P5 ;  /* 0x0000000231137211 */ /* 0x000fca00028f16ff */
[----:B------:R1:W-:Y:S02]  /*2ee20*/  STL.64 [R1+0xf30], R18 ;  /* 0x000f301201007387 */ /* 0x0003e40000100a00 */
[----:B-1----:R-:W-:-:S04]  /*2ee30*/  LEA R20, P6, R15, R0, 0x2 ;  /* 0x000000000f147211 */ /* 0x002fc800078c10ff */
[----:B------:R-:W-:Y:S02]  /*2ee40*/  LEA.HI.X.SX32 R21, R15, R2, 0x2, P6 ;  /* 0x000000020f157211 */ /* 0x000fe400030f16ff */
[----:B------:R-:W4:Y:S01]  /*2ee50*/  LDL.LU R15, [R1+0x1fc] ;  /* 0x0001fc00010f7983 */ /* 0x000f220000300800 */
[----:B------:R-:W-:-:S03]  /*2ee60*/  LEA R18, P5, R13, R0, 0x2 ;  /* 0x000000000d127211 */ /* 0x000fc600078a10ff */
[----:B------:R1:W-:Y:S01]  /*2ee70*/  STL.64 [R1+0xf28], R20 ;  /* 0x000f281401007387 */ /* 0x0003e20000100a00 */
[----:B------:R-:W-:-:S03]  /*2ee80*/  LEA.HI.X.SX32 R19, R13, R2, 0x2, P5 ;  /* 0x000000020d137211 */ /* 0x000fc600028f16ff */
[----:B------:R-:W4:Y:S04]  /*2ee90*/  LDL.LU R13, [R1+0x200] ;  /* 0x00020000010d7983 */ /* 0x000f280000300800 */
[----:B------:R2:W-:Y:S01]  /*2eea0*/  STL.64 [R1+0xf20], R18 ;  /* 0x000f201201007387 */ /* 0x0005e20000100a00 */
[----:B-1----:R-:W-:-:S04]  /*2eeb0*/  LEA R20, P6, R242, R0, 0x2 ;  /* 0x00000000f2147211 */ /* 0x002fc800078c10ff */
[----:B------:R-:W-:-:S05]  /*2eec0*/  LEA.HI.X.SX32 R21, R242, R2, 0x2, P6 ;  /* 0x00000002f2157211 */ /* 0x000fca00030f16ff */
[----:B------:R1:W-:Y:S01]  /*2eed0*/  STL.64 [R1+0xf18], R20 ;  /* 0x000f181401007387 */ /* 0x0003e20000100a00 */
[----:B--2---:R-:W-:-:S04]  /*2eee0*/  LEA R18, P5, R6, R0, 0x2 ;  /* 0x0000000006127211 */ /* 0x004fc800078a10ff */
[----:B------:R-:W-:Y:S02]  /*2eef0*/  LEA.HI.X.SX32 R19, R6, R2, 0x2, P5 ;  /* 0x0000000206137211 */ /* 0x000fe400028f16ff */
[----:B------:R-:W2:Y:S04]  /*2ef00*/  LDL.LU R6, [R1+0x210] ;  /* 0x0002100001067983 */ /* 0x000ea80000300800 */
[----:B------:R1:W-:Y:S02]  /*2ef10*/  STL.64 [R1+0xf10], R18 ;  /* 0x000f101201007387 */ /* 0x0003e40000100a00 */
[----:B-1----:R-:W-:-:S04]  /*2ef20*/  LEA R20, P6, R17, R0, 0x2 ;  /* 0x0000000011147211 */ /* 0x002fc800078c10ff */
[----:B------:R-:W-:Y:S02]  /*2ef30*/  LEA.HI.X.SX32 R21, R17, R2, 0x2, P6 ;  /* 0x0000000211157211 */ /* 0x000fe400030f16ff */
[C---:B------:R-:W-:Y:S01]  /*2ef40*/  LEA R18, P5, R33.reuse, R0, 0x2 ;  /* 0x0000000021127211 */ /* 0x040fe200078a10ff */
[----:B------:R-:W2:Y:S03]  /*2ef50*/  LDL.LU R17, [R1+0x218] ;  /* 0x0002180001117983 */ /* 0x000ea60000300800 */
[----:B------:R-:W-:Y:S01]  /*2ef60*/  LEA.HI.X.SX32 R19, R33, R2, 0x2, P5 ;  /* 0x0000000221137211 */ /* 0x000fe200028f16ff */
[----:B------:R1:W-:Y:S04]  /*2ef70*/  STL.64 [R1+0xf08], R20 ;  /* 0x000f081401007387 */ /* 0x0003e80000100a00 */
[----:B------:R-:W2:Y:S04]  /*2ef80*/  LDL.LU R33, [R1+0x220] ;  /* 0x0002200001217983 */ /* 0x000ea80000300800 */
[----:B------:R3:W-:Y:S01]  /*2ef90*/  STL.64 [R1+0xf00], R18 ;  /* 0x000f001201007387 */ /* 0x0007e20000100a00 */
[----:B-1----:R-:W-:-:S04]  /*2efa0*/  LEA R20, P6, R16, R0, 0x2 ;  /* 0x0000000010147211 */ /* 0x002fc800078c10ff */
[----:B------:R-:W-:Y:S02]  /*2efb0*/  LEA.HI.X.SX32 R21, R16, R2, 0x2, P6 ;  /* 0x0000000210157211 */ /* 0x000fe400030f16ff */
[----:B------:R-:W2:Y:S04]  /*2efc0*/  LDL.LU R16, [R1+0x22c] ;  /* 0x00022c0001107983 */ /* 0x000ea80000300800 */
[----:B------:R4:W-:Y:S01]  /*2efd0*/  STL.64 [R1+0xef8], R20 ;  /* 0x000ef81401007387 */ /* 0x0009e20000100a00 */
[----:B---3--:R-:W-:-:S03]  /*2efe0*/  LEA R18, P5, R34, R0, 0x2 ;  /* 0x0000000022127211 */ /* 0x008fc600078a10ff */
[----:B------:R-:W3:Y:S01]  /*2eff0*/  LDL.LU R41, [R1+0x54c] ;  /* 0x00054c0001297983 */ /* 0x000ee20000300800 */
[----:B------:R-:W-:-:S03]  /*2f000*/  LEA.HI.X.SX32 R19, R34, R2, 0x2, P5 ;  /* 0x0000000222137211 */ /* 0x000fc600028f16ff */
[----:B------:R-:W3:Y:S01]  /*2f010*/  LDL.LU R34, [R1+0x230] ;  /* 0x0002300001227983 */ /* 0x000ee20000300800 */
[----:B----4-:R-:W-:-:S03]  /*2f020*/  LEA R20, P6, R37, R0, 0x2 ;  /* 0x0000000025147211 */ /* 0x010fc600078c10ff */
[----:B------:R1:W-:Y:S01]  /*2f030*/  STL.64 [R1+0xef0], R18 ;  /* 0x000ef01201007387 */ /* 0x0003e20000100a00 */
[----:B------:R-:W-:-:S03]  /*2f040*/  LEA.HI.X.SX32 R21, R37, R2, 0x2, P6 ;  /* 0x0000000225157211 */ /* 0x000fc600030f16ff */
[----:B------:R-:W4:Y:S04]  /*2f050*/  LDL.LU R40, [R1+0x55c] ;  /* 0x00055c0001287983 */ /* 0x000f280000300800 */
[----:B------:R-:W4:Y:S01]  /*2f060*/  LDL.LU R37, [R1+0x240] ;  /* 0x0002400001257983 */ /* 0x000f220000300800 */
[----:B-1----:R-:W-:-:S03]  /*2f070*/  LEA R18, P5, R35, R0, 0x2 ;  /* 0x0000000023127211 */ /* 0x002fc600078a10ff */
[----:B------:R1:W-:Y:S01]  /*2f080*/  STL.64 [R1+0xee8], R20 ;  /* 0x000ee81401007387 */ /* 0x0003e20000100a00 */
[----:B------:R-:W-:-:S03]  /*2f090*/  LEA.HI.X.SX32 R19, R35, R2, 0x2, P5 ;  /* 0x0000000223137211 */ /* 0x000fc600028f16ff */
[----:B------:R-:W4:Y:S01]  /*2f0a0*/  LDL.LU R35, [R1+0x24c] ;  /* 0x00024c0001237983 */ /* 0x000f220000300800 */
[----:B------:R-:W-:-:S03]  /*2f0b0*/  IMAD R95, R243, R25, RZ ;  /* 0x00000019f35f7224 */ /* 0x000fc600078e02ff */
[----:B------:R-:W4:Y:S04]  /*2f0c0*/  LDL.LU R49, [R1+0x250] ;  /* 0x0002500001317983 */ /* 0x000f280000300800 */
[----:B------:R1:W-:Y:S04]  /*2f0d0*/  STL.64 [R1+0xee0], R18 ;  /* 0x000ee01201007387 */ /* 0x0003e80000100a00 */
[----:B------:R-:W4:Y:S01]  /*2f0e0*/  LDL.LU R25, [R1+0x56c] ;  /* 0x00056c0001197983 */ /* 0x000f220000300800 */
[----:B-1----:R-:W-:-:S04]  /*2f0f0*/  LEA R20, P6, R15, R0, 0x2 ;  /* 0x000000000f147211 */ /* 0x002fc800078c10ff */
[----:B------:R-:W-:Y:S02]  /*2f100*/  LEA.HI.X.SX32 R21, R15, R2, 0x2, P6 ;  /* 0x000000020f157211 */ /* 0x000fe400030f16ff */
[----:B------:R-:W4:Y:S01]  /*2f110*/  LDL.LU R15, [R1+0x25c] ;  /* 0x00025c00010f7983 */ /* 0x000f220000300800 */
[----:B------:R-:W-:-:S03]  /*2f120*/  LEA R18, P5, R13, R0, 0x2 ;  /* 0x000000000d127211 */ /* 0x000fc600078a10ff */
[----:B------:R2:W-:Y:S01]  /*2f130*/  STL.64 [R1+0xed8], R20 ;  /* 0x000ed81401007387 */ /* 0x0005e20000100a00 */
[----:B------:R-:W-:-:S03]  /*2f140*/  LEA.HI.X.SX32 R19, R13, R2, 0x2, P5 ;  /* 0x000000020d137211 */ /* 0x000fc600028f16ff */
[----:B------:R-:W4:Y:S04]  /*2f150*/  LDL.LU R48, [R1+0x57c] ;  /* 0x00057c0001307983 */ /* 0x000f280000300800 */
[----:B------:R-:W4:Y:S04]  /*2f160*/  LDL.LU R13, [R1+0x268] ;  /* 0x00026800010d7983 */ /* 0x000f280000300800 */
[----:B------:R-:W4:Y:S04]  /*2f170*/  LDL.LU R242, [R1+0x270] ;  /* 0x0002700001f27983 */ /* 0x000f280000300800 */
[----:B------:R1:W-:Y:S01]  /*2f180*/  STL.64 [R1+0xed0], R18 ;  /* 0x000ed01201007387 */ /* 0x0003e20000100a00 */
[----:B--2---:R-:W-:-:S04]  /*2f190*/  LEA R20, P6, R6, R0, 0x2 ;  /* 0x0000000006147211 */ /* 0x004fc800078c10ff */
[----:B------:R-:W-:Y:S02]  /*2f1a0*/  LEA.HI.X.SX32 R21, R6, R2, 0x2, P6 ;  /* 0x0000000206157211 */ /* 0x000fe400030f16ff */
[----:B------:R-:W2:Y:S04]  /*2f1b0*/  LDL.LU R6, [R1+0x280] ;  /* 0x0002800001067983 */ /* 0x000ea80000300800 */
[----:B------:R1:W-:Y:S04]  /*2f1c0*/  STL.64 [R1+0xec8], R20 ;  /* 0x000ec81401007387 */ /* 0x0003e80000100a00 */
[----:B------:R-:W2:Y:S01]  /*2f1d0*/  LDL.LU R243, [R1+0x58c] ;  /* 0x00058c0001f37983 */ /* 0x000ea20000300800 */
[----:B-1----:R-:W-:-:S04]  /*2f1e0*/  LEA R18, P5, R17, R0, 0x2 ;  /* 0x0000000011127211 */ /* 0x002fc800078a10ff */
[----:B------:R-:W-:Y:S02]  /*2f1f0*/  LEA.HI.X.SX32 R19, R17, R2, 0x2, P5 ;  /* 0x0000000211137211 */ /* 0x000fe400028f16ff */
[----:B------:R-:W2:Y:S01]  /*2f200*/  LDL.LU R17, [R1+0x288] ;  /* 0x0002880001117983 */ /* 0x000ea20000300800 */
[----:B------:R-:W-:-:S03]  /*2f210*/  LEA R20, P6, R33, R0, 0x2 ;  /* 0x0000000021147211 */ /* 0x000fc600078c10ff */
[----:B------:R1:W-:Y:S01]  /*2f220*/  STL.64 [R1+0xec0], R18 ;  /* 0x000ec01201007387 */ /* 0x0003e20000100a00 */
[----:B------:R-:W-:-:S03]  /*2f230*/  LEA.HI.X.SX32 R21, R33, R2, 0x2, P6 ;  /* 0x0000000221157211 */ /* 0x000fc600030f16ff */
[----:B------:R-:W2:Y:S04]  /*2f240*/  LDL.LU R33, [R1+0x290] ;  /* 0x0002900001217983 */ /* 0x000ea80000300800 */
[----:B------:R3:W-:Y:S01]  /*2f250*/  STL.64 [R1+0xeb8], R20 ;  /* 0x000eb81401007387 */ /* 0x0007e20000100a00 */
[----:B-1----:R-:W-:-:S04]  /*2f260*/  LEA R18, P5, R16, R0, 0x2 ;  /* 0x0000000010127211 */ /* 0x002fc800078a10ff */
[----:B------:R-:W-:Y:S02]  /*2f270*/  LEA.HI.X.SX32 R19, R16, R2, 0x2, P5 ;  /* 0x0000000210137211 */ /* 0x000fe400028f16ff */
[----:B------:R-:W2:Y:S04]  /*2f280*/  LDL.LU R16, [R1+0x2a0] ;  /* 0x0002a00001107983 */ /* 0x000ea80000300800 */
[----:B------:R4:W-:Y:S01]  /*2f290*/  STL.64 [R1+0xeb0], R18 ;  /* 0x000eb01201007387 */ /* 0x0009e20000100a00 */
[----:B---3--:R-:W-:-:S04]  /*2f2a0*/  LEA R20, P6, R34, R0, 0x2 ;  /* 0x0000000022147211 */ /* 0x008fc800078c10ff */
[----:B------:R-:W-:Y:S02]  /*2f2b0*/  LEA.HI.X.SX32 R21, R34, R2, 0x2, P6 ;  /* 0x0000000222157211 */ /* 0x000fe400030f16ff */
[----:B------:R-:W3:Y:S01]  /*2f2c0*/  LDL.LU R34, [R1+0x2ac] ;  /* 0x0002ac0001227983 */ /* 0x000ee20000300800 */
[----:B----4-:R-:W-:-:S03]  /*2f2d0*/  LEA R18, P5, R37, R0, 0x2 ;  /* 0x0000000025127211 */ /* 0x010fc600078a10ff */
[----:B------:R1:W-:Y:S01]  /*2f2e0*/  STL.64 [R1+0xea8], R20 ;  /* 0x000ea81401007387 */ /* 0x0003e20000100a00 */
[----:B------:R-:W-:-:S03]  /*2f2f0*/  LEA.HI.X.SX32 R19, R37, R2, 0x2, P5 ;  /* 0x0000000225137211 */ /* 0x000fc600028f16ff */
[----:B------:R-:W4:Y:S01]  /*2f300*/  LDL.LU R37, [R1+0x2b0] ;  /* 0x0002b00001257983 */ /* 0x000f220000300800 */
[----:B-1----:R-:W-:-:S03]  /*2f310*/  LEA R20, P6, R35, R0, 0x2 ;  /* 0x0000000023147211 */ /* 0x002fc600078c10ff */
[----:B------:R1:W-:Y:S01]  /*2f320*/  STL.64 [R1+0xea0], R18 ;  /* 0x000ea01201007387 */ /* 0x0003e20000100a00 */
[----:B------:R-:W-:-:S03]  /*2f330*/  LEA.HI.X.SX32 R21, R35, R2, 0x2, P6 ;  /* 0x0000000223157211 */ /* 0x000fc600030f16ff */
[----:B------:R-:W4:Y:S01]  /*2f340*/  LDL.LU R35, [R1+0x2c0] ;  /* 0x0002c00001237983 */ /* 0x000f220000300800 */
[----:B-1----:R-:W-:-:S03]  /*2f350*/  LEA R18, P5, R49, R0, 0x2 ;  /* 0x0000000031127211 */ /* 0x002fc600078a10ff */
[----:B------:R1:W-:Y:S01]  /*2f360*/  STL.64 [R1+0xe98], R20 ;  /* 0x000e981401007387 */ /* 0x0003e20000100a00 */
        /* <DEDUP_REMOVED lines=19> */
[----:B------:R-:W2:Y:S01]  /*2f4a0*/  LDL.LU R17, [R1+0x2e8] ;  /* 0x0002e80001117983 */ /* 0x000ea20000300800 */
[----:B------:R-:W-:-:S03]  /*2f4b0*/  LEA R18, P5, R33, R0, 0x2 ;  /* 0x0000000021127211 */ /* 0x000fc600078a10ff */
[----:B------:R1:W-:Y:S01]  /*2f4c0*/  STL.64 [R1+0xe68], R20 ;  /* 0x000e681401007387 */ /* 0x0003e20000100a00 */
[----:B------:R-:W-:-:S03]  /*2f4d0*/  LEA.HI.X.SX32 R19, R33, R2, 0x2, P5 ;  /* 0x0000000221137211 */ /* 0x000fc600028f16ff */
[----:B------:R-:W2:Y:S01]  /*2f4e0*/  LDL.LU R33, [R1+0x2f0] ;  /* 0x0002f00001217983 */ /* 0x000ea20000300800 */
[----:B-1----:R-:W-:-:S03]  /*2f4f0*/  LEA R20, P6, R16, R0, 0x2 ;  /* 0x0000000010147211 */ /* 0x002fc600078c10ff */
[----:B------:R3:W-:Y:S01]  /*2f500*/  STL.64 [R1+0xe60], R18 ;  /* 0x000e601201007387 */ /* 0x0007e20000100a00 */
[----:B------:R-:W-:Y:S01]  /*2f510*/  LEA.HI.X.SX32 R21, R16, R2, 0x2, P6 ;  /* 0x0000000210157211 */ /* 0x000fe200030f16ff */
[----:B------:R-:W-:Y:S02]  /*2f520*/  IMAD R69, R243, R245, RZ ;  /* 0x000000f5f3457224 */ /* 0x000fe400078e02ff */
[----:B------:R-:W2:Y:S01]  /*2f530*/  LDL.LU R16, [R1+0x2fc] ;  /* 0x0002fc0001107983 */ /* 0x000ea20000300800 */
[----:B------:R-:W-:Y:S01]  /*2f540*/  IMAD R73, R40, R4, RZ ;  /* 0x0000000428497224 */ /* 0x000fe200078e02ff */
[----:B------:R-:W1:Y:S02]  /*2f550*/  LDC R245, c[0x0][0x240] ;  /* 0x00009000fff57b82 */ /* 0x000e640000000800 */
[----:B------:R4:W-:Y:S04]  /*2f560*/  STL.64 [R1+0xe58], R20 ;  /* 0x000e581401007387 */ /* 0x0009e80000100a00 */
[----:B------:R-:W2:Y:S01]  /*2f570*/  LDL.LU R243, [R1+0x5ec] ;  /* 0x0005ec0001f37983 */ /* 0x000ea20000300800 */
[C---:B---3--:R-:W-:Y:S01]  /*2f580*/  LEA R18, P5, R34.reuse, R0, 0x2 ;  /* 0x0000000022127211 */ /* 0x048fe200078a10ff */
[----:B------:R-:W-:Y:S01]  /*2f590*/  IMAD R72, R41, R3, RZ ;  /* 0x0000000329487224 */ /* 0x000fe200078e02ff */
[----:B------:R-:W3:Y:S01]  /*2f5a0*/  LDC R4, c[0x0][0x240] ;  /* 0x00009000ff047b82 */ /* 0x000ee20000000800 */
[----:B------:R-:W3:Y:S01]  /*2f5b0*/  LDL.LU R66, [R1+0x308] ;  /* 0x0003080001427983 */ /* 0x000ee20000300800 */
[----:B------:R-:W-:-:S02]  /*2f5c0*/  LEA.HI.X.SX32 R19, R34, R2, 0x2, P5 ;  /* 0x0000000222137211 */ /* 0x000fc400028f16ff */
[----:B----4-:R-:W-:-:S03]  /*2f5d0*/  LEA R20, P6, R37, R0, 0x2 ;  /* 0x0000000025147211 */ /* 0x010fc600078c10ff */
[----:B------:R4:W-:Y:S01]  /*2f5e0*/  STL.64 [R1+0xe50], R18 ;  /* 0x000e501201007387 */ /* 0x0009e20000100a00 */
[----:B------:R-:W-:Y:S01]  /*2f5f0*/  IMAD R92, R25, R8, RZ ;  /* 0x00000008195c7224 */ /* 0x000fe200078e02ff */
[----:B------:R-:W1:Y:S01]  /*2f600*/  LDC R3, c[0x0][0x240] ;  /* 0x00009000ff037b82 */ /* 0x000e620000000800 */
[----:B------:R-:W-:Y:S02]  /*2f610*/  LEA.HI.X.SX32 R21, R37, R2, 0x2, P6 ;  /* 0x0000000225157211 */ /* 0x000fe400030f16ff */
[----:B------:R-:W3:Y:S04]  /*2f620*/  LDL.LU R37, [R1+0x5fc] ;  /* 0x0005fc0001257983 */ /* 0x000ee80000300800 */
[----:B------:R-:W3:Y:S01]  /*2f630*/  LDL.LU R49, [R1+0x310] ;  /* 0x0003100001317983 */ /* 0x000ee20000300800 */
[----:B------:R-:W-:Y:S01]  /*2f640*/  IMAD R93, R48, R244, RZ ;  /* 0x000000f4305d7224 */ /* 0x000fe200078e02ff */
[----:B------:R-:W3:Y:S01]  /*2f650*/  LDC R8, c[0x0][0x240] ;  /* 0x00009000ff087b82 */ /* 0x000ee20000000800 */
[C---:B----4-:R-:W-:Y:S01]  /*2f660*/  LEA R18, P5, R35.reuse, R0, 0x2 ;  /* 0x0000000023127211 */ /* 0x050fe200078a10ff */
[----:B------:R-:W4:Y:S03]  /*2f670*/  LDL.LU R242, [R1+0x31c] ;  /* 0x00031c0001f27983 */ /* 0x000f260000300800 */
[----:B------:R-:W-:Y:S01]  /*2f680*/  LEA.HI.X.SX32 R19, R35, R2, 0x2, P5 ;  /* 0x0000000223137211 */ /* 0x000fe200028f16ff */
[----:B------:R1:W-:Y:S01]  /*2f690*/  STL.64 [R1+0xe48], R20 ;  /* 0x000e481401007387 */ /* 0x0003e20000100a00 */
[----:B------:R-:W-:Y:S01]  /*2f6a0*/  IMAD R87, R67, R45, RZ ;  /* 0x0000002d43577224 */ /* 0x000fe200078e02ff */
[----:B------:R-:W4:Y:S02]  /*2f6b0*/  LDC R244, c[0x0][0x240] ;  /* 0x00009000fff47b82 */ /* 0x000f240000000800 */
[----:B------:R-:W4:Y:S04]  /*2f6c0*/  LDL.LU R40, [R1+0x328] ;  /* 0x0003280001287983 */ /* 0x000f280000300800 */
[----:B------:R1:W-:Y:S04]  /*2f6d0*/  STL.64 [R1+0xe40], R18 ;  /* 0x000e401201007387 */ /* 0x0003e80000100a00 */
[----:B------:R-:W4:Y:S01]  /*2f6e0*/  LDL.LU R41, [R1+0x60c] ;  /* 0x00060c0001297983 */ /* 0x000f220000300800 */
[----:B-1----:R-:W-:-:S04]  /*2f6f0*/  LEA R20, P6, R15, R0, 0x2 ;  /* 0x000000000f147211 */ /* 0x002fc800078c10ff */
[----:B------:R-:W-:Y:S02]  /*2f700*/  LEA.HI.X.SX32 R21, R15, R2, 0x2, P6 ;  /* 0x000000020f157211 */ /* 0x000fe400030f16ff */
[----:B------:R-:W4:Y:S04]  /*2f710*/  LDL.LU R15, [R1+0x330] ;  /* 0x00033000010f7983 */ /* 0x000f280000300800 */
[----:B------:R1:W-:Y:S04]  /*2f720*/  STL.64 [R1+0xe38], R20 ;  /* 0x000e381401007387 */ /* 0x0003e80000100a00 */
[----:B------:R-:W4:Y:S04]  /*2f730*/  LDL.LU R25, [R1+0x61c] ;  /* 0x00061c0001197983 */ /* 0x000f280000300800 */
[----:B------:R-:W4:Y:S01]  /*2f740*/  LDL.LU R48, [R1+0x33c] ;  /* 0x00033c0001307983 */ /* 0x000f220000300800 */
[----:B------:R-:W-:-:S03]  /*2f750*/  LEA R18, P5, R13, R0, 0x2 ;  /* 0x000000000d127211 */ /* 0x000fc600078a10ff */
[----:B-1----:R-:W4:Y:S01]  /*2f760*/  LDL.LU R21, [R1+0x348] ;  /* 0x0003480001157983 */ /* 0x002f220000300800 */
[----:B------:R-:W-:-:S05]  /*2f770*/  LEA.HI.X.SX32 R19, R13, R2, 0x2, P5 ;  /* 0x000000020d137211 */ /* 0x000fca00028f16ff */
        /* <DEDUP_REMOVED lines=11> */
[----:B------:R-:W-:Y:S02]  /*2f830*/  LEA.HI.X.SX32 R35, R33, R2, 0x2, P6 ;  /* 0x0000000221237211 */ /* 0x000fe400030f16ff */
[C---:B-1----:R-:W-:Y:S01]  /*2f840*/  LEA R18, P5, R16.reuse, R0, 0x2 ;  /* 0x0000000010127211 */ /* 0x042fe200078a10ff */
[----:B------:R-:W-:Y:S02]  /*2f850*/  IMAD R20, R243, R3, RZ ;  /* 0x00000003f3147224 */ /* 0x000fe400078e02ff */
[----:B------:R-:W2:Y:S01]  /*2f860*/  LDL.LU R243, [R1+0x360] ;  /* 0x0003600001f37983 */ /* 0x000ea20000300800 */
[----:B------:R-:W-:Y:S01]  /*2f870*/  LEA.HI.X.SX32 R19, R16, R2, 0x2, P5 ;  /* 0x0000000210137211 */ /* 0x000fe200028f16ff */
[----:B------:R-:W1:Y:S02]  /*2f880*/  LDC R3, c[0x0][0x240] ;  /* 0x00009000ff037b82 */ /* 0x000e640000000800 */
[----:B------:R3:W-:Y:S04]  /*2f890*/  STL.64 [R1+0xe18], R34 ;  /* 0x000e182201007387 */ /* 0x0007e80000100a00 */
[----:B------:R-:W2:Y:S04]  /*2f8a0*/  LDL.LU R16, [R1+0x36c] ;  /* 0x00036c0001107983 */ /* 0x000ea80000300800 */
[----:B------:R3:W-:Y:S04]  /*2f8b0*/  STL.64 [R1+0xe10], R18 ;  /* 0x000e101201007387 */ /* 0x0007e80000100a00 */
[----:B------:R-:W2:Y:S01]  /*2f8c0*/  LDL.LU R33, [R1+0x370] ;  /* 0x0003700001217983 */ /* 0x000ea20000300800 */
[----:B---3--:R-:W-:-:S04]  /*2f8d0*/  LEA R34, P6, R66, R0, 0x2 ;  /* 0x0000000042227211 */ /* 0x008fc800078c10ff */
[----:B------:R-:W-:Y:S02]  /*2f8e0*/  LEA.HI.X.SX32 R35, R66, R2, 0x2, P6 ;  /* 0x0000000242237211 */ /* 0x000fe400030f16ff */
[----:B------:R-:W-:-:S03]  /*2f8f0*/  LEA R18, P5, R49, R0, 0x2 ;  /* 0x0000000031127211 */ /* 0x000fc600078a10ff */
[----:B------:R4:W-:Y:S01]  /*2f900*/  STL.64 [R1+0xe08], R34 ;  /* 0x000e082201007387 */ /* 0x0009e20000100a00 */
[----:B------:R-:W-:-:S03]  /*2f910*/  LEA.HI.X.SX32 R19, R49, R2, 0x2, P5 ;  /* 0x0000000231137211 */ /* 0x000fc600028f16ff */
[----:B------:R-:W3:Y:S04]  /*2f920*/  LDL.LU R49, [R1+0x380] ;  /* 0x0003800001317983 */ /* 0x000ee80000300800 */
[----:B------:R1:W-:Y:S01]  /*2f930*/  STL.64 [R1+0xe00], R18 ;  /* 0x000e001201007387 */ /* 0x0003e20000100a00 */
[----:B----4-:R-:W-:-:S04]  /*2f940*/  LEA R34, P6, R242, R0, 0x2 ;  /* 0x00000000f2227211 */ /* 0x010fc800078c10ff */
[----:B------:R-:W-:Y:S02]  /*2f950*/  LEA.HI.X.SX32 R35, R242, R2, 0x2, P6 ;  /* 0x00000002f2237211 */ /* 0x000fe400030f16ff */
        /* <DEDUP_REMOVED lines=22> */
[----:B------:R-:W2:Y:S04]  /*2fac0*/  LDL.LU R17, [R1+0x3b0] ;  /* 0x0003b00001117983 */ /* 0x000ea80000300800 */
[----:B------:R1:W-:Y:S01]  /*2fad0*/  STL.64 [R1+0xdc8], R34 ;  /* 0x000dc82201007387 */ /* 0x0003e20000100a00 */
[----:B------:R-:W-:-:S04]  /*2fae0*/  LEA R18, P5, R243, R0, 0x2 ;  /* 0x00000000f3127211 */ /* 0x000fc800078a10ff */
[----:B------:R-:W-:Y:S02]  /*2faf0*/  LEA.HI.X.SX32 R19, R243, R2, 0x2, P5 ;  /* 0x00000002f3137211 */ /* 0x000fe400028f16ff */
[----:B------:R-:W2:Y:S01]  /*2fb00*/  LDL.LU R243, [R1+0x3b4] ;  /* 0x0003b40001f37983 */ /* 0x000ea20000300800 */
[----:B-1----:R-:W-:-:S03]  /*2fb10*/  LEA R34, P6, R16, R0, 0x2 ;  /* 0x0000000010227211 */ /* 0x002fc600078c10ff */
[----:B------:R1:W-:Y:S01]  /*2fb20*/  STL.64 [R1+0xdc0], R18 ;  /* 0x000dc01201007387 */ /* 0x0003e20000100a00 */
[----:B------:R-:W-:-:S03]  /*2fb30*/  LEA.HI.X.SX32 R35, R16, R2, 0x2, P6 ;  /* 0x0000000210237211 */ /* 0x000fc600030f16ff */
[----:B------:R-:W2:Y:S04]  /*2fb40*/  LDL.LU R16, [R1+0x3a8] ;  /* 0x0003a80001107983 */ /* 0x000ea80000300800 */
[----:B------:R3:W-:Y:S01]  /*2fb50*/  STL.64 [R1+0xdb8], R34 ;  /* 0x000db82201007387 */ /* 0x0007e20000100a00 */
[----:B-1----:R-:W-:-:S03]  /*2fb60*/  LEA R18, P5, R33, R0, 0x2 ;  /* 0x0000000021127211 */ /* 0x002fc600078a10ff */
[----:B------:R-:W2:Y:S01]  /*2fb70*/  LDL.LU R45, [R1+0x634] ;  /* 0x00063400012d7983 */ /* 0x000ea20000300800 */
[----:B------:R-:W-:-:S03]  /*2fb80*/  LEA.HI.X.SX32 R19, R33, R2, 0x2, P5 ;  /* 0x0000000221137211 */ /* 0x000fc600028f16ff */
[----:B------:R-:W2:Y:S01]  /*2fb90*/  LDL.LU R33, [R1+0x3a4] ;  /* 0x0003a40001217983 */ /* 0x000ea20000300800 */
[----:B---3--:R-:W-:-:S04]  /*2fba0*/  LEA R34, P6, R49, R0, 0x2 ;  /* 0x0000000031227211 */ /* 0x008fc800078c10ff */
[----:B------:R-:W-:Y:S01]  /*2fbb0*/  LEA.HI.X.SX32 R35, R49, R2, 0x2, P6 ;  /* 0x0000000231237211 */ /* 0x000fe200030f16ff */
[----:B------:R4:W-:Y:S04]  /*2fbc0*/  STL.64 [R1+0xdb0], R18 ;  /* 0x000db01201007387 */ /* 0x0009e80000100a00 */
[----:B------:R1:W-:Y:S01]  /*2fbd0*/  STL.64 [R1+0xda8], R34 ;  /* 0x000da82201007387 */ /* 0x0003e20000100a00 */
[----:B----4-:R-:W-:-:S03]  /*2fbe0*/  LEA R18, P5, R242, R0, 0x2 ;  /* 0x00000000f2127211 */ /* 0x010fc600078a10ff */
[----:B-1----:R-:W3:Y:S04]  /*2fbf0*/  LDL.LU R35, [R1+0x638] ;  /* 0x0006380001237983 */ /* 0x002ee80000300800 */
[----:B------:R-:W4:Y:S01]  /*2fc00*/  LDL.LU R34, [R1+0x39c] ;  /* 0x00039c0001227983 */ /* 0x000f220000300800 */
[----:B------:R-:W-:-:S03]  /*2fc10*/  LEA.HI.X.SX32 R19, R242, R2, 0x2, P5 ;  /* 0x00000002f2137211 */ /* 0x000fc600028f16ff */
[----:B------:R-:W3:Y:S01]  /*2fc20*/  LDL.LU R242, [R1+0x398] ;  /* 0x0003980001f27983 */ /* 0x000ee20000300800 */
[----:B------:R-:W-:Y:S02]  /*2fc30*/  IMAD R74, R41, R8, RZ ;  /* 0x00000008294a7224 */ /* 0x000fe400078e02ff */
[----:B------:R-:W1:Y:S01]  /*2fc40*/  LDC R8, c[0x0][0x240] ;  /* 0x00009000ff087b82 */ /* 0x000e620000000800 */
[----:B------:R-:W3:Y:S01]  /*2fc50*/  LDL.LU R67, [R1+0x394] ;  /* 0x0003940001437983 */ /* 0x000ee20000300800 */
[----:B------:R-:W-:-:S03]  /*2fc60*/  LEA R40, P6, R15, R0, 0x2 ;  /* 0x000000000f287211 */ /* 0x000fc600078c10ff */
[----:B------:R1:W-:Y:S01]  /*2fc70*/  STL.64 [R1+0xda0], R18 ;  /* 0x000da01201007387 */ /* 0x0003e20000100a00 */
[----:B------:R-:W-:-:S03]  /*2fc80*/  LEA.HI.X.SX32 R41, R15, R2, 0x2, P6 ;  /* 0x000000020f297211 */ /* 0x000fc600030f16ff */
[----:B------:R-:W3:Y:S04]  /*2fc90*/  LDL.LU R44, [R1+0x63c] ;  /* 0x00063c00012c7983 */ /* 0x000ee80000300800 */
[----:B------:R-:W3:Y:S01]  /*2fca0*/  LDL.LU R15, [R1+0x388] ;  /* 0x00038800010f7983 */ /* 0x000ee20000300800 */
[----:B-1----:R-:W-:-:S03]  /*2fcb0*/  LEA R18, P5, R48, R0, 0x2 ;  /* 0x0000000030127211 */ /* 0x002fc600078a10ff */
[----:B------:R2:W-:Y:S01]  /*2fcc0*/  STL.64 [R1+0xd98], R40 ;  /* 0x000d982801007387 */ /* 0x0005e20000100a00 */
[----:B------:R-:W-:-:S03]  /*2fcd0*/  LEA.HI.X.SX32 R19, R48, R2, 0x2, P5 ;  /* 0x0000000230137211 */ /* 0x000fc600028f16ff */
[----:B------:R-:W3:Y:S04]  /*2fce0*/  LDL.LU R66, [R1+0x640] ;  /* 0x0006400001427983 */ /* 0x000ee80000300800 */
[----:B------:R-:W3:Y:S04]  /*2fcf0*/  LDL.LU R48, [R1+0x384] ;  /* 0x0003840001307983 */ /* 0x000ee80000300800 */
[----:B------:R-:W3:Y:S04]  /*2fd00*/  LDL.LU R49, [R1+0x37c] ;  /* 0x00037c0001317983 */ /* 0x000ee80000300800 */
        /* <DEDUP_REMOVED lines=22> */
[----:B----4-:R-:W-:-:S04]  /*2fe70*/  LEA R18, P5, R34, R0, 0x2 ;  /* 0x0000000022127211 */ /* 0x010fc800078a10ff */
[----:B------:R-:W-:Y:S02]  /*2fe80*/  LEA.HI.X.SX32 R19, R34, R2, 0x2, P5 ;  /* 0x0000000222137211 */ /* 0x000fe400028f16ff */
[C---:B---3--:R-:W-:Y:S01]  /*2fe90*/  LEA R40, P6, R242.reuse, R0, 0x2 ;  /* 0x00000000f2287211 */ /* 0x048fe200078c10ff */
[----:B------:R-:W3:Y:S03]  /*2fea0*/  LDL.LU R34, [R1+0x354] ;  /* 0x0003540001227983 */ /* 0x000ee60000300800 */
[----:B------:R-:W-:Y:S01]  /*2feb0*/  LEA.HI.X.SX32 R41, R242, R2, 0x2, P6 ;  /* 0x00000002f2297211 */ /* 0x000fe200030f16ff */
[----:B------:R1:W-:Y:S04]  /*2fec0*/  STL.64 [R1+0xd60], R18 ;  /* 0x000d601201007387 */ /* 0x0003e80000100a00 */
[----:B------:R-:W4:Y:S04]  /*2fed0*/  LDL.LU R242, [R1+0x34c] ;  /* 0x00034c0001f27983 */ /* 0x000f280000300800 */
[----:B------:R1:W-:Y:S02]  /*2fee0*/  STL.64 [R1+0xd58], R40 ;  /* 0x000d582801007387 */ /* 0x0003e40000100a00 */
[----:B-1----:R-:W-:-:S04]  /*2fef0*/  LEA R18, P5, R67, R0, 0x2 ;  /* 0x0000000043127211 */ /* 0x002fc800078a10ff */
[----:B------:R-:W-:Y:S02]  /*2ff00*/  LEA.HI.X.SX32 R19, R67, R2, 0x2, P5 ;  /* 0x0000000243137211 */ /* 0x000fe400028f16ff */
[----:B------:R-:W-:-:S03]  /*2ff10*/  LEA R40, P6, R15, R0, 0x2 ;  /* 0x000000000f287211 */ /* 0x000fc600078c10ff */
        /* <DEDUP_REMOVED lines=31> */
[----:B------:R-:W-:Y:S02]  /*30110*/  IMAD R25, R25, R244, RZ ;  /* 0x000000f419197224 */ /* 0x000fe400078e02ff */
[----:B------:R-:W1:Y:S01]  /*30120*/  LDC R244, c[0x0][0x240] ;  /* 0x00009000fff47b82 */ /* 0x000e620000000800 */
[----:B------:R-:W-:Y:S01]  /*30130*/  IMAD R75, R45, R3, RZ ;  /* 0x000000032d4b7224 */ /* 0x000fe200078e02ff */
[----:B------:R4:W-:Y:S04]  /*30140*/  STL.64 [R1+0xd10], R18 ;  /* 0x000d101201007387 */ /* 0x0009e80000100a00 */
[----:B------:R-:W2:Y:S01]  /*30150*/  LDL.LU R45, [R1+0x64c] ;  /* 0x00064c00012d7983 */ /* 0x000ea20000300800 */
[----:B------:R-:W-:Y:S01]  /*30160*/  IMAD R68, R44, R8, RZ ;  /* 0x000000082c447224 */ /* 0x000fe200078e02ff */
[----:B------:R-:W2:Y:S01]  /*30170*/  LDC R3, c[0x0][0x240] ;  /* 0x00009000ff037b82 */ /* 0x000ea20000000800 */
[----:B------:R-:W-:-:S07]  /*30180*/  IMAD R13, R13, R245, RZ ;  /* 0x000000f50d0d7224 */ /* 0x000fce00078e02ff */
[----:B------:R-:W4:Y:S01]  /*30190*/  LDC R245, c[0x0][0x240] ;  /* 0x00009000fff57b82 */ /* 0x000f220000000800 */
[----:B---3--:R-:W-:-:S04]  /*301a0*/  LEA R40, P6, R34, R0, 0x2 ;  /* 0x0000000022287211 */ /* 0x008fc800078c10ff */
[----:B------:R-:W-:Y:S01]  /*301b0*/  LEA.HI.X.SX32 R41, R34, R2, 0x2, P6 ;  /* 0x0000000222297211 */ /* 0x000fe200030f16ff */
[----:B-1----:R-:W-:Y:S01]  /*301c0*/  IMAD R96, R66, R244, RZ ;  /* 0x000000f442607224 */ /* 0x002fe200078e02ff */
[----:B------:R-:W3:Y:S01]  /*301d0*/  LDL.LU R34, [R1+0x318] ;  /* 0x0003180001227983 */ /* 0x000ee20000300800 */
[----:B------:R-:W1:Y:S01]  /*301e0*/  LDC R8, c[0x0][0x240] ;  /* 0x00009000ff087b82 */ /* 0x000e620000000800 */
[C---:B----4-:R-:W-:Y:S02]  /*301f0*/  LEA R18, P5, R242.reuse, R0, 0x2 ;  /* 0x00000000f2127211 */ /* 0x050fe400078a10ff */
[----:B------:R4:W-:Y:S02]  /*30200*/  STL.64 [R1+0xd08], R40 ;  /* 0x000d082801007387 */ /* 0x0009e40000100a00 */
[----:B------:R-:W-:Y:S02]  /*30210*/  LEA.HI.X.SX32 R19, R242, R2, 0x2, P5 ;  /* 0x00000002f2137211 */ /* 0x000fe400028f16ff */
[----:B------:R-:W3:Y:S01]  /*30220*/  LDL.LU R242, [R1+0x314] ;  /* 0x0003140001f27983 */ /* 0x000ee20000300800 */
[----:B------:R-:W1:Y:S03]  /*30230*/  LDC R244, c[0x0][0x240] ;  /* 0x00009000fff47b82 */ /* 0x000e660000000800 */
[----:B------:R-:W3:Y:S04]  /*30240*/  LDL.LU R67, [R1+0x30c] ;  /* 0x00030c0001437983 */ /* 0x000ee80000300800 */
[----:B------:R4:W-:Y:S04]  /*30250*/  STL.64 [R1+0xd00], R18 ;  /* 0x000d001201007387 */ /* 0x0009e80000100a00 */
[----:B------:R-:W1:Y:S01]  /*30260*/  LDL.LU R44, [R1+0x650] ;  /* 0x00065000012c7983 */ /* 0x000e620000300800 */
[----:B----4-:R-:W-:-:S04]  /*30270*/  LEA R40, P6, R15, R0, 0x2 ;  /* 0x000000000f287211 */ /* 0x010fc800078c10ff */
[----:B------:R-:W-:Y:S02]  /*30280*/  LEA.HI.X.SX32 R41, R15, R2, 0x2, P6 ;  /* 0x000000020f297211 */ /* 0x000fe400030f16ff */
[----:B------:R-:W4:Y:S04]  /*30290*/  LDL.LU R15, [R1+0x304] ;  /* 0x00030400010f7983 */ /* 0x000f280000300800 */
[----:B------:R2:W-:Y:S01]  /*302a0*/  STL.64 [R1+0xcf8], R40 ;  /* 0x000cf82801007387 */ /* 0x0005e20000100a00 */
[----:B------:R-:W-:-:S03]  /*302b0*/  LEA R18, P5, R48, R0, 0x2 ;  /* 0x0000000030127211 */ /* 0x000fc600078a10ff */
[----:B------:R-:W4:Y:S01]  /*302c0*/  LDL.LU R66, [R1+0x654] ;  /* 0x0006540001427983 */ /* 0x000f220000300800 */
[----:B------:R-:W-:-:S03]  /*302d0*/  LEA.HI.X.SX32 R19, R48, R2, 0x2, P5 ;  /* 0x0000000230137211 */ /* 0x000fc600028f16ff */
[----:B------:R-:W4:Y:S04]  /*302e0*/  LDL.LU R48, [R1+0x300] ;  /* 0x0003000001307983 */ /* 0x000f280000300800 */
[----:B------:R-:W4:Y:S04]  /*302f0*/  LDL.LU R49, [R1+0x2f8] ;  /* 0x0002f80001317983 */ /* 0x000f280000300800 */
[----:B------:R2:W-:Y:S01]  /*30300*/  STL.64 [R1+0xcf0], R18 ;  /* 0x000cf01201007387 */ /* 0x0005e20000100a00 */
[----:B------:R-:W-:Y:S02]  /*30310*/  IMAD R97, R21, R245, RZ ;  /* 0x000000f515617224 */ /* 0x000fe400078e02ff */
[----:B------:R-:W1:Y:S01]  /*30320*/  LDC R245, c[0x0][0x240] ;  /* 0x00009000fff57b82 */ /* 0x000e620000000800 */
[----:B--2---:R-:W-:-:S04]  /*30330*/  LEA R40, P6, R6, R0, 0x2 ;  /* 0x0000000006287211 */ /* 0x004fc800078c10ff */
[----:B------:R-:W-:Y:S02]  /*30340*/  LEA.HI.X.SX32 R41, R6, R2, 0x2, P6 ;  /* 0x0000000206297211 */ /* 0x000fe400030f16ff */
[----:B------:R-:W2:Y:S04]  /*30350*/  LDL.LU R6, [R1+0x2f4] ;  /* 0x0002f40001067983 */ /* 0x000ea80000300800 */
[----:B------:R3:W-:Y:S04]  /*30360*/  STL.64 [R1+0xce8], R40 ;  /* 0x000ce82801007387 */ /* 0x0007e80000100a00 */
[----:B------:R-:W2:Y:S01]  /*30370*/  LDL.LU R21, [R1+0x658] ;  /* 0x0006580001157983 */ /* 0x000ea20000300800 */
[----:B------:R-:W-:-:S04]  /*30380*/  LEA R18, P5, R17, R0, 0x2 ;  /* 0x0000000011127211 */ /* 0x000fc800078a10ff */
[----:B------:R-:W-:Y:S02]  /*30390*/  LEA.HI.X.SX32 R19, R17, R2, 0x2, P5 ;  /* 0x0000000211137211 */ /* 0x000fe400028f16ff */
[----:B------:R-:W2:Y:S04]  /*303a0*/  LDL.LU R17, [R1+0x2ec] ;  /* 0x0002ec0001117983 */ /* 0x000ea80000300800 */
[----:B------:R3:W-:Y:S02]  /*303b0*/  STL.64 [R1+0xce0], R18 ;  /* 0x000ce01201007387 */ /* 0x0007e40000100a00 */
[----:B---3--:R-:W-:-:S04]  /*303c0*/  LEA R40, P6, R243, R0, 0x2 ;  /* 0x00000000f3287211 */ /* 0x008fc800078c10ff */
[----:B------:R-:W-:Y:S02]  /*303d0*/  LEA.HI.X.SX32 R41, R243, R2, 0x2, P6 ;  /* 0x00000002f3297211 */ /* 0x000fe400030f16ff */
[----:B------:R-:W3:Y:S01]  /*303e0*/  LDL.LU R243, [R1+0x2e4] ;  /* 0x0002e40001f37983 */ /* 0x000ee20000300800 */
[----:B------:R-:W-:-:S03]  /*303f0*/  LEA R18, P5, R16, R0, 0x2 ;  /* 0x0000000010127211 */ /* 0x000fc600078a10ff */
[----:B------:R1:W-:Y:S01]  /*30400*/  STL.64 [R1+0xcd8], R40 ;  /* 0x000cd82801007387 */ /* 0x0003e20000100a00 */
[----:B------:R-:W-:-:S03]  /*30410*/  LEA.HI.X.SX32 R19, R16, R2, 0x2, P5 ;  /* 0x0000000210137211 */ /* 0x000fc600028f16ff */
[----:B------:R-:W3:Y:S04]  /*30420*/  LDL.LU R16, [R1+0x2dc] ;  /* 0x0002dc0001107983 */ /* 0x000ee80000300800 */
[----:B------:R1:W-:Y:S02]  /*30430*/  STL.64 [R1+0xcd0], R18 ;  /* 0x000cd01201007387 */ /* 0x0003e40000100a00 */
[----:B-1----:R-:W-:-:S04]  /*30440*/  LEA R40, P6, R33, R0, 0x2 ;  /* 0x0000000021287211 */ /* 0x002fc800078c10ff */
[----:B------:R-:W-:Y:S02]  /*30450*/  LEA.HI.X.SX32 R41, R33, R2, 0x2, P6 ;  /* 0x0000000221297211 */ /* 0x000fe400030f16ff */
[----:B------:R-:W3:Y:S04]  /*30460*/  LDL.LU R33, [R1+0x2d8] ;  /* 0x0002d80001217983 */ /* 0x000ee80000300800 */
[----:B------:R1:W-:Y:S01]  /*30470*/  STL.64 [R1+0xcc8], R40 ;  /* 0x000cc82801007387 */ /* 0x0003e20000100a00 */
[----:B------:R-:W-:-:S04]  /*30480*/  LEA R18, P5, R34, R0, 0x2 ;  /* 0x0000000022127211 */ /* 0x000fc800078a10ff */
[----:B------:R-:W-:Y:S02]  /*30490*/  LEA.HI.X.SX32 R19, R34, R2, 0x2, P5 ;  /* 0x0000000222137211 */ /* 0x000fe400028f16ff */
[----:B------:R-:W3:Y:S01]  /*304a0*/  LDL.LU R34, [R1+0x2d4] ;  /* 0x0002d40001227983 */ /* 0x000ee20000300800 */
[----:B-1----:R-:W-:-:S03]  /*304b0*/  LEA R40, P6, R242, R0, 0x2 ;  /* 0x00000000f2287211 */ /* 0x002fc600078c10ff */
[----:B------:R1:W-:Y:S01]  /*304c0*/  STL.64 [R1+0xcc0], R18 ;  /* 0x000cc01201007387 */ /* 0x0003e20000100a00 */
[----:B------:R-:W-:-:S03]  /*304d0*/  LEA.HI.X.SX32 R41, R242, R2, 0x2, P6 ;  /* 0x00000002f2297211 */ /* 0x000fc600030f16ff */
[----:B------:R-:W3:Y:S04]  /*304e0*/  LDL.LU R242, [R1+0x2cc] ;  /* 0x0002cc0001f27983 */ /* 0x000ee80000300800 */
[----:B------:R4:W-:Y:S01]  /*304f0*/  STL.64 [R1+0xcb8], R40 ;  /* 0x000cb82801007387 */ /* 0x0009e20000100a00 */
[----:B-1----:R-:W-:-:S04]  /*30500*/  LEA R18, P5, R67, R0, 0x2 ;  /* 0x0000000043127211 */ /* 0x002fc800078a10ff */
[----:B------:R-:W-:Y:S02]  /*30510*/  LEA.HI.X.SX32 R19, R67, R2, 0x2, P5 ;  /* 0x0000000243137211 */ /* 0x000fe400028f16ff */
        /* <DEDUP_REMOVED lines=12> */
[----:B------:R-:W-:Y:S02]  /*305e0*/  IMAD R60, R44, R8, RZ ;  /* 0x000000082c3c7224 */ /* 0x000fe400078e02ff */
[----:B------:R-:W-:Y:S01]  /*305f0*/  IMAD R61, R66, R244, RZ ;  /* 0x000000f4423d7224 */ /* 0x000fe200078e02ff */
[----:B------:R-:W4:Y:S01]  /*30600*/  LDC R8, c[0x0][0x240] ;  /* 0x00009000ff087b82 */ /* 0x000f220000000800 */
[----:B------:R-:W-:Y:S02]  /*30610*/  IMAD R32, R32, R42, RZ ;  /* 0x0000002a20207224 */ /* 0x000fe400078e02ff */
[----:B------:R-:W-:-:S05]  /*30620*/  IMAD R37, R37, R4, RZ ;  /* 0x0000000425257224 */ /* 0x000fca00078e02ff */
[----:B------:R-:W3:Y:S01]  /*30630*/  LDC R4, c[0x0][0x240] ;  /* 0x00009000ff047b82 */ /* 0x000ee20000000800 */
[----:B------:R-:W-:-:S07]  /*30640*/  IMAD R70, R38, R3, RZ ;  /* 0x0000000326467224 */ /* 0x000fce00078e02ff */
[----:B------:R-:W4:Y:S08]  /*30650*/  LDC R3, c[0x0][0x240] ;  /* 0x00009000ff037b82 */ /* 0x000f300000000800 */
[----:B------:R-:W4:Y:S01]  /*30660*/  LDC R244, c[0x0][0x240] ;  /* 0x00009000fff47b82 */ /* 0x000f220000000800 */
[----:B--2---:R-:W-:-:S04]  /*30670*/  LEA R18, P5, R6, R0, 0x2 ;  /* 0x0000000006127211 */ /* 0x004fc800078a10ff */
[----:B------:R-:W-:Y:S02]  /*30680*/  LEA.HI.X.SX32 R19, R6, R2, 0x2, P5 ;  /* 0x0000000206137211 */ /* 0x000fe400028f16ff */
        /* <DEDUP_REMOVED lines=9> */
[----:B-1----:R-:W-:-:S03]  /*30720*/  LEA R40, P6, R16, R0, 0x2 ;  /* 0x0000000010287211 */ /* 0x002fc600078c10ff */
[----:B------:R1:W-:Y:S01]  /*30730*/  STL.64 [R1+0xc80], R18 ;  /* 0x000c801201007387 */ /* 0x0003e20000100a00 */
[----:B------:R-:W-:-:S03]  /*30740*/  LEA.HI.X.SX32 R41, R16, R2, 0x2, P6 ;  /* 0x0000000210297211 */ /* 0x000fc600030f16ff */
[----:B------:R-:W3:Y:S04]  /*30750*/  LDL.LU R16, [R1+0x2a4] ;  /* 0x0002a40001107983 */ /* 0x000ee80000300800 */
[----:B------:R1:W-:Y:S02]  /*30760*/  STL.64 [R1+0xc78], R40 ;  /* 0x000c782801007387 */ /* 0x0003e40000100a00 */
[C---:B-1----:R-:W-:Y:S02]  /*30770*/  LEA R18, P5, R33.reuse, R0, 0x2 ;  /* 0x0000000021127211 */ /* 0x042fe400078a10ff */
[----:B------:R-:W3:Y:S02]  /*30780*/  LDL.LU R44, [R1+0x65c] ;  /* 0x00065c00012c7983 */ /* 0x000ee40000300800 */
[----:B------:R-:W-:-:S02]  /*30790*/  LEA.HI.X.SX32 R19, R33, R2, 0x2, P5 ;  /* 0x0000000221137211 */ /* 0x000fc400028f16ff */
[----:B------:R-:W3:Y:S04]  /*307a0*/  LDL.LU R33, [R1+0x29c] ;  /* 0x00029c0001217983 */ /* 0x000ee80000300800 */
[----:B------:R1:W-:Y:S04]  /*307b0*/  STL.64 [R1+0xc70], R18 ;  /* 0x000c701201007387 */ /* 0x0003e80000100a00 */
[----:B------:R-:W3:Y:S01]  /*307c0*/  LDL.LU R67, [R1+0x664] ;  /* 0x0006640001437983 */ /* 0x000ee20000300800 */
[----:B------:R-:W-:-:S04]  /*307d0*/  LEA R40, P6, R34, R0, 0x2 ;  /* 0x0000000022287211 */ /* 0x000fc800078c10ff */
[----:B------:R-:W-:Y:S02]  /*307e0*/  LEA.HI.X.SX32 R41, R34, R2, 0x2, P6 ;  /* 0x0000000222297211 */ /* 0x000fe400030f16ff */
[----:B------:R-:W3:Y:S01]  /*307f0*/  LDL.LU R34, [R1+0x298] ;  /* 0x0002980001227983 */ /* 0x000ee20000300800 */
[----:B-1----:R-:W-:-:S03]  /*30800*/  LEA R18, P5, R242, R0, 0x2 ;  /* 0x00000000f2127211 */ /* 0x002fc600078a10ff */
[----:B------:R4:W-:Y:S01]  /*30810*/  STL.64 [R1+0xc68], R40 ;  /* 0x000c682801007387 */ /* 0x0009e20000100a00 */
[----:B------:R-:W-:-:S03]  /*30820*/  LEA.HI.X.SX32 R19, R242, R2, 0x2, P5 ;  /* 0x00000002f2137211 */ /* 0x000fc600028f16ff */
[----:B------:R-:W3:Y:S01]  /*30830*/  LDL.LU R242, [R1+0x294] ;  /* 0x0002940001f27983 */ /* 0x000ee20000300800 */
[----:B------:R-:W-:Y:S02]  /*30840*/  IMAD R251, R21, R245, RZ ;  /* 0x000000f515fb7224 */ /* 0x000fe400078e02ff */
[----:B------:R-:W-:Y:S01]  /*30850*/  IMAD R35, R35, R4, RZ ;  /* 0x0000000423237224 */ /* 0x000fe200078e02ff */
[----:B------:R-:W3:Y:S01]  /*30860*/  LDL.LU R21, [R1+0x28c] ;  /* 0x00028c0001157983 */ /* 0x000ee20000300800 */
[----:B------:R-:W1:Y:S03]  /*30870*/  LDC R4, c[0x0][0x240] ;  /* 0x00009000ff047b82 */ /* 0x000e660000000800 */
[----:B------:R4:W-:Y:S04]  /*30880*/  STL.64 [R1+0xc60], R18 ;  /* 0x000c601201007387 */ /* 0x0009e80000100a00 */
[----:B------:R-:W3:Y:S01]  /*30890*/  LDL.LU R66, [R1+0x670] ;  /* 0x0006700001427983 */ /* 0x000ee20000300800 */
[----:B------:R-:W1:Y:S01]  /*308a0*/  LDC R245, c[0x0][0x240] ;  /* 0x00009000fff57b82 */ /* 0x000e620000000800 */
[----:B----4-:R-:W-:-:S04]  /*308b0*/  LEA R40, P6, R15, R0, 0x2 ;  /* 0x000000000f287211 */ /* 0x010fc800078c10ff */
[----:B------:R-:W-:Y:S02]  /*308c0*/  LEA.HI.X.SX32 R41, R15, R2, 0x2, P6 ;  /* 0x000000020f297211 */ /* 0x000fe400030f16ff */
[----:B------:R-:W4:Y:S01]  /*308d0*/  LDL.LU R15, [R1+0x284] ;  /* 0x00028400010f7983 */ /* 0x000f220000300800 */
[----:B------:R-:W-:-:S03]  /*308e0*/  LEA R18, P5, R48, R0, 0x2 ;  /* 0x0000000030127211 */ /* 0x000fc600078a10ff */
[----:B------:R-:W-:Y:S01]  /*308f0*/  STL.64 [R1+0xc58], R40 ;  /* 0x000c582801007387 */ /* 0x000fe20000100a00 */
[----:B------:R-:W-:-:S03]  /*30900*/  LEA.HI.X.SX32 R19, R48, R2, 0x2, P5 ;  /* 0x0000000230137211 */ /* 0x000fc600028f16ff */
[----:B------:R-:W4:Y:S04]  /*30910*/  LDL.LU R49, [R1+0x674] ;  /* 0x0006740001317983 */ /* 0x000f280000300800 */
[----:B------:R1:W-:Y:S04]  /*30920*/  STL.64 [R1+0xc50], R18 ;  /* 0x000c501201007387 */ /* 0x0003e80000100a00 */
[----:B-1----:R-:W4:Y:S04]  /*30930*/  LDL.LU R18, [R1+0x27c] ;  /* 0x00027c0001127983 */ /* 0x002f280000300800 */
[----:B------:R-:W4:Y:S01]  /*30940*/  LDL.LU R19, [R1+0x278] ;  /* 0x0002780001137983 */ /* 0x000f220000300800 */
        /* <DEDUP_REMOVED lines=34> */
[----:B------:R-:W4:Y:S04]  /*30b70*/  LDL.LU R15, [R1+0x244] ;  /* 0x00024400010f7983 */ /* 0x000f280000300800 */
[----:B------:R1:W-:Y:S02]  /*30b80*/  STL.64 [R1+0xc08], R42 ;  /* 0x000c082a01007387 */ /* 0x0003e40000100a00 */
[----:B-1----:R-:W-:-:S04]  /*30b90*/  LEA R40, P5, R18, R0, 0x2 ;  /* 0x0000000012287211 */ /* 0x002fc800078a10ff */
[----:B------:R-:W-:Y:S02]  /*30ba0*/  LEA.HI.X.SX32 R41, R18, R2, 0x2, P5 ;  /* 0x0000000212297211 */ /* 0x000fe400028f16ff */
[C---:B------:R-:W-:Y:S01]  /*30bb0*/  LEA R42, P6, R19.reuse, R0, 0x2 ;  /* 0x00000000132a7211 */ /* 0x040fe200078c10ff */
[----:B------:R-:W4:Y:S03]  /*30bc0*/  LDL.LU R18, [R1+0x23c] ;  /* 0x00023c0001127983 */ /* 0x000f260000300800 */
[----:B------:R-:W-:Y:S01]  /*30bd0*/  LEA.HI.X.SX32 R43, R19, R2, 0x2, P6 ;  /* 0x00000002132b7211 */ /* 0x000fe200030f16ff */
[----:B------:R2:W-:Y:S04]  /*30be0*/  STL.64 [R1+0xc00], R40 ;  /* 0x000c002801007387 */ /* 0x0005e80000100a00 */
[----:B------:R1:W-:Y:S01]  /*30bf0*/  STL.64 [R1+0xbf8], R42 ;  /* 0x000bf82a01007387 */ /* 0x0003e20000100a00 */
[----:B--2---:R-:W-:-:S04]  /*30c00*/  LEA R40, P5, R6, R0, 0x2 ;  /* 0x0000000006287211 */ /* 0x004fc800078a10ff */
[----:B------:R-:W-:Y:S02]  /*30c10*/  LEA.HI.X.SX32 R41, R6, R2, 0x2, P5 ;  /* 0x0000000206297211 */ /* 0x000fe400028f16ff */
[----:B------:R-:W2:Y:S04]  /*30c20*/  LDL.LU R6, [R1+0x238] ;  /* 0x0002380001067983 */ /* 0x000ea80000300800 */
[----:B------:R3:W-:Y:S01]  /*30c30*/  STL.64 [R1+0xbf0], R40 ;  /* 0x000bf02801007387 */ /* 0x0007e20000100a00 */
[----:B-1----:R-:W-:-:S04]  /*30c40*/  LEA R42, P6, R17, R0, 0x2 ;  /* 0x00000000112a7211 */ /* 0x002fc800078c10ff */
[----:B------:R-:W-:Y:S02]  /*30c50*/  LEA.HI.X.SX32 R43, R17, R2, 0x2, P6 ;  /* 0x00000002112b7211 */ /* 0x000fe400030f16ff */
[----:B------:R-:W2:Y:S04]  /*30c60*/  LDL.LU R17, [R1+0x234] ;  /* 0x0002340001117983 */ /* 0x000ea80000300800 */
[----:B------:R1:W-:Y:S04]  /*30c70*/  STL.64 [R1+0xbe8], R42 ;  /* 0x000be82a01007387 */ /* 0x0003e80000100a00 */
[----:B------:R-:W2:Y:S01]  /*30c80*/  LDL.LU R19, [R1+0x228] ;  /* 0x0002280001137983 */ /* 0x000ea20000300800 */
[----:B---3--:R-:W-:-:S04]  /*30c90*/  LEA R40, P5, R243, R0, 0x2 ;  /* 0x00000000f3287211 */ /* 0x008fc800078a10ff */
[----:B------:R-:W-:Y:S02]  /*30ca0*/  LEA.HI.X.SX32 R41, R243, R2, 0x2, P5 ;  /* 0x00000002f3297211 */ /* 0x000fe400028f16ff */
        /* <DEDUP_REMOVED lines=8> */
[----:B------:R-:W3:Y:S01]  /*30d30*/  LDL.LU R33, [R1+0x21c] ;  /* 0x00021c0001217983 */ /* 0x000ee20000300800 */
[----:B------:R-:W-:Y:S02]  /*30d40*/  IMAD R71, R45, R4, RZ ;  /* 0x000000042d477224 */ /* 0x000fe400078e02ff */
[----:B------:R-:W1:Y:S01]  /*30d50*/  LDC R4, c[0x0][0x240] ;  /* 0x00009000ff047b82 */ /* 0x000e620000000800 */
[----:B------:R-:W-:Y:S01]  /*30d60*/  IMAD R55, R48, R245, RZ ;  /* 0x000000f530377224 */ /* 0x000fe200078e02ff */
[----:B------:R1:W-:Y:S04]  /*30d70*/  STL.64 [R1+0xbd0], R40 ;  /* 0x000bd02801007387 */ /* 0x0003e80000100a00 */
[----:B------:R-:W3:Y:S01]  /*30d80*/  LDL.LU R48, [R1+0x6b4] ;  /* 0x0006b40001307983 */ /* 0x000ee20000300800 */
[----:B------:R-:W-:Y:S01]  /*30d90*/  IMAD R58, R44, R3, RZ ;  /* 0x000000032c3a7224 */ /* 0x000fe200078e02ff */
[----:B------:R-:W3:Y:S01]  /*30da0*/  LDC R245, c[0x0][0x240] ;  /* 0x00009000fff57b82 */ /* 0x000ee20000000800 */
[----:B------:R-:W-:-:S02]  /*30db0*/  IMAD R57, R49, R244, RZ ;  /* 0x000000f431397224 */ /* 0x000fc400078e02ff */
[----:B------:R-:W-:-:S05]  /*30dc0*/  IMAD R56, R66, R8, RZ ;  /* 0x0000000842387224 */ /* 0x000fca00078e02ff */
[----:B------:R-:W3:Y:S01]  /*30dd0*/  LDC R8, c[0x0][0x240] ;  /* 0x00009000ff087b82 */ /* 0x000ee20000000800 */
[----:B------:R-:W-:-:S04]  /*30de0*/  LEA R42, P6, R34, R0, 0x2 ;  /* 0x00000000222a7211 */ /* 0x000fc800078c10ff */
[----:B------:R-:W-:Y:S01]  /*30df0*/  LEA.HI.X.SX32 R43, R34, R2, 0x2, P6 ;  /* 0x00000002222b7211 */ /* 0x000fe200030f16ff */
[----:B-1----:R-:W-:Y:S01]  /*30e00*/  IMAD R59, R67, R4, RZ ;  /* 0x00000004433b7224 */ /* 0x002fe200078e02ff */
[----:B------:R-:W3:Y:S01]  /*30e10*/  LDL.LU R34, [R1+0x214] ;  /* 0x0002140001227983 */ /* 0x000ee20000300800 */
[----:B------:R-:W1:Y:S01]  /*30e20*/  LDC R3, c[0x0][0x240] ;  /* 0x00009000ff037b82 */ /* 0x000e620000000800 */
[C---:B------:R-:W-:Y:S02]  /*30e30*/  LEA R40, P5, R242.reuse, R0, 0x2 ;  /* 0x00000000f2287211 */ /* 0x040fe400078a10ff */
[----:B------:R4:W-:Y:S04]  /*30e40*/  STL.64 [R1+0xbc8], R42 ;  /* 0x000bc82a01007387 */ /* 0x0009e80000100a00 */
[----:B------:R-:W3:Y:S01]  /*30e50*/  LDL.LU R243, [R1+0x20c] ;  /* 0x00020c0001f37983 */ /* 0x000ee20000300800 */
[----:B------:R-:W-:Y:S01]  /*30e60*/  LEA.HI.X.SX32 R41, R242, R2, 0x2, P5 ;  /* 0x00000002f2297211 */ /* 0x000fe200028f16ff */
[----:B------:R-:W1:Y:S02]  /*30e70*/  LDC R4, c[0x0][0x240] ;  /* 0x00009000ff047b82 */ /* 0x000e640000000800 */
[----:B------:R-:W3:Y:S04]  /*30e80*/  LDL.LU R67, [R1+0x208] ;  /* 0x0002080001437983 */ /* 0x000ee80000300800 */
[----:B------:R4:W-:Y:S02]  /*30e90*/  STL.64 [R1+0xbc0], R40 ;  /* 0x000bc02801007387 */ /* 0x0009e40000100a00 */
[----:B------:R-:W1:Y:S02]  /*30ea0*/  LDC R244, c[0x0][0x240] ;  /* 0x00009000fff47b82 */ /* 0x000e640000000800 */
[----:B------:R-:W3:Y:S04]  /*30eb0*/  LDL.LU R44, [R1+0x6b8] ;  /* 0x0006b800012c7983 */ /* 0x000ee80000300800 */
[----:B------:R-:W3:Y:S01]  /*30ec0*/  LDL.LU R242, [R1+0x204] ;  /* 0x0002040001f27983 */ /* 0x000ee20000300800 */
[----:B----4-:R-:W-:-:S04]  /*30ed0*/  LEA R42, P6, R15, R0, 0x2 ;  /* 0x000000000f2a7211 */ /* 0x010fc800078c10ff */
[----:B------:R-:W-:Y:S02]  /*30ee0*/  LEA.HI.X.SX32 R43, R15, R2, 0x2, P6 ;  /* 0x000000020f2b7211 */ /* 0x000fe400030f16ff */
[----:B------:R-:W4:Y:S04]  /*30ef0*/  LDL.LU R15, [R1+0x1f8] ;  /* 0x0001f800010f7983 */ /* 0x000f280000300800 */
[----:B------:R2:W-:Y:S04]  /*30f00*/  STL.64 [R1+0xbb8], R42 ;  /* 0x000bb82a01007387 */ /* 0x0005e80000100a00 */
[----:B------:R-:W4:Y:S04]  /*30f10*/  LDL.LU R49, [R1+0x6bc] ;  /* 0x0006bc0001317983 */ /* 0x000f280000300800 */
[----:B------:R-:W4:Y:S01]  /*30f20*/  LDL.LU R66, [R1+0x1f4] ;  /* 0x0001f40001427983 */ /* 0x000f220000300800 */
[----:B------:R-:W-:-:S04]  /*30f30*/  LEA R40, P5, R18, R0, 0x2 ;  /* 0x0000000012287211 */ /* 0x000fc800078a10ff */
        /* <DEDUP_REMOVED lines=15> */
[----:B---3--:R-:W-:-:S04]  /*31030*/  LEA R40, P5, R16, R0, 0x2 ;  /* 0x0000000010287211 */ /* 0x008fc800078a10ff */
[----:B------:R-:W-:Y:S02]  /*31040*/  LEA.HI.X.SX32 R41, R16, R2, 0x2, P5 ;  /* 0x0000000210297211 */ /* 0x000fe400028f16ff */
        /* <DEDUP_REMOVED lines=16> */
[----:B------:R-:W-:-:S03]  /*31150*/  LEA R42, P6, R242, R0, 0x2 ;  /* 0x00000000f22a7211 */ /* 0x000fc600078c10ff */
[----:B------:R4:W-:Y:S01]  /*31160*/  STL.64 [R1+0xb70], R40 ;  /* 0x000b702801007387 */ /* 0x0009e20000100a00 */
[----:B------:R-:W-:-:S03]  /*31170*/  LEA.HI.X.SX32 R43, R242, R2, 0x2, P6 ;  /* 0x00000002f22b7211 */ /* 0x000fc600030f16ff */
[----:B------:R-:W3:Y:S01]  /*31180*/  LDL.LU R242, [R1+0x1c8] ;  /* 0x0001c80001f27983 */ /* 0x000ee20000300800 */
[----:B----4-:R-:W-:-:S03]  /*31190*/  LEA R40, P5, R15, R0, 0x2 ;  /* 0x000000000f287211 */ /* 0x010fc600078a10ff */
        /* <DEDUP_REMOVED lines=8> */
[----:B------:R-:W4:Y:S01]  /*31220*/  LDC R8, c[0x0][0x240] ;  /* 0x00009000ff087b82 */ /* 0x000f220000000800 */
[----:B--2---:R-:W-:-:S04]  /*31230*/  LEA R40, P5, R6, R0, 0x2 ;  /* 0x0000000006287211 */ /* 0x004fc800078a10ff */
[----:B------:R-:W-:Y:S02]  /*31240*/  LEA.HI.X.SX32 R41, R6, R2, 0x2, P5 ;  /* 0x0000000206297211 */ /* 0x000fe400028f16ff */
[----:B------:R-:W2:Y:S04]  /*31250*/  LDL.LU R6, [R1+0x1c0] ;  /* 0x0001c00001067983 */ /* 0x000ea80000300800 */
[----:B------:R1:W-:Y:S02]  /*31260*/  STL.64 [R1+0xb50], R40 ;  /* 0x000b502801007387 */ /* 0x0003e40000100a00 */
[----:B-1----:R-:W-:-:S04]  /*31270*/  LEA R42, P6, R17, R0, 0x2 ;  /* 0x00000000112a7211 */ /* 0x002fc800078c10ff */
[----:B------:R-:W-:Y:S02]  /*31280*/  LEA.HI.X.SX32 R43, R17, R2, 0x2, P6 ;  /* 0x00000002112b7211 */ /* 0x000fe400030f16ff */
[----:B------:R-:W2:Y:S01]  /*31290*/  LDL.LU R17, [R1+0x1bc] ;  /* 0x0001bc0001117983 */ /* 0x000ea20000300800 */
[----:B------:R-:W-:-:S04]  /*312a0*/  LEA R40, P5, R19, R0, 0x2 ;  /* 0x0000000013287211 */ /* 0x000fc800078a10ff */
[----:B------:R-:W-:Y:S01]  /*312b0*/  LEA.HI.X.SX32 R41, R19, R2, 0x2, P5 ;  /* 0x0000000213297211 */ /* 0x000fe200028f16ff */
[----:B------:R-:W-:Y:S04]  /*312c0*/  STL.64 [R1+0xb48], R42 ;  /* 0x000b482a01007387 */ /* 0x000fe80000100a00 */
[----:B------:R1:W-:Y:S04]  /*312d0*/  STL.64 [R1+0xb40], R40 ;  /* 0x000b402801007387 */ /* 0x0003e80000100a00 */
[----:B-1----:R-:W2:Y:S01]  /*312e0*/  LDL.LU R41, [R1+0x1b8] ;  /* 0x0001b80001297983 */ /* 0x002ea20000300800 */
[----:B---3--:R-:W-:-:S04]  /*312f0*/  LEA R44, P6, R16, R0, 0x2 ;  /* 0x00000000102c7211 */ /* 0x008fc800078c10ff */
[----:B------:R-:W-:Y:S02]  /*31300*/  LEA.HI.X.SX32 R45, R16, R2, 0x2, P6 ;  /* 0x00000002102d7211 */ /* 0x000fe400030f16ff */
[----:B------:R-:W3:Y:S04]  /*31310*/  LDL.LU R16, [R1+0x1b4] ;  /* 0x0001b40001107983 */ /* 0x000ee80000300800 */
[----:B------:R1:W-:Y:S04]  /*31320*/  STL.64 [R1+0xb38], R44 ;  /* 0x000b382c01007387 */ /* 0x0003e80000100a00 */
[----:B------:R-:W3:Y:S04]  /*31330*/  LDL.LU R63, [R1+0x6c4] ;  /* 0x0006c400013f7983 */ /* 0x000ee80000300800 */
[----:B------:R-:W3:Y:S01]  /*31340*/  LDL.LU R40, [R1+0x1ac] ;  /* 0x0001ac0001287983 */ /* 0x000ee20000300800 */
[----:B------:R-:W-:-:S04]  /*31350*/  LEA R42, P5, R33, R0, 0x2 ;  /* 0x00000000212a7211 */ /* 0x000fc800078a10ff */
[----:B------:R-:W-:Y:S02]  /*31360*/  LEA.HI.X.SX32 R43, R33, R2, 0x2, P5 ;  /* 0x00000002212b7211 */ /* 0x000fe400028f16ff */
[----:B------:R-:W3:Y:S04]  /*31370*/  LDL.LU R33, [R1+0x1a8] ;  /* 0x0001a80001217983 */ /* 0x000ee80000300800 */
[----:B------:R1:W-:Y:S02]  /*31380*/  STL.64 [R1+0xb30], R42 ;  /* 0x000b302a01007387 */ /* 0x0003e40000100a00 */
[----:B-1----:R-:W-:-:S04]  /*31390*/  LEA R44, P6, R34, R0, 0x2 ;  /* 0x00000000222c7211 */ /* 0x002fc800078c10ff */
[----:B------:R-:W-:Y:S02]  /*313a0*/  LEA.HI.X.SX32 R45, R34, R2, 0x2, P6 ;  /* 0x00000002222d7211 */ /* 0x000fe400030f16ff */
[----:B------:R-:W3:Y:S01]  /*313b0*/  LDL.LU R34, [R1+0x6c8] ;  /* 0x0006c80001227983 */ /* 0x000ee20000300800 */
[----:B------:R-:W-:-:S03]  /*313c0*/  LEA R42, P5, R243, R0, 0x2 ;  /* 0x00000000f32a7211 */ /* 0x000fc600078a10ff */
[----:B------:R1:W-:Y:S01]  /*313d0*/  STL.64 [R1+0xb28], R44 ;  /* 0x000b282c01007387 */ /* 0x0003e20000100a00 */
[----:B------:R-:W-:-:S03]  /*313e0*/  LEA.HI.X.SX32 R43, R243, R2, 0x2, P5 ;  /* 0x00000002f32b7211 */ /* 0x000fc600028f16ff */
[----:B------:R-:W3:Y:S04]  /*313f0*/  LDL.LU R243, [R1+0x1a4] ;  /* 0x0001a40001f37983 */ /* 0x000ee80000300800 */
[----:B------:R-:W3:Y:S04]  /*31400*/  LDL.LU R38, [R1+0x1a0] ;  /* 0x0001a00001267983 */ /* 0x000ee80000300800 */
[----:B------:R4:W-:Y:S04]  /*31410*/  STL.64 [R1+0xb20], R42 ;  /* 0x000b202a01007387 */ /* 0x0009e80000100a00 */
[----:B------:R-:W3:Y:S01]  /*31420*/  LDL.LU R62, [R1+0x6cc] ;  /* 0x0006cc00013e7983 */ /* 0x000ee20000300800 */
[----:B-1----:R-:W-:-:S04]  /*31430*/  LEA R44, P6, R242, R0, 0x2 ;  /* 0x00000000f22c7211 */ /* 0x002fc800078c10ff */
[----:B------:R-:W-:Y:S02]  /*31440*/  LEA.HI.X.SX32 R45, R242, R2, 0x2, P6 ;  /* 0x00000002f22d7211 */ /* 0x000fe400030f16ff */
[----:B------:R-:W3:Y:S04]  /*31450*/  LDL.LU R242, [R1+0x19c] ;  /* 0x00019c0001f27983 */ /* 0x000ee80000300800 */
[----:B------:R2:W-:Y:S01]  /*31460*/  STL.64 [R1+0xb18], R44 ;  /* 0x000b182c01007387 */ /* 0x0005e20000100a00 */
[----:B----4-:R-:W-:-:S03]  /*31470*/  LEA R42, P5, R15, R0, 0x2 ;  /* 0x000000000f2a7211 */ /* 0x010fc600078a10ff */
[----:B------:R-:W4:Y:S01]  /*31480*/  LDL.LU R19, [R1+0x6d0] ;  /* 0x0006d00001137983 */ /* 0x000f220000300800 */
[----:B------:R-:W-:-:S03]  /*31490*/  LEA.HI.X.SX32 R43, R15, R2, 0x2, P5 ;  /* 0x000000020f2b7211 */ /* 0x000fc600028f16ff */
        /* <DEDUP_REMOVED lines=15> */
[----:B---3--:R-:W-:-:S03]  /*31590*/  LEA R42, P5, R16, R0, 0x2 ;  /* 0x00000000102a7211 */ /* 0x008fc600078a10ff */
[----:B------:R1:W-:Y:S01]  /*315a0*/  STL.64 [R1+0xaf8], R44 ;  /* 0x000af82c01007387 */ /* 0x0003e20000100a00 */
[----:B------:R-:W-:-:S03]  /*315b0*/  LEA.HI.X.SX32 R43, R16, R2, 0x2, P5 ;  /* 0x00000002102b7211 */ /* 0x000fc600028f16ff */
[----:B------:R-:W3:Y:S01]  /*315c0*/  LDL.LU R16, [R1+0x180] ;  /* 0x0001800001107983 */ /* 0x000ee20000300800 */
[----:B-1----:R-:W-:-:S03]  /*315d0*/  LEA R44, P6, R40, R0, 0x2 ;  /* 0x00000000282c7211 */ /* 0x002fc600078c10ff */
[----:B------:R1:W-:Y:S01]  /*315e0*/  STL.64 [R1+0xaf0], R42 ;  /* 0x000af02a01007387 */ /* 0x0003e20000100a00 */
[----:B------:R-:W-:-:S03]  /*315f0*/  LEA.HI.X.SX32 R45, R40, R2, 0x2, P6 ;  /* 0x00000002282d7211 */ /* 0x000fc600030f16ff */
        /* <DEDUP_REMOVED lines=8> */
[C---:B------:R-:W-:Y:S01]  /*31680*/  LEA R42, P5, R38.reuse, R0, 0x2 ;  /* 0x00000000262a7211 */ /* 0x040fe200078a10ff */
[----:B------:R-:W3:Y:S03]  /*31690*/  LDL.LU R243, [R1+0x170] ;  /* 0x0001700001f37983 */ /* 0x000ee60000300800 */
[----:B------:R-:W-:Y:S01]  /*316a0*/  LEA.HI.X.SX32 R43, R38, R2, 0x2, P5 ;  /* 0x00000002262b7211 */ /* 0x000fe200028f16ff */
[----:B------:R1:W-:Y:S04]  /*316b0*/  STL.64 [R1+0xad8], R44 ;  /* 0x000ad82c01007387 */ /* 0x0003e80000100a00 */
[----:B------:R4:W-:Y:S01]  /*316c0*/  STL.64 [R1+0xad0], R42 ;  /* 0x000ad02a01007387 */ /* 0x0009e20000100a00 */
[----:B-1----:R-:W-:-:S04]  /*316d0*/  LEA R44, P6, R242, R0, 0x2 ;  /* 0x00000000f22c7211 */ /* 0x002fc800078c10ff */
        /* <DEDUP_REMOVED lines=30> */
[----:B------:R1:W-:Y:S01]  /*318c0*/  STL.64 [R1+0xa90], R42 ;  /* 0x000a902a01007387 */ /* 0x0003e20000100a00 */
[----:B------:R-:W-:-:S03]  /*318d0*/  LEA R44, P6, R33, R0, 0x2 ;  /* 0x00000000212c7211 */ /* 0x000fc600078c10ff */
[----:B------:R-:W3:Y:S01]  /*318e0*/  LDL.LU R65, [R1+0x6dc] ;  /* 0x0006dc0001417983 */ /* 0x000ee20000300800 */
[----:B------:R-:W-:-:S03]  /*318f0*/  LEA.HI.X.SX32 R45, R33, R2, 0x2, P6 ;  /* 0x00000002212d7211 */ /* 0x000fc600030f16ff */
[----:B------:R-:W3:Y:S01]  /*31900*/  LDL.LU R33, [R1+0x14c] ;  /* 0x00014c0001217983 */ /* 0x000ee20000300800 */
[----:B------:R-:W-:Y:S02]  /*31910*/  IMAD R21, R21, R3, RZ ;  /* 0x0000000315157224 */ /* 0x000fe400078e02ff */
[----:B------:R-:W1:Y:S01]  /*31920*/  LDC R3, c[0x0][0x240] ;  /* 0x00009000ff037b82 */ /* 0x000e620000000800 */
[----:B------:R1:W-:Y:S01]  /*31930*/  STL.64 [R1+0xa88], R44 ;  /* 0x000a882c01007387 */ /* 0x0003e20000100a00 */
[----:B------:R-:W-:Y:S02]  /*31940*/  IMAD R50, R62, R8, RZ ;  /* 0x000000083e327224 */ /* 0x000fe400078e02ff */
[----:B------:R-:W-:-:S04]  /*31950*/  IMAD R18, R18, R245, RZ ;  /* 0x000000f512127224 */ /* 0x000fc800078e02ff */
[----:B------:R-:W4:Y:S01]  /*31960*/  LDC R245, c[0x0][0x240] ;  /* 0x00009000fff57b82 */ /* 0x000f220000000800 */
[----:B-1----:R-:W-:Y:S01]  /*31970*/  LEA R42, P5, R243, R0, 0x2 ;  /* 0x00000000f32a7211 */ /* 0x002fe200078a10ff */
[----:B------:R-:W-:-:S06]  /*31980*/  IMAD R48, R48, R4, RZ ;  /* 0x0000000430307224 */ /* 0x000fcc00078e02ff */
[----:B------:R-:W1:Y:S01]  /*31990*/  LDC R8, c[0x0][0x240] ;  /* 0x00009000ff087b82 */ /* 0x000e620000000800 */
[----:B------:R-:W-:Y:S02]  /*319a0*/  LEA.HI.X.SX32 R43, R243, R2, 0x2, P5 ;  /* 0x00000002f32b7211 */ /* 0x000fe400028f16ff */
[----:B------:R-:W3:Y:S04]  /*319b0*/  LDL.LU R243, [R1+0x148] ;  /* 0x0001480001f37983 */ /* 0x000ee80000300800 */
[----:B------:R-:W3:Y:S01]  /*319c0*/  LDL.LU R62, [R1+0x144] ;  /* 0x00014400013e7983 */ /* 0x000ee20000300800 */
[----:B------:R-:W-:Y:S01]  /*319d0*/  IMAD R53, R63, R3, RZ ;  /* 0x000000033f357224 */ /* 0x000fe200078e02ff */
[----:B------:R-:W1:Y:S02]  /*319e0*/  LDC R4, c[0x0][0x240] ;  /* 0x00009000ff047b82 */ /* 0x000e640000000800 */
[----:B------:R4:W-:Y:S04]  /*319f0*/  STL.64 [R1+0xa80], R42 ;  /* 0x000a802a01007387 */ /* 0x0009e80000100a00 */
[----:B------:R-:W3:Y:S01]  /*31a00*/  LDL.LU R63, [R1+0x6e0] ;  /* 0x0006e000013f7983 */ /* 0x000ee20000300800 */
[C---:B------:R-:W-:Y:S01]  /*31a10*/  LEA R44, P6, R242.reuse, R0, 0x2 ;  /* 0x00000000f22c7211 */ /* 0x040fe200078c10ff */
[----:B----4-:R-:W-:Y:S01]  /*31a20*/  IMAD R54, R67, R245, RZ ;  /* 0x000000f543367224 */ /* 0x010fe200078e02ff */
[----:B------:R-:W4:Y:S02]  /*31a30*/  LDC R3, c[0x0][0x240] ;  /* 0x00009000ff037b82 */ /* 0x000f240000000800 */
[----:B------:R-:W-:-:S02]  /*31a40*/  LEA.HI.X.SX32 R45, R242, R2, 0x2, P6 ;  /* 0x00000002f22d7211 */ /* 0x000fc400030f16ff */
[----:B------:R-:W4:Y:S01]  /*31a50*/  LDL.LU R242, [R1+0x140] ;  /* 0x0001400001f27983 */ /* 0x000f220000300800 */
[----:B------:R-:W-:-:S03]  /*31a60*/  LEA R42, P5, R15, R0, 0x2 ;  /* 0x000000000f2a7211 */ /* 0x000fc600078a10ff */
[----:B------:R2:W-:Y:S01]  /*31a70*/  STL.64 [R1+0xa78], R44 ;  /* 0x000a782c01007387 */ /* 0x0005e20000100a00 */
[----:B-1----:R-:W-:Y:S01]  /*31a80*/  IMAD R34, R34, R4, RZ ;  /* 0x0000000422227224 */ /* 0x002fe200078e02ff */
[----:B------:R-:W1:Y:S01]  /*31a90*/  LDC R245, c[0x0][0x240] ;  /* 0x00009000fff57b82 */ /* 0x000e620000000800 */
[----:B------:R-:W-:Y:S01]  /*31aa0*/  LEA.HI.X.SX32 R43, R15, R2, 0x2, P5 ;  /* 0x000000020f2b7211 */ /* 0x000fe200028f16ff */
[----:B------:R-:W4:Y:S04]  /*31ab0*/  LDL.LU R38, [R1+0x6e4] ;  /* 0x0006e40001267983 */ /* 0x000f280000300800 */
[----:B------:R-:W4:Y:S02]  /*31ac0*/  LDL.LU R15, [R1+0x13c] ;  /* 0x00013c00010f7983 */ /* 0x000f240000300800 */
[----:B------:R-:W1:Y:S02]  /*31ad0*/  LDC R4, c[0x0][0x240] ;  /* 0x00009000ff047b82 */ /* 0x000e640000000800 */
[----:B------:R-:W4:Y:S04]  /*31ae0*/  LDL.LU R66, [R1+0x138] ;  /* 0x0001380001427983 */ /* 0x000f280000300800 */
[----:B------:R2:W-:Y:S02]  /*31af0*/  STL.64 [R1+0xa70], R42 ;  /* 0x000a702a01007387 */ /* 0x0005e40000100a00 */
        /* <DEDUP_REMOVED lines=9> */
[----:B-1----:R-:W-:-:S04]  /*31b90*/  LEA R44, P6, R41, R0, 0x2 ;  /* 0x00000000292c7211 */ /* 0x002fc800078c10ff */
        /* <DEDUP_REMOVED lines=22> */
[----:B----4-:R-:W-:-:S04]  /*31d00*/  LEA R44, P6, R242, R0, 0x2 ;  /* 0x00000000f22c7211 */ /* 0x010fc800078c10ff */
[----:B------:R-:W-:Y:S02]  /*31d10*/  LEA.HI.X.SX32 R45, R242, R2, 0x2, P6 ;  /* 0x00000002f22d7211 */ /* 0x000fe400030f16ff */
[----:B------:R-:W4:Y:S04]  /*31d20*/  LDL.LU R242, [R1+0x110] ;  /* 0x0001100001f27983 */ /* 0x000f280000300800 */
[----:B------:R1:W-:Y:S02]  /*31d30*/  STL.64 [R1+0xa28], R44 ;  /* 0x000a282c01007387 */ /* 0x0003e40000100a00 */
[----:B-1----:R-:W-:-:S04]  /*31d40*/  LEA R42, P5, R15, R0, 0x2 ;  /* 0x000000000f2a7211 */ /* 0x002fc800078a10ff */
[----:B------:R-:W-:Y:S02]  /*31d50*/  LEA.HI.X.SX32 R43, R15, R2, 0x2, P5 ;  /* 0x000000020f2b7211 */ /* 0x000fe400028f16ff */
[----:B------:R-:W4:Y:S01]  /*31d60*/  LDL.LU R15, [R1+0x10c] ;  /* 0x00010c00010f7983 */ /* 0x000f220000300800 */
[----:B------:R-:W-:-:S03]  /*31d70*/  LEA R44, P6, R66, R0, 0x2 ;  /* 0x00000000422c7211 */ /* 0x000fc600078c10ff */
[----:B------:R2:W-:Y:S01]  /*31d80*/  STL.64 [R1+0xa20], R42 ;  /* 0x000a202a01007387 */ /* 0x0005e20000100a00 */
[----:B------:R-:W-:-:S05]  /*31d90*/  LEA.HI.X.SX32 R45, R66, R2, 0x2, P6 ;  /* 0x00000002422d7211 */ /* 0x000fca00030f16ff */
[----:B------:R1:W-:Y:S01]  /*31da0*/  STL.64 [R1+0xa18], R44 ;  /* 0x000a182c01007387 */ /* 0x0003e20000100a00 */
[----:B------:R-:W-:Y:S02]  /*31db0*/  IMAD R51, R64, R3, RZ ;  /* 0x0000000340337224 */ /* 0x000fe400078e02ff */
[----:B------:R-:W-:Y:S01]  /*31dc0*/  IMAD R78, R65, R4, RZ ;  /* 0x00000004414e7224 */ /* 0x000fe200078e02ff */
[----:B------:R-:W4:Y:S01]  /*31dd0*/  LDC R3, c[0x0][0x240] ;  /* 0x00009000ff037b82 */ /* 0x000f220000000800 */
[----:B------:R-:W-:-:S07]  /*31de0*/  IMAD R49, R49, R244, RZ ;  /* 0x000000f431317224 */ /* 0x000fce00078e02ff */
[----:B------:R-:W3:Y:S01]  /*31df0*/  LDC R244, c[0x0][0x240] ;  /* 0x00009000fff47b82 */ /* 0x000ee20000000800 */
[----:B------:R-:W-:-:S07]  /*31e00*/  IMAD R79, R63, R8, RZ ;  /* 0x000000083f4f7224 */ /* 0x000fce00078e02ff */
[----:B------:R-:W4:Y:S08]  /*31e10*/  LDC R4, c[0x0][0x240] ;  /* 0x00009000ff047b82 */ /* 0x000f300000000800 */
[----:B------:R-:W4:Y:S01]  /*31e20*/  LDC R8, c[0x0][0x240] ;  /* 0x00009000ff087b82 */ /* 0x000f220000000800 */
        /* <DEDUP_REMOVED lines=22> */
[----:B------:R-:W4:Y:S03]  /*31f90*/  LDC R244, c[0x0][0x240] ;  /* 0x00009000fff47b82 */ /* 0x000f260000000800 */
[----:B------:R1:W-:Y:S02]  /*31fa0*/  STL.64 [R1+0x9f0], R42 ;  /* 0x0009f02a01007387 */ /* 0x0003e40000100a00 */
[----:B-1----:R-:W-:-:S02]  /*31fb0*/  LEA R44, P6, R33, R0, 0x2 ;  /* 0x00000000212c7211 */ /* 0x002fc400078c10ff */
[----:B------:R-:W3:Y:S02]  /*31fc0*/  LDL.LU R67, [R1+0x6f0] ;  /* 0x0006f00001437983 */ /* 0x000ee40000300800 */
[----:B------:R-:W-:Y:S01]  /*31fd0*/  LEA.HI.X.SX32 R45, R33, R2, 0x2, P6 ;  /* 0x00000002212d7211 */ /* 0x000fe200030f16ff */
[----:B------:R-:W1:Y:S01]  /*31fe0*/  LDC R245, c[0x0][0x240] ;  /* 0x00009000fff57b82 */ /* 0x000e620000000800 */
[----:B------:R-:W3:Y:S04]  /*31ff0*/  LDL.LU R33, [R1+0xf0] ;  /* 0x0000f00001217983 */ /* 0x000ee80000300800 */
[----:B------:R-:W3:Y:S04]  /*32000*/  LDL.LU R66, [R1+0xec] ;  /* 0x0000ec0001427983 */ /* 0x000ee80000300800 */
[----:B------:R4:W-:Y:S04]  /*32010*/  STL.64 [R1+0x9e8], R44 ;  /* 0x0009e82c01007387 */ /* 0x0009e80000100a00 */
[----:B------:R-:W3:Y:S01]  /*32020*/  LDL.LU R63, [R1+0xe8] ;  /* 0x0000e800013f7983 */ /* 0x000ee20000300800 */
[----:B------:R-:W-:-:S04]  /*32030*/  LEA R42, P5, R243, R0, 0x2 ;  /* 0x00000000f32a7211 */ /* 0x000fc800078a10ff */
[----:B------:R-:W-:-:S05]  /*32040*/  LEA.HI.X.SX32 R43, R243, R2, 0x2, P5 ;  /* 0x00000002f32b7211 */ /* 0x000fca00028f16ff */
[----:B------:R1:W-:Y:S04]  /*32050*/  STL.64 [R1+0x9e0], R42 ;  /* 0x0009e02a01007387 */ /* 0x0003e80000100a00 */
[----:B------:R-:W3:Y:S04]  /*32060*/  LDL.LU R243, [R1+0x6f4] ;  /* 0x0006f40001f37983 */ /* 0x000ee80000300800 */
[----:B------:R-:W3:Y:S01]  /*32070*/  LDL.LU R40, [R1+0xe4] ;  /* 0x0000e40001287983 */ /* 0x000ee20000300800 */
[----:B----4-:R-:W-:-:S04]  /*32080*/  LEA R44, P6, R242, R0, 0x2 ;  /* 0x00000000f22c7211 */ /* 0x010fc800078c10ff */
[----:B------:R-:W-:-:S05]  /*32090*/  LEA.HI.X.SX32 R45, R242, R2, 0x2, P6 ;  /* 0x00000002f22d7211 */ /* 0x000fca00030f16ff */
[----:B------:R2:W-:Y:S04]  /*320a0*/  STL.64 [R1+0x9d8], R44 ;  /* 0x0009d82c01007387 */ /* 0x0005e80000100a00 */
[----:B------:R-:W4:Y:S01]  /*320b0*/  LDL.LU R242, [R1+0x6f8] ;  /* 0x0006f80001f27983 */ /* 0x000f220000300800 */
[----:B-1----:R-:W-:-:S04]  /*320c0*/  LEA R42, P5, R15, R0, 0x2 ;  /* 0x000000000f2a7211 */ /* 0x002fc800078a10ff */
[----:B------:R-:W-:Y:S02]  /*320d0*/  LEA.HI.X.SX32 R43, R15, R2, 0x2, P5 ;  /* 0x000000020f2b7211 */ /* 0x000fe400028f16ff */
[----:B------:R-:W4:Y:S04]  /*320e0*/  LDL.LU R15, [R1+0xe0] ;  /* 0x0000e000010f7983 */ /* 0x000f280000300800 */
[----:B------:R-:W4:Y:S04]  /*320f0*/  LDL.LU R62, [R1+0xdc] ;  /* 0x0000dc00013e7983 */ /* 0x000f280000300800 */
[----:B------:R1:W-:Y:S01]  /*32100*/  STL.64 [R1+0x9d0], R42 ;  /* 0x0009d02a01007387 */ /* 0x0003e20000100a00 */
[----:B------:R-:W-:-:S02]  /*32110*/  IMAD R46, R38, R244, RZ ;  /* 0x000000f4262e7224 */ /* 0x000fc400078e02ff */
        /* <DEDUP_REMOVED lines=18> */
[----:B-1----:R-:W-:Y:S01]  /*32240*/  LEA R44, P6, R65, R0, 0x2 ;  /* 0x00000000412c7211 */ /* 0x002fe200078c10ff */
[----:B------:R-:W-:Y:S02]  /*32250*/  IMAD R241, R67, R4, RZ ;  /* 0x0000000443f17224 */ /* 0x000fe400078e02ff */
[----:B------:R-:W3:Y:S01]  /*32260*/  LDL.LU R67, [R1+0xc4] ;  /* 0x0000c40001437983 */ /* 0x000ee20000300800 */
[----:B------:R-:W-:Y:S01]  /*32270*/  LEA.HI.X.SX32 R45, R65, R2, 0x2, P6 ;  /* 0x00000002412d7211 */ /* 0x000fe200030f16ff */
[----:B------:R-:W-:Y:S01]  /*32280*/  IMAD R240, R64, R3, RZ ;  /* 0x0000000340f07224 */ /* 0x000fe200078e02ff */
[C---:B------:R-:W-:Y:S01]  /*32290*/  LEA R42, P5, R33.reuse, R0, 0x2 ;  /* 0x00000000212a7211 */ /* 0x040fe200078a10ff */
[----:B------:R-:W1:Y:S02]  /*322a0*/  LDC R3, c[0x0][0x240] ;  /* 0x00009000ff037b82 */ /* 0x000e640000000800 */
[----:B------:R1:W-:Y:S01]  /*322b0*/  STL.64 [R1+0x9a8], R44 ;  /* 0x0009a82c01007387 */ /* 0x0003e20000100a00 */
[----:B------:R-:W-:-:S03]  /*322c0*/  LEA.HI.X.SX32 R43, R33, R2, 0x2, P5 ;  /* 0x00000002212b7211 */ /* 0x000fc600028f16ff */
[----:B------:R-:W3:Y:S02]  /*322d0*/  LDL.LU R33, [R1+0xc0] ;  /* 0x0000c00001217983 */ /* 0x000ee40000300800 */
[----:B------:R-:W3:Y:S02]  /*322e0*/  LDC R4, c[0x0][0x240] ;  /* 0x00009000ff047b82 */ /* 0x000ee40000000800 */
[----:B------:R1:W-:Y:S02]  /*322f0*/  STL.64 [R1+0x9a0], R42 ;  /* 0x0009a02a01007387 */ /* 0x0003e40000100a00 */
[----:B-1----:R-:W-:-:S04]  /*32300*/  LEA R44, P6, R66, R0, 0x2 ;  /* 0x00000000422c7211 */ /* 0x002fc800078c10ff */
[----:B------:R-:W-:Y:S02]  /*32310*/  LEA.HI.X.SX32 R45, R66, R2, 0x2, P6 ;  /* 0x00000002422d7211 */ /* 0x000fe400030f16ff */
[----:B------:R-:W3:Y:S01]  /*32320*/  LDL.LU R66, [R1+0xbc] ;  /* 0x0000bc0001427983 */ /* 0x000ee20000300800 */
[----:B------:R-:W-:-:S03]  /*32330*/  LEA R42, P5, R63, R0, 0x2 ;  /* 0x000000003f2a7211 */ /* 0x000fc600078a10ff */
[----:B------:R1:W-:Y:S01]  /*32340*/  STL.64 [R1+0x998], R44 ;  /* 0x0009982c01007387 */ /* 0x0003e20000100a00 */
[----:B------:R-:W-:-:S05]  /*32350*/  LEA.HI.X.SX32 R43, R63, R2, 0x2, P5 ;  /* 0x000000023f2b7211 */ /* 0x000fca00028f16ff */
[----:B------:R4:W-:Y:S01]  /*32360*/  STL.64 [R1+0x990], R42 ;  /* 0x0009902a01007387 */ /* 0x0009e20000100a00 */
[----:B-1----:R-:W-:-:S04]  /*32370*/  LEA R44, P6, R40, R0, 0x2 ;  /* 0x00000000282c7211 */ /* 0x002fc800078c10ff */
[----:B------:R-:W-:Y:S02]  /*32380*/  LEA.HI.X.SX32 R45, R40, R2, 0x2, P6 ;  /* 0x00000002282d7211 */ /* 0x000fe400030f16ff */
        /* <DEDUP_REMOVED lines=24> */
[----:B------:R1:W-:Y:S04]  /*32510*/  STL.64 [R1+0x958], R44 ;  /* 0x0009582c01007387 */ /* 0x0003e80000100a00 */
[----:B------:R-:W3:Y:S01]  /*32520*/  LDL.LU R141, [R1+0x700] ;  /* 0x00070000018d7983 */ /* 0x000ee20000300800 */
[----:B-1----:R-:W-:-:S04]  /*32530*/  LEA R42, P5, R67, R0, 0x2 ;  /* 0x00000000432a7211 */ /* 0x002fc800078a10ff */
[----:B------:R-:W-:Y:S02]  /*32540*/  LEA.HI.X.SX32 R43, R67, R2, 0x2, P5 ;  /* 0x00000002432b7211 */ /* 0x000fe400028f16ff */
        /* <DEDUP_REMOVED lines=16> */
[----:B------:R2:W-:Y:S04]  /*32650*/  STL.64 [R1+0x938], R44 ;  /* 0x0009382c01007387 */ /* 0x0005e80000100a00 */
[----:B------:R-:W3:Y:S01]  /*32660*/  LDL.LU R65, [R1+0x70c] ;  /* 0x00070c0001417983 */ /* 0x000ee20000300800 */
[----:B----4-:R-:W-:-:S04]  /*32670*/  LEA R42, P5, R15, R0, 0x2 ;  /* 0x000000000f2a7211 */ /* 0x010fc800078a10ff */
[----:B------:R-:W-:Y:S02]  /*32680*/  LEA.HI.X.SX32 R43, R15, R2, 0x2, P5 ;  /* 0x000000020f2b7211 */ /* 0x000fe400028f16ff */
        /* <DEDUP_REMOVED lines=46> */
[----:B------:R-:W-:Y:S01]  /*32970*/  IMAD R4, R65, R4, RZ ;  /* 0x0000000441047224 */ /* 0x000fe200078e02ff */
[----:B--2---:R-:W-:-:S04]  /*32980*/  LEA R42, P5, R6, R0, 0x2 ;  /* 0x00000000062a7211 */ /* 0x004fc800078a10ff */
[----:B------:R-:W-:Y:S02]  /*32990*/  LEA.HI.X.SX32 R43, R6, R2, 0x2, P5 ;  /* 0x00000002062b7211 */ /* 0x000fe400028f16ff */
[----:B------:R-:W2:Y:S04]  /*329a0*/  LDL.LU R6, [R1+0x3bc] ;  /* 0x0003bc0001067983 */ /* 0x000ea80000300800 */
[----:B------:R1:W-:Y:S04]  /*329b0*/  STL.64 [R1+0x8d0], R42 ;  /* 0x0008d02a01007387 */ /* 0x0003e80000100a00 */
[----:B------:R-:W2:Y:S01]  /*329c0*/  LDL.LU R62, [R1+0x3c0] ;  /* 0x0003c000013e7983 */ /* 0x000ea20000300800 */
[----:B-1----:R-:W-:-:S04]  /*329d0*/  LEA R44, P6, R38, R0, 0x2 ;  /* 0x00000000262c7211 */ /* 0x002fc800078c10ff */
[----:B------:R-:W-:-:S05]  /*329e0*/  LEA.HI.X.SX32 R45, R38, R2, 0x2, P6 ;  /* 0x00000002262d7211 */ /* 0x000fca00030f16ff */
        /* <DEDUP_REMOVED lines=8> */
[----:B------:R-:W-:-:S03]  /*32a70*/  IMAD R3, R63, R3, RZ ;  /* 0x000000033f037224 */ /* 0x000fc600078e02ff */
[----:B------:R1:W-:Y:S02]  /*32a80*/  STL.64 [R1+0x8b8], R44 ;  /* 0x0008b82c01007387 */ /* 0x0003e40000100a00 */
[----:B-1----:R-:W-:-:S04]  /*32a90*/  LEA R42, P5, R67, R0, 0x2 ;  /* 0x00000000432a7211 */ /* 0x002fc800078a10ff */
[----:B------:R-:W-:Y:S01]  /*32aa0*/  LEA.HI.X.SX32 R43, R67, R2, 0x2, P5 ;  /* 0x00000002432b7211 */ /* 0x000fe200028f16ff */
[----:B------:R-:W-:Y:S01]  /*32ab0*/  IMAD R242, R242, R244, RZ ;  /* 0x000000f4f2f27224 */ /* 0x000fe200078e02ff */
[----:B------:R-:W1:Y:S03]  /*32ac0*/  LDC R67, c[0x0][0x240] ;  /* 0x00009000ff437b82 */ /* 0x000e660000000800 */
[----:B------:R1:W-:Y:S01]  /*32ad0*/  STL.64 [R1+0x8b0], R42 ;  /* 0x0008b02a01007387 */ /* 0x0003e20000100a00 */
[----:B------:R-:W-:-:S04]  /*32ae0*/  LEA R44, P6, R33, R0, 0x2 ;  /* 0x00000000212c7211 */ /* 0x000fc800078c10ff */
[----:B------:R-:W4:Y:S01]  /*32af0*/  LDC R244, c[0x0][0x240] ;  /* 0x00009000fff47b82 */ /* 0x000f220000000800 */
[----:B------:R-:W-:Y:S01]  /*32b00*/  LEA.HI.X.SX32 R45, R33, R2, 0x2, P6 ;  /* 0x00000002212d7211 */ /* 0x000fe200030f16ff */
[----:B-1----:R-:W3:Y:S04]  /*32b10*/  LDL.LU R42, [R1+0x714] ;  /* 0x00071400012a7983 */ /* 0x002ee80000300800 */
[----:B------:R-:W3:Y:S04]  /*32b20*/  LDL.LU R63, [R1+0x3cc] ;  /* 0x0003cc00013f7983 */ /* 0x000ee80000300800 */
[----:B------:R-:W3:Y:S04]  /*32b30*/  LDL.LU R33, [R1+0x718] ;  /* 0x0007180001217983 */ /* 0x000ee80000300800 */
[----:B------:R-:W3:Y:S01]  /*32b40*/  LDL.LU R38, [R1+0x3d0] ;  /* 0x0003d00001267983 */ /* 0x000ee20000300800 */
[----:B------:R-:W-:-:S03]  /*32b50*/  LEA R64, P5, R66, R0, 0x2 ;  /* 0x0000000042407211 */ /* 0x000fc600078a10ff */
[----:B------:R1:W-:Y:S01]  /*32b60*/  STL.64 [R1+0x8a8], R44 ;  /* 0x0008a82c01007387 */ /* 0x0003e20000100a00 */
[----:B------:R-:W-:-:S03]  /*32b70*/  LEA.HI.X.SX32 R65, R66, R2, 0x2, P5 ;  /* 0x0000000242417211 */ /* 0x000fc600028f16ff */
[----:B------:R-:W3:Y:S01]  /*32b80*/  LDL.LU R66, [R1+0x3d4] ;  /* 0x0003d40001427983 */ /* 0x000ee20000300800 */
[----:B------:R-:W-:Y:S02]  /*32b90*/  IMAD R243, R243, R8, RZ ;  /* 0x00000008f3f37224 */ /* 0x000fe400078e02ff */
[----:B------:R-:W4:Y:S01]  /*32ba0*/  LDC R8, c[0x0][0x240] ;  /* 0x00009000ff087b82 */ /* 0x000f220000000800 */
[----:B------:R-:W3:Y:S01]  /*32bb0*/  LDL.LU R143, [R1+0x3d8] ;  /* 0x0003d800018f7983 */ /* 0x000ee20000300800 */
[----:B-1----:R-:W-:-:S03]  /*32bc0*/  LEA R44, P6, R40, R0, 0x2 ;  /* 0x00000000282c7211 */ /* 0x002fc600078c10ff */
[----:B------:R4:W-:Y:S01]  /*32bd0*/  STL.64 [R1+0x8a0], R64 ;  /* 0x0008a04001007387 */ /* 0x0009e20000100a00 */
[----:B------:R-:W-:-:S03]  /*32be0*/  LEA.HI.X.SX32 R45, R40, R2, 0x2, P6 ;  /* 0x00000002282d7211 */ /* 0x000fc600030f16ff */
[----:B------:R-:W3:Y:S04]  /*32bf0*/  LDL.LU R43, [R1+0x71c] ;  /* 0x00071c00012b7983 */ /* 0x000ee80000300800 */
[----:B------:R-:W3:Y:S01]  /*32c00*/  LDL.LU R142, [R1+0x3dc] ;  /* 0x0003dc00018e7983 */ /* 0x000ee20000300800 */
[----:B----4-:R-:W-:-:S03]  /*32c10*/  LEA R64, P5, R15, R0, 0x2 ;  /* 0x000000000f407211 */ /* 0x010fc600078a10ff */
[----:B------:R2:W-:Y:S01]  /*32c20*/  STL.64 [R1+0x898], R44 ;  /* 0x0008982c01007387 */ /* 0x0005e20000100a00 */
[----:B------:R-:W-:-:S03]  /*32c30*/  LEA.HI.X.SX32 R65, R15, R2, 0x2, P5 ;  /* 0x000000020f417211 */ /* 0x000fc600028f16ff */
[----:B------:R-:W4:Y:S04]  /*32c40*/  LDL.LU R15, [R1+0x720] ;  /* 0x00072000010f7983 */ /* 0x000f280000300800 */
[----:B------:R-:W4:Y:S01]  /*32c50*/  LDL.LU R40, [R1+0x3e0] ;  /* 0x0003e00001287983 */ /* 0x000f220000300800 */
[----:B------:R-:W-:-:S03]  /*32c60*/  IMAD R244, R169, R244, RZ ;  /* 0x000000f4a9f47224 */ /* 0x000fc600078e02ff */
[----:B------:R-:W4:Y:S04]  /*32c70*/  LDL.LU R169, [R1+0x3e4] ;  /* 0x0003e40001a97983 */ /* 0x000f280000300800 */
[----:B------:R1:W-:Y:S01]  /*32c80*/  STL.64 [R1+0x890], R64 ;  /* 0x0008904001007387 */ /* 0x0003e20000100a00 */
[----:B------:R-:W-:Y:S01]  /*32c90*/  IMAD R8, R168, R8, RZ ;  /* 0x00000008a8087224 */ /* 0x000fe200078e02ff */
[----:B--2---:R-:W-:-:S04]  /*32ca0*/  LEA R44, P6, R6, R0, 0x2 ;  /* 0x00000000062c7211 */ /* 0x004fc800078c10ff */
[----:B------:R-:W-:Y:S02]  /*32cb0*/  LEA.HI.X.SX32 R45, R6, R2, 0x2, P6 ;  /* 0x00000002062d7211 */ /* 0x000fe400030f16ff */
[----:B------:R-:W2:Y:S01]  /*32cc0*/  LDL.LU R6, [R1+0x3e8] ;  /* 0x0003e80001067983 */ /* 0x000ea20000300800 */
[----:B-1----:R-:W-:-:S03]  /*32cd0*/  LEA R64, P5, R62, R0, 0x2 ;  /* 0x000000003e407211 */ /* 0x002fc600078a10ff */
[----:B------:R1:W-:Y:S01]  /*32ce0*/  STL.64 [R1+0x888], R44 ;  /* 0x0008882c01007387 */ /* 0x0003e20000100a00 */
[----:B------:R-:W-:-:S03]  /*32cf0*/  LEA.HI.X.SX32 R65, R62, R2, 0x2, P5 ;  /* 0x000000023e417211 */ /* 0x000fc600028f16ff */
[----:B------:R-:W2:Y:S04]  /*32d00*/  LDL.LU R62, [R1+0x724] ;  /* 0x00072400013e7983 */ /* 0x000ea80000300800 */
        /* <DEDUP_REMOVED lines=23> */
[----:B------:R-:W-:Y:S01]  /*32e80*/  LEA.HI.X.SX32 R65, R143, R2, 0x2, P5 ;  /* 0x000000028f417211 */ /* 0x000fe200028f16ff */
[----:B------:R-:W-:Y:S02]  /*32e90*/  IMAD R17, R17, R245, RZ ;  /* 0x000000f511117224 */ /* 0x000fe400078e02ff */
[----:B------:R-:W4:Y:S02]  /*32ea0*/  LDC R245, c[0x0][0x240] ;  /* 0x00009000fff57b82 */ /* 0x000f240000000800 */
[----:B------:R4:W-:Y:S01]  /*32eb0*/  STL.64 [R1+0x850], R64 ;  /* 0x0008504001007387 */ /* 0x0009e20000100a00 */
[----:B-1----:R-:W-:-:S04]  /*32ec0*/  LEA R44, P6, R142, R0, 0x2 ;  /* 0x000000008e2c7211 */ /* 0x002fc800078c10ff */
[----:B------:R-:W-:Y:S01]  /*32ed0*/  LEA.HI.X.SX32 R45, R142, R2, 0x2, P6 ;  /* 0x000000028e2d7211 */ /* 0x000fe200030f16ff */
[----:B----4-:R-:W-:Y:S02]  /*32ee0*/  IMAD R15, R15, R67, RZ ;  /* 0x000000430f0f7224 */ /* 0x010fe400078e02ff */
        /* <DEDUP_REMOVED lines=9> */
[----:B------:R-:W-:Y:S02]  /*32f80*/  IMAD R245, R141, R245, RZ ;  /* 0x000000f58df57224 */ /* 0x000fe400078e02ff */
[----:B------:R-:W1:Y:S01]  /*32f90*/  LDC R141, c[0x0][0x240] ;  /* 0x00009000ff8d7b82 */ /* 0x000e620000000800 */
        /* <DEDUP_REMOVED lines=8> */
[----:B------:R3:W-:Y:S01]  /*33020*/  STL.64 [R1+0x828], R44 ;  /* 0x0008282c01007387 */ /* 0x0007e20000100a00 */
[----:B------:R-:W-:Y:S01]  /*33030*/  IMAD R62, R62, R141, RZ ;  /* 0x0000008d3e3e7224 */ /* 0x000fe200078e02ff */
[----:B-1----:R-:W-:-:S04]  /*33040*/  LEA R64, P5, R41, R0, 0x2 ;  /* 0x0000000029407211 */ /* 0x002fc800078a10ff */
[----:B------:R-:W-:Y:S02]  /*33050*/  LEA.HI.X.SX32 R65, R41, R2, 0x2, P5 ;  /* 0x0000000229417211 */ /* 0x000fe400028f16ff */
[----:B------:R-:W2:Y:S01]  /*33060*/  LDL.LU R41, [R1+0x414] ;  /* 0x0004140001297983 */ /* 0x000ea20000300800 */
[----:B---3--:R-:W-:-:S03]  /*33070*/  LEA R44, P6, R16, R0, 0x2 ;  /* 0x00000000102c7211 */ /* 0x008fc600078c10ff */
[----:B------:R1:W-:Y:S01]  /*33080*/  STL.64 [R1+0x820], R64 ;  /* 0x0008204001007387 */ /* 0x0003e20000100a00 */
[----:B------:R-:W-:-:S03]  /*33090*/  LEA.HI.X.SX32 R45, R16, R2, 0x2, P6 ;  /* 0x00000002102d7211 */ /* 0x000fc600030f16ff */
[----:B------:R-:W3:Y:S04]  /*330a0*/  LDL.LU R16, [R1+0x418] ;  /* 0x0004180001107983 */ /* 0x000ee80000300800 */
[----:B------:R1:W-:Y:S04]  /*330b0*/  STL.64 [R1+0x818], R44 ;  /* 0x0008182c01007387 */ /* 0x0003e80000100a00 */
[----:B------:R-:W3:Y:S04]  /*330c0*/  LDL.LU R141, [R1+0x728] ;  /* 0x00072800018d7983 */ /* 0x000ee80000300800 */
[----:B------:R-:W3:Y:S01]  /*330d0*/  LDL.LU R149, [R1+0x41c] ;  /* 0x00041c0001957983 */ /* 0x000ee20000300800 */
[----:B-1----:R-:W-:-:S04]  /*330e0*/  LEA R64, P5, R63, R0, 0x2 ;  /* 0x000000003f407211 */ /* 0x002fc800078a10ff */
[----:B------:R-:W-:Y:S02]  /*330f0*/  LEA.HI.X.SX32 R65, R63, R2, 0x2, P5 ;  /* 0x000000023f417211 */ /* 0x000fe400028f16ff */
[----:B------:R-:W-:-:S04]  /*33100*/  LEA R44, P6, R38, R0, 0x2 ;  /* 0x00000000262c7211 */ /* 0x000fc800078c10ff */
[----:B------:R-:W-:Y:S01]  /*33110*/  LEA.HI.X.SX32 R45, R38, R2, 0x2, P6 ;  /* 0x00000002262d7211 */ /* 0x000fe200030f16ff */
[----:B------:R-:W-:Y:S04]  /*33120*/  STL.64 [R1+0x810], R64 ;  /* 0x0008104001007387 */ /* 0x000fe80000100a00 */
[----:B------:R1:W-:Y:S04]  /*33130*/  STL.64 [R1+0x808], R44 ;  /* 0x0008082c01007387 */ /* 0x0003e80000100a00 */
[----:B-1----:R-:W3:Y:S04]  /*33140*/  LDL.LU R45, [R1+0x420] ;  /* 0x00042000012d7983 */ /* 0x002ee80000300800 */
[----:B------:R-:W3:Y:S01]  /*33150*/  LDL.LU R38, [R1+0x72c] ;  /* 0x00072c0001267983 */ /* 0x000ee20000300800 */
[----:B------:R-:W-:-:S04]  /*33160*/  LEA R142, P5, R66, R0, 0x2 ;  /* 0x00000000428e7211 */ /* 0x000fc800078a10ff */
[----:B------:R-:W-:Y:S02]  /*33170*/  LEA.HI.X.SX32 R143, R66, R2, 0x2, P5 ;  /* 0x00000002428f7211 */ /* 0x000fe400028f16ff */
[----:B------:R-:W3:Y:S04]  /*33180*/  LDL.LU R66, [R1+0x428] ;  /* 0x0004280001427983 */ /* 0x000ee80000300800 */
[----:B------:R-:W3:Y:S04]  /*33190*/  LDL.LU R146, [R1+0x430] ;  /* 0x0004300001927983 */ /* 0x000ee80000300800 */
[----:B------:R1:W-:Y:S04]  /*331a0*/  STL.64 [R1+0x800], R142 ;  /* 0x0008008e01007387 */ /* 0x0003e80000100a00 */
[----:B------:R-:W3:Y:S01]  /*331b0*/  LDL.LU R147, [R1+0x730] ;  /* 0x0007300001937983 */ /* 0x000ee20000300800 */
[----:B----4-:R-:W-:-:S03]  /*331c0*/  LEA R64, P6, R67, R0, 0x2 ;  /* 0x0000000043407211 */ /* 0x010fc600078c10ff */
[----:B------:R-:W4:Y:S01]  /*331d0*/  LDL.LU R63, [R1+0x43c] ;  /* 0x00043c00013f7983 */ /* 0x000f220000300800 */
[----:B------:R-:W-:Y:S02]  /*331e0*/  LEA.HI.X.SX32 R65, R67, R2, 0x2, P6 ;  /* 0x0000000243417211 */ /* 0x000fe400030f16ff */
[----:B-1----:R-:W-:-:S03]  /*331f0*/  LEA R142, P5, R40, R0, 0x2 ;  /* 0x00000000288e7211 */ /* 0x002fc600078a10ff */
        /* <DEDUP_REMOVED lines=13> */
[----:B------:R-:W1:Y:S03]  /*332d0*/  LDC R65, c[0x0][0x240] ;  /* 0x00009000ff417b82 */ /* 0x000e660000000800 */
[----:B------:R-:W2:Y:S04]  /*332e0*/  LDL.LU R169, [R1+0x468] ;  /* 0x0004680001a97983 */ /* 0x000ea80000300800 */
[----:B------:R3:W-:Y:S01]  /*332f0*/  STL.64 [R1+0x7e0], R142 ;  /* 0x0007e08e01007387 */ /* 0x0007e20000100a00 */
[----:B------:R-:W-:-:S02]  /*33300*/  LEA R64, P6, R41, R0, 0x2 ;  /* 0x0000000029407211 */ /* 0x000fc400078c10ff */
[----:B---3--:R-:W-:Y:S01]  /*33310*/  LEA R142, P5, R16, R0, 0x2 ;  /* 0x00000000108e7211 */ /* 0x008fe200078a10ff */
[----:B-1----:R-:W-:Y:S01]  /*33320*/  IMAD R141, R141, R65, RZ ;  /* 0x000000418d8d7224 */ /* 0x002fe200078e02ff */
[----:B------:R-:W-:-:S04]  /*33330*/  LEA.HI.X.SX32 R65, R41, R2, 0x2, P6 ;  /* 0x0000000229417211 */ /* 0x000fc800030f16ff */
[----:B------:R1:W-:Y:S04]  /*33340*/  STL [R1+0x6c], R141 ;  /* 0x00006c8d01007387 */ /* 0x0003e80000100800 */
[----:B------:R-:W3:Y:S01]  /*33350*/  LDL.LU R41, [R1+0x470] ;  /* 0x0004700001297983 */ /* 0x000ee20000300800 */
[----:B------:R-:W-:-:S03]  /*33360*/  LEA.HI.X.SX32 R143, R16, R2, 0x2, P5 ;  /* 0x00000002108f7211 */ /* 0x000fc600028f16ff */
[----:B------:R1:W-:Y:S04]  /*33370*/  STL.64 [R1+0x7d8], R64 ;  /* 0x0007d84001007387 */ /* 0x0003e80000100a00 */
[----:B------:R-:W3:Y:S04]  /*33380*/  LDL.LU R16, [R1+0x478] ;  /* 0x0004780001107983 */ /* 0x000ee80000300800 */
[----:B-1----:R-:W3:Y:S01]  /*33390*/  LDL.LU R141, [R1+0x47c] ;  /* 0x00047c00018d7983 */ /* 0x002ee20000300800 */
[----:B------:R-:W1:Y:S01]  /*333a0*/  LDC R65, c[0x0][0x240] ;  /* 0x00009000ff417b82 */ /* 0x000e620000000800 */
[----:B------:R-:W-:-:S02]  /*333b0*/  LEA R64, P6, R149, R0, 0x2 ;  /* 0x0000000095407211 */ /* 0x000fc400078c10ff */
[----:B------:R1:W-:Y:S02]  /*333c0*/  STL.64 [R1+0x7d0], R142 ;  /* 0x0007d08e01007387 */ /* 0x0003e40000100a00 */
[----:B-1----:R-:W-:Y:S01]  /*333d0*/  LEA R142, P5, R45, R0, 0x2 ;  /* 0x000000002d8e7211 */ /* 0x002fe200078a10ff */
[----:B------:R-:W-:Y:S01]  /*333e0*/  IMAD R38, R38, R65, RZ ;  /* 0x0000004126267224 */ /* 0x000fe200078e02ff */
[-C--:B------:R-:W-:Y:S02]  /*333f0*/  LEA.HI.X.SX32 R65, R149, R2.reuse, 0x2, P6 ;  /* 0x0000000295417211 */ /* 0x080fe400030f16ff */
[----:B------:R-:W3:Y:S01]  /*33400*/  LDL.LU R149, [R1+0x2924] ;  /* 0x0029240001957983 */ /* 0x000ee20000300800 */
[----:B------:R-:W-:-:S03]  /*33410*/  LEA.HI.X.SX32 R143, R45, R2, 0x2, P5 ;  /* 0x000000022d8f7211 */ /* 0x000fc600028f16ff */
[----:B------:R1:W-:Y:S04]  /*33420*/  STL.64 [R1+0x7c8], R64 ;  /* 0x0007c84001007387 */ /* 0x0003e80000100a00 */
[----:B------:R-:W3:Y:S01]  /*33430*/  LDL.LU R45, [R1+0x484] ;  /* 0x00048400012d7983 */ /* 0x000ee20000300800 */
[----:B-1----:R-:W1:Y:S01]  /*33440*/  LDC R65, c[0x0][0x240] ;  /* 0x00009000ff417b82 */ /* 0x002e620000000800 */
[C---:B------:R-:W-:Y:S02]  /*33450*/  LEA R64, P6, R66.reuse, R0, 0x2 ;  /* 0x0000000042407211 */ /* 0x040fe400078c10ff */
[----:B------:R1:W-:Y:S02]  /*33460*/  STL.64 [R1+0x7c0], R142 ;  /* 0x0007c08e01007387 */ /* 0x0003e40000100a00 */
[----:B-1----:R-:W-:Y:S01]  /*33470*/  IMAD R143, R147, R65, RZ ;  /* 0x00000041938f7224 */ /* 0x002fe200078e02ff */
[----:B------:R-:W-:-:S02]  /*33480*/  LEA.HI.X.SX32 R65, R66, R2, 0x2, P6 ;  /* 0x0000000242417211 */ /* 0x000fc400030f16ff */
[----:B------:R-:W3:Y:S01]  /*33490*/  LDL.LU R66, [R1+0x48c] ;  /* 0x00048c0001427983 */ /* 0x000ee20000300800 */
[----:B------:R-:W-:Y:S02]  /*334a0*/  IMAD R43, R43, R144, RZ ;  /* 0x000000902b2b7224 */ /* 0x000fe400078e02ff */
[----:B------:R-:W2:Y:S01]  /*334b0*/  LDC R144, c[0x0][0x240] ;  /* 0x00009000ff907b82 */ /* 0x000ea20000000800 */
[C---:B------:R-:W-:Y:S01]  /*334c0*/  LEA R142, P5, R146.reuse, R0, 0x2 ;  /* 0x00000000928e7211 */ /* 0x040fe200078a10ff */
[----:B------:R1:W-:Y:S04]  /*334d0*/  STL [R1+0x74], R143 ;  /* 0x0000748f01007387 */ /* 0x0003e80000100800 */
[----:B------:R4:W-:Y:S01]  /*334e0*/  STL.64 [R1+0x7b8], R64 ;  /* 0x0007b84001007387 */ /* 0x0009e20000100a00 */
[----:B-1----:R-:W-:-:S02]  /*334f0*/  LEA.HI.X.SX32 R143, R146, R2, 0x2, P5 ;  /* 0x00000002928f7211 */ /* 0x002fc400028f16ff */
        /* <DEDUP_REMOVED lines=12> */
[----:B------:R-:W-:Y:S02]  /*335c0*/  IMAD.MOV.U32 R67, RZ, RZ, R7 ;  /* 0x000000ffff437224 */ /* 0x000fe400078e0007 */
[----:B--2---:R-:W-:-:S05]  /*335d0*/  IMAD R143, R168, R144, RZ ;  /* 0x00000090a88f7224 */ /* 0x004fca00078e02ff */
[----:B------:R2:W-:Y:S04]  /*335e0*/  STL [R1+0x7c], R143 ;  /* 0x00007c8f01007387 */ /* 0x0005e80000100800 */
[----:B------:R-:W4:Y:S01]  /*335f0*/  LDL.LU R168, [R1+0x4a8] ;  /* 0x0004a80001a87983 */ /* 0x000f220000300800 */
[CC--:B------:R-:W-:Y:S02]  /*33600*/  LEA R142, P5, R6.reuse, R0.reuse, 0x2 ;  /* 0x00000000068e7211 */ /* 0x0c0fe400078a10ff */
[C---:B-1----:R-:W-:Y:S02]  /*33610*/  LEA R64, P6, R169.reuse, R0, 0x2 ;  /* 0x00000000a9407211 */ /* 0x042fe400078c10ff */
[-C--:B--2---:R-:W-:Y:S02]  /*33620*/  LEA.HI.X.SX32 R143, R6, R2.reuse, 0x2, P5 ;  /* 0x00000002068f7211 */ /* 0x084fe400028f16ff */
[----:B------:R-:W-:-:S03]  /*33630*/  LEA.HI.X.SX32 R65, R169, R2, 0x2, P6 ;  /* 0x00000002a9417211 */ /* 0x000fc600030f16ff */
[----:B------:R-:W-:Y:S04]  /*33640*/  STL.64 [R1+0x790], R142 ;  /* 0x0007908e01007387 */ /* 0x000fe80000100a00 */
[----:B------:R1:W-:Y:S01]  /*33650*/  STL.64 [R1+0x788], R64 ;  /* 0x0007884001007387 */ /* 0x0003e20000100a00 */
[----:B---3--:R-:W-:-:S04]  /*33660*/  LEA R6, P5, R41, R0, 0x2 ;  /* 0x0000000029067211 */ /* 0x008fc800078a10ff */
[----:B------:R-:W-:Y:S02]  /*33670*/  LEA.HI.X.SX32 R7, R41, R2, 0x2, P5 ;  /* 0x0000000229077211 */ /* 0x000fe400028f16ff */
[----:B-1----:R-:W-:-:S03]  /*33680*/  LEA R64, P6, R16, R0, 0x2 ;  /* 0x0000000010407211 */ /* 0x002fc600078c10ff */
[----:B------:R1:W-:Y:S01]  /*33690*/  STL.64 [R1+0x780], R6 ;  /* 0x0007800601007387 */ /* 0x0003e20000100a00 */
[----:B------:R-:W-:-:S03]  /*336a0*/  LEA.HI.X.SX32 R65, R16, R2, 0x2, P6 ;  /* 0x0000000210417211 */ /* 0x000fc600030f16ff */
[----:B------:R-:W2:Y:S04]  /*336b0*/  LDL.LU R41, [R1+0x668] ;  /* 0x0006680001297983 */ /* 0x000ea80000300800 */
[----:B------:R-:W3:Y:S01]  /*336c0*/  LDL.LU R16, [R1+0x73c] ;  /* 0x00073c0001107983 */ /* 0x000ee20000300800 */
[----:B-1----:R-:W-:-:S03]  /*336d0*/  LEA R6, P5, R141, R0, 0x2 ;  /* 0x000000008d067211 */ /* 0x002fc600078a10ff */
[----:B------:R-:W3:Y:S01]  /*336e0*/  LDL.LU R169, [R1+0x66c] ;  /* 0x00066c0001a97983 */ /* 0x000ee20000300800 */
[----:B------:R-:W-:-:S03]  /*336f0*/  LEA.HI.X.SX32 R7, R141, R2, 0x2, P5 ;  /* 0x000000028d077211 */ /* 0x000fc600028f16ff */
[----:B------:R1:W-:Y:S04]  /*33700*/  STL.64 [R1+0x778], R64 ;  /* 0x0007784001007387 */ /* 0x0003e80000100a00 */
[----:B------:R-:W3:Y:S04]  /*33710*/  LDL.LU R146, [R1+0x678] ;  /* 0x0006780001927983 */ /* 0x000ee80000300800 */
[----:B------:R1:W-:Y:S02]  /*33720*/  STL.64 [R1+0x770], R6 ;  /* 0x0007700601007387 */ /* 0x0003e40000100a00 */
[----:B-1----:R-:W-:-:S04]  /*33730*/  LEA R64, P6, R45, R0, 0x2 ;  /* 0x000000002d407211 */ /* 0x002fc800078c10ff */
[----:B------:R-:W-:Y:S02]  /*33740*/  LEA.HI.X.SX32 R65, R45, R2, 0x2, P6 ;  /* 0x000000022d417211 */ /* 0x000fe400030f16ff */
[----:B------:R-:W3:Y:S04]  /*33750*/  LDL.LU R45, [R1+0x1130] ;  /* 0x00113000012d7983 */ /* 0x000ee80000300800 */
[----:B------:R-:W3:Y:S04]  /*33760*/  LDL.LU R147, [R1+0x680] ;  /* 0x0006800001937983 */ /* 0x000ee80000300800 */
[----:B------:R-:W3:Y:S04]  /*33770*/  LDL.LU R144, [R1+0x684] ;  /* 0x0006840001907983 */ /* 0x000ee80000300800 */
[----:B------:R4:W-:Y:S01]  /*33780*/  STL.64 [R1+0x768], R64 ;  /* 0x0007684001007387 */ /* 0x0009e20000100a00 */
[----:B------:R-:W-:-:S04]  /*33790*/  LEA R6, P5, R66, R0, 0x2 ;  /* 0x0000000042067211 */ /* 0x000fc800078a10ff */
[----:B------:R-:W-:Y:S02]  /*337a0*/  LEA.HI.X.SX32 R7, R66, R2, 0x2, P5 ;  /* 0x0000000242077211 */ /* 0x000fe400028f16ff */
[----:B------:R-:W3:Y:S01]  /*337b0*/  LDL.LU R66, [R1+0x1134] ;  /* 0x0011340001427983 */ /* 0x000ee20000300800 */
[----:B------:R-:W-:Y:S02]  /*337c0*/  IMAD R33, R33, R145, RZ ;  /* 0x0000009121217224 */ /* 0x000fe400078e02ff */
[----:B------:R-:W1:Y:S01]  /*337d0*/  LDC R145, c[0x0][0x240] ;  /* 0x00009000ff917b82 */ /* 0x000e620000000800 */
[C---:B----4-:R-:W-:Y:S01]  /*337e0*/  LEA R64, P6, R63.reuse, R0, 0x2 ;  /* 0x000000003f407211 */ /* 0x050fe200078c10ff */
[----:B-1----:R-:W-:Y:S02]  /*337f0*/  IMAD R44, R44, R145, RZ ;  /* 0x000000912c2c7224 */ /* 0x002fe400078e02ff */
[----:B------:R-:W4:Y:S01]  /*33800*/  LDL.LU R145, [R1+0x688] ;  /* 0x0006880001917983 */ /* 0x000f220000300800 */
[----:B------:R-:W-:-:S03]  /*33810*/  LEA.HI.X.SX32 R65, R63, R2, 0x2, P6 ;  /* 0x000000023f417211 */ /* 0x000fc600030f16ff */
[----:B------:R-:W4:Y:S04]  /*33820*/  LDL.LU R142, [R1+0x68c] ;  /* 0x00068c00018e7983 */ /* 0x000f280000300800 */
[----:B------:R1:W-:Y:S04]  /*33830*/  STL.64 [R1+0x760], R6 ;  /* 0x0007600601007387 */ /* 0x0003e80000100a00 */
[----:B------:R-:W4:Y:S04]  /*33840*/  LDL.LU R143, [R1+0x690] ;  /* 0x00069000018f7983 */ /* 0x000f280000300800 */
[----:B------:R-:W4:Y:S01]  /*33850*/  LDL.LU R141, [R1+0x694] ;  /* 0x00069400018d7983 */ /* 0x000f220000300800 */
[----:B-1----:R-:W-:-:S03]  /*33860*/  LEA R6, P5, R40, R0, 0x2 ;  /* 0x0000000028067211 */ /* 0x002fc600078a10ff */
[----:B------:R1:W-:Y:S01]  /*33870*/  STL.64 [R1+0x758], R64 ;  /* 0x0007584001007387 */ /* 0x0003e20000100a00 */
[----:B------:R-:W-:Y:S01]  /*33880*/  LEA.HI.X.SX32 R7, R40, R2, 0x2, P5 ;  /* 0x0000000228077211 */ /* 0x000fe200028f16ff */
[----:B-1----:R-:W-:Y:S02]  /*33890*/  IMAD.MOV.U32 R65, RZ, RZ, R67 ;  /* 0x000000ffff417224 */ /* 0x002fe400078e0043 */
[----:B------:R-:W4:Y:S04]  /*338a0*/  LDL.LU R67, [R1+0x113c] ;  /* 0x00113c0001437983 */ /* 0x000f280000300800 */
[----:B------:R-:W4:Y:S04]  /*338b0*/  LDL.LU R63, [R1+0x698] ;  /* 0x00069800013f7983 */ /* 0x000f280000300800 */
[----:B------:R-:W4:Y:S04]  /*338c0*/  LDL.LU R40, [R1+0x69c] ;  /* 0x00069c0001287983 */ /* 0x000f280000300800 */
[----:B------:R1:W-:Y:S02]  /*338d0*/  STL.64 [R1+0x750], R6 ;  /* 0x0007500601007387 */ /* 0x0003e40000100a00 */
[----:B-1----:R-:W-:Y:S01]  /*338e0*/  LEA R6, P5, R65, R0, 0x2 ;  /* 0x0000000041067211 */ /* 0x002fe200078a10ff */
[----:B------:R-:W-:-:S05]  /*338f0*/  IMAD.MOV.U32 R7, RZ, RZ, R65 ;  /* 0x000000ffff077224 */ /* 0x000fca00078e0041 */
[----:B------:R-:W-:Y:S02]  /*33900*/  LEA.HI.X.SX32 R7, R7, R2, 0x2, P5 ;  /* 0x0000000207077211 */ /* 0x000fe400028f16ff */
[----:B------:R-:W-:-:S04]  /*33910*/  LEA R64, P6, R168, R0, 0x2 ;  /* 0x00000000a8407211 */ /* 0x000fc800078c10ff */
[----:B------:R-:W-:Y:S02]  /*33920*/  LEA.HI.X.SX32 R65, R168, R2, 0x2, P6 ;  /* 0x00000002a8417211 */ /* 0x000fe400030f16ff */
[----:B------:R-:W4:Y:S04]  /*33930*/  LDL.LU R168, [R1+0x6a0] ;  /* 0x0006a00001a87983 */ /* 0x000f280000300800 */
[----:B------:R1:W-:Y:S02]  /*33940*/  STL.64 [R1+0x748], R64 ;  /* 0x0007484001007387 */ /* 0x0003e40000100a00 */
[----:B-1----:R-:W3:Y:S02]  /*33950*/  LDC R65, c[0x0][0x240] ;  /* 0x00009000ff417b82 */ /* 0x002ee40000000800 */
[----:B------:R3:W-:Y:S01]  /*33960*/  STL.64 [R1+0x740], R6 ;  /* 0x0007400601007387 */ /* 0x0007e20000100a00 */
[----:B--2---:R-:W-:Y:S01]  /*33970*/  LEA R64, P6, R41, R0, 0x2 ;  /* 0x0000000029407211 */ /* 0x004fe200078c10ff */
[----:B---3--:R-:W-:-:S03]  /*33980*/  IMAD R7, R16, R65, RZ ;  /* 0x0000004110077224 */ /* 0x008fc600078e02ff */
[----:B------:R-:W-:Y:S01]  /*33990*/  LEA.HI.X.SX32 R65, R41, R2, 0x2, P6 ;  /* 0x0000000229417211 */ /* 0x000fe200030f16ff */
[----:B------:R-:W2:Y:S04]  /*339a0*/  LDL.LU R16, [R1+0x6a4] ;  /* 0x0006a40001107983 */ /* 0x000ea80000300800 */
[----:B------:R-:W-:Y:S04]  /*339b0*/  STL [R1+0x80], R7 ;  /* 0x0000800701007387 */ /* 0x000fe80000100800 */
[----:B------:R-:W3:Y:S04]  /*339c0*/  LDL.LU R41, [R1+0x6ac] ;  /* 0x0006ac0001297983 */ /* 0x000ee80000300800 */
[----:B------:R1:W-:Y:S02]  /*339d0*/  STL.64 [R1+0x738], R64 ;  /* 0x0007384001007387 */ /* 0x0003e40000100a00 */
[----:B-1----:R-:W1:Y:S01]  /*339e0*/  LDC R65, c[0x0][0x240] ;  /* 0x00009000ff417b82 */ /* 0x002e620000000800 */
[----:B------:R-:W-:-:S02]  /*339f0*/  LEA R6, P5, R169, R0, 0x2 ;  /* 0x00000000a9067211 */ /* 0x000fc400078a10ff */
[C---:B------:R-:W-:Y:S02]  /*33a00*/  LEA R64, P6, R146.reuse, R0, 0x2 ;  /* 0x0000000092407211 */ /* 0x040fe400078c10ff */
[-C--:B------:R-:W-:Y:S02]  /*33a10*/  LEA.HI.X.SX32 R7, R169, R2.reuse, 0x2, P5 ;  /* 0x00000002a9077211 */ /* 0x080fe400028f16ff */
[----:B------:R-:W3:Y:S04]  /*33a20*/  LDL.LU R169, [R1+0x6a8] ;  /* 0x0006a80001a97983 */ /* 0x000ee80000300800 */
[----:B------:R-:W-:Y:S01]  /*33a30*/  STL.64 [R1+0x730], R6 ;  /* 0x0007300601007387 */ /* 0x000fe20000100a00 */
[----:B-1----:R-:W-:Y:S01]  /*33a40*/  IMAD R45, R45, R65, RZ ;  /* 0x000000412d2d7224 */ /* 0x002fe200078e02ff */
[----:B------:R-:W-:-:S02]  /*33a50*/  LEA.HI.X.SX32 R65, R146, R2, 0x2, P6 ;  /* 0x0000000292417211 */ /* 0x000fc400030f16ff */
[----:B------:R-:W3:Y:S04]  /*33a60*/  LDL.LU R146, [R1+0x2920] ;  /* 0x0029200001927983 */ /* 0x000ee80000300800 */
[----:B------:R1:W-:Y:S02]  /*33a70*/  STL.64 [R1+0x728], R64 ;  /* 0x0007284001007387 */ /* 0x0003e40000100a00 */
[----:B-1----:R-:W1:Y:S01]  /*33a80*/  LDC R65, c[0x0][0x240] ;  /* 0x00009000ff417b82 */ /* 0x002e620000000800 */
[CC--:B------:R-:W-:Y:S02]  /*33a90*/  LEA R6, P5, R147.reuse, R0.reuse, 0x2 ;  /* 0x0000000093067211 */ /* 0x0c0fe400078a10ff */
[----:B------:R-:W-:Y:S02]  /*33aa0*/  LEA R64, P6, R144, R0, 0x2 ;  /* 0x0000000090407211 */ /* 0x000fe400078c10ff */
[----:B------:R-:W-:-:S02]  /*33ab0*/  LEA.HI.X.SX32 R7, R147, R2, 0x2, P5 ;  /* 0x0000000293077211 */ /* 0x000fc400028f16ff */
[----:B------:R-:W3:Y:S04]  /*33ac0*/  LDL.LU R147, [R1+0x291c] ;  /* 0x00291c0001937983 */ /* 0x000ee80000300800 */
[----:B------:R-:W-:Y:S01]  /*33ad0*/  STL.64 [R1+0x720], R6 ;  /* 0x0007200601007387 */ /* 0x000fe20000100a00 */
[----:B-1----:R-:W-:Y:S01]  /*33ae0*/  IMAD R66, R66, R65, RZ ;  /* 0x0000004142427224 */ /* 0x002fe200078e02ff */
[----:B------:R-:W-:Y:S02]  /*33af0*/  LEA.HI.X.SX32 R65, R144, R2, 0x2, P6 ;  /* 0x0000000290417211 */ /* 0x000fe400030f16ff */
[----:B------:R-:W3:Y:S04]  /*33b00*/  LDL.LU R144, [R1+0x2918] ;  /* 0x0029180001907983 */ /* 0x000ee80000300800 */
[----:B------:R1:W-:Y:S04]  /*33b10*/  STL.64 [R1+0x718], R64 ;  /* 0x0007184001007387 */ /* 0x0003e80000100a00 */
[----:B-1----:R-:W2:Y:S01]  /*33b20*/  LDL.LU R65, [R1+0x1138] ;  /* 0x0011380001417983 */ /* 0x002ea20000300800 */
[----:B----4-:R-:W-:-:S04]  /*33b30*/  LEA R6, P5, R145, R0, 0x2 ;  /* 0x0000000091067211 */ /* 0x010fc800078a10ff */
[----:B------:R-:W-:Y:S02]  /*33b40*/  LEA.HI.X.SX32 R7, R145, R2, 0x2, P5 ;  /* 0x0000000291077211 */ /* 0x000fe400028f16ff */
[----:B------:R-:W4:Y:S04]  /*33b50*/  LDL.LU R145, [R1+0x2914] ;  /* 0x0029140001917983 */ /* 0x000f280000300800 */
[----:B------:R1:W-:Y:S02]  /*33b60*/  STL.64 [R1+0x710], R6 ;  /* 0x0007100601007387 */ /* 0x0003e40000100a00 */
[----:B-1----:R-:W2:Y:S01]  /*33b70*/  LDC R7, c[0x0][0x240] ;  /* 0x00009000ff077b82 */ /* 0x002ea20000000800 */
[CC--:B------:R-:W-:Y:S02]  /*33b80*/  LEA R64, P6, R142.reuse, R0.reuse, 0x2 ;  /* 0x000000008e407211 */ /* 0x0c0fe400078c10ff */
[----:B------:R-:W-:Y:S01]  /*33b90*/  LEA R6, P5, R143, R0, 0x2 ;  /* 0x000000008f067211 */ /* 0x000fe200078a10ff */
[----:B--2---:R-:W-:Y:S01]  /*33ba0*/  IMAD R7, R65, R7, RZ ;  /* 0x0000000741077224 */ /* 0x004fe200078e02ff */
[----:B------:R-:W-:-:S02]  /*33bb0*/  LEA.HI.X.SX32 R65, R142, R2, 0x2, P6 ;  /* 0x000000028e417211 */ /* 0x000fc400030f16ff */
[----:B------:R-:W2:Y:S04]  /*33bc0*/  LDL.LU R142, [R1+0x2910] ;  /* 0x00291000018e7983 */ /* 0x000ea80000300800 */
[----:B------:R-:W-:Y:S04]  /*33bd0*/  STL [R1+0x8c], R7 ;  /* 0x00008c0701007387 */ /* 0x000fe80000100800 */
[----:B------:R1:W-:Y:S02]  /*33be0*/  STL.64 [R1+0x708], R64 ;  /* 0x0007084001007387 */ /* 0x0003e40000100a00 */
[----:B-1----:R-:W1:Y:S01]  /*33bf0*/  LDC R65, c[0x0][0x240] ;  /* 0x00009000ff417b82 */ /* 0x002e620000000800 */
[----:B------:R-:W-:-:S02]  /*33c00*/  LEA R64, P6, R141, R0, 0x2 ;  /* 0x000000008d407211 */ /* 0x000fc400078c10ff */
[-C--:B------:R-:W-:Y:S02]  /*33c10*/  LEA.HI.X.SX32 R7, R143, R2.reuse, 0x2, P5 ;  /* 0x000000028f077211 */ /* 0x080fe400028f16ff */
[----:B------:R-:W2:Y:S04]  /*33c20*/  LDL.LU R143, [R1+0x290c] ;  /* 0x00290c00018f7983 */ /* 0x000ea80000300800 */
[----:B------:R3:W-:Y:S02]  /*33c30*/  STL.64 [R1+0x700], R6 ;  /* 0x0007000601007387 */ /* 0x0007e40000100a00 */
[----:B---3--:R-:W-:Y:S02]  /*33c40*/  IMAD.MOV.U32 R7, RZ, RZ, R140 ;  /* 0x000000ffff077224 */ /* 0x008fe400078e008c */
[----:B-1----:R-:W-:Y:S01]  /*33c50*/  IMAD R67, R67, R65, RZ ;  /* 0x0000004143437224 */ /* 0x002fe200078e02ff */
[----:B------:R-:W-:Y:S01]  /*33c60*/  LEA.HI.X.SX32 R65, R141, R2, 0x2, P6 ;  /* 0x000000028d417211 */ /* 0x000fe200030f16ff */
[----:B------:R-:W3:Y:S01]  /*33c70*/  LDL.LU R140, [R1+0x2908] ;  /* 0x00290800018c7983 */ /* 0x000ee20000300800 */
[----:B------:R-:W-:-:S03]  /*33c80*/  LEA R6, P5, R63, R0, 0x2 ;  /* 0x000000003f067211 */ /* 0x000fc600078a10ff */
[----:B------:R-:W3:Y:S04]  /*33c90*/  LDL.LU R141, [R1+0x2904] ;  /* 0x00290400018d7983 */ /* 0x000ee80000300800 */
[----:B------:R1:W-:Y:S02]  /*33ca0*/  STL.64 [R1+0x6f8], R64 ;  /* 0x0006f84001007387 */ /* 0x0003e40000100a00 */
[----:B-1----:R-:W-:Y:S01]  /*33cb0*/  IMAD.MOV.U32 R65, RZ, RZ, R7 ;  /* 0x000000ffff417224 */ /* 0x002fe200078e0007 */
[----:B------:R-:W-:Y:S02]  /*33cc0*/  LEA.HI.X.SX32 R7, R63, R2, 0x2, P5 ;  /* 0x000000023f077211 */ /* 0x000fe400028f16ff */
[----:B------:R-:W4:Y:S01]  /*33cd0*/  LDL.LU R63, [R1+0x1140] ;  /* 0x00114000013f7983 */ /* 0x000f220000300800 */
[----:B------:R-:W-:-:S03]  /*33ce0*/  LEA R64, P6, R40, R0, 0x2 ;  /* 0x0000000028407211 */ /* 0x000fc600078c10ff */
[----:B------:R1:W-:Y:S02]  /*33cf0*/  STL.64 [R1+0x6f0], R6 ;  /* 0x0006f00601007387 */ /* 0x0003e40000100a00 */
[----:B-1----:R-:W-:Y:S01]  /*33d00*/  IMAD.MOV.U32 R7, RZ, RZ, R65 ;  /* 0x000000ffff077224 */ /* 0x002fe200078e0041 */
[----:B------:R-:W-:Y:S02]  /*33d10*/  LEA.HI.X.SX32 R65, R40, R2, 0x2, P6 ;  /* 0x0000000228417211 */ /* 0x000fe400030f16ff */
[----:B------:R-:W2:Y:S01]  /*33d20*/  LDL.LU R40, [R1+0x1144] ;  /* 0x0011440001287983 */ /* 0x000ea20000300800 */
[----:B------:R-:W-:-:S03]  /*33d30*/  LEA R6, P5, R168, R0, 0x2 ;  /* 0x00000000a8067211 */ /* 0x000fc600078a10ff */
[----:B------:R1:W-:Y:S02]  /*33d40*/  STL.64 [R1+0x6e8], R64 ;  /* 0x0006e84001007387 */ /* 0x0003e40000100a00 */
[----:B-1----:R-:W-:Y:S02]  /*33d50*/  MOV R65, R7 ;  /* 0x0000000700417202 */ /* 0x002fe40000000f00 */
[----:B------:R-:W-:Y:S02]  /*33d60*/  LEA.HI.X.SX32 R7, R168, R2, 0x2, P5 ;  /* 0x00000002a8077211 */ /* 0x000fe400028f16ff */
[C---:B------:R-:W-:Y:S01]  /*33d70*/  LEA R64, P6, R16.reuse, R0, 0x2 ;  /* 0x0000000010407211 */ /* 0x040fe200078c10ff */
[----:B------:R-:W3:Y:S04]  /*33d80*/  LDL.LU R168, [R1+0x2900] ;  /* 0x0029000001a87983 */ /* 0x000ee80000300800 */
[----:B------:R1:W-:Y:S02]  /*33d90*/  STL.64 [R1+0x6e0], R6 ;  /* 0x0006e00601007387 */ /* 0x0003e40000100a00 */
[----:B-1----:R-:W-:Y:S01]  /*33da0*/  IMAD.MOV.U32 R7, RZ, RZ, R65 ;  /* 0x000000ffff077224 */ /* 0x002fe200078e0041 */
[----:B------:R-:W-:-:S02]  /*33db0*/  LEA.HI.X.SX32 R65, R16, R2, 0x2, P6 ;  /* 0x0000000210417211 */ /* 0x000fc400030f16ff */
[----:B------:R-:W3:Y:S01]  /*33dc0*/  LDL.LU R16, [R1+0x1148] ;  /* 0x0011480001107983 */ /* 0x000ee20000300800 */
[----:B------:R-:W-:-:S03]  /*33dd0*/  LEA R6, P5, R41, R0, 0x2 ;  /* 0x0000000029067211 */ /* 0x000fc600078a10ff */
[----:B------:R1:W-:Y:S02]  /*33de0*/  STL.64 [R1+0x6d8], R64 ;  /* 0x0006d84001007387 */ /* 0x0003e40000100a00 */
[----:B-1----:R-:W-:Y:S01]  /*33df0*/  IMAD.MOV.U32 R65, RZ, RZ, R7 ;  /* 0x000000ffff417224 */ /* 0x002fe200078e0007 */
[----:B------:R-:W-:Y:S02]  /*33e00*/  LEA.HI.X.SX32 R7, R41, R2, 0x2, P5 ;  /* 0x0000000229077211 */ /* 0x000fe400028f16ff */
[----:B------:R-:W3:Y:S01]  /*33e10*/  LDL.LU R41, [R1+0x114c] ;  /* 0x00114c0001297983 */ /* 0x000ee20000300800 */
[----:B------:R-:W-:-:S03]  /*33e20*/  LEA R64, P6, R169, R0, 0x2 ;  /* 0x00000000a9407211 */ /* 0x000fc600078c10ff */
[----:B------:R1:W-:Y:S02]  /*33e30*/  STL.64 [R1+0x6d0], R6 ;  /* 0x0006d00601007387 */ /* 0x0003e40000100a00 */
[----:B-1----:R-:W-:Y:S01]  /*33e40*/  IMAD.MOV.U32 R7, RZ, RZ, R65 ;  /* 0x000000ffff077224 */ /* 0x002fe200078e0041 */
[----:B------:R-:W-:Y:S02]  /*33e50*/  LEA.HI.X.SX32 R65, R169, R2, 0x2, P6 ;  /* 0x00000002a9417211 */ /* 0x000fe400030f16ff */
[-C--:B------:R-:W-:Y:S01]  /*33e60*/  LEA R6, P5, R39, R0.reuse, 0x2 ;  /* 0x0000000027067211 */ /* 0x080fe200078a10ff */
[----:B------:R-:W3:Y:S04]  /*33e70*/  LDL.LU R169, [R1+0x28fc] ;  /* 0x0028fc0001a97983 */ /* 0x000ee80000300800 */
[----:B------:R1:W-:Y:S02]  /*33e80*/  STL.64 [R1+0x6c8], R64 ;  /* 0x0006c84001007387 */ /* 0x0003e40000100a00 */
[----:B-1----:R-:W-:Y:S01]  /*33e90*/  LEA R64, P6, R7, R0, 0x2 ;  /* 0x0000000007407211 */ /* 0x002fe200078c10ff */
[----:B------:R-:W-:Y:S01]  /*33ea0*/  IMAD.MOV.U32 R65, RZ, RZ, R7 ;  /* 0x000000ffff417224 */ /* 0x000fe200078e0007 */
[----:B------:R-:W-:-:S02]  /*33eb0*/  LEA.HI.X.SX32 R7, R39, R2, 0x2, P5 ;  /* 0x0000000227077211 */ /* 0x000fc400028f16ff */
[----:B------:R-:W3:Y:S02]  /*33ec0*/  LDL.LU R39, [R1+0x1150] ;  /* 0x0011500001277983 */ /* 0x000ee40000300800 */
[----:B------:R-:W-:Y:S02]  /*33ed0*/  LEA.HI.X.SX32 R65, R65, R2, 0x2, P6 ;  /* 0x0000000241417211 */ /* 0x000fe400030f16ff */
[----:B------:R1:W-:Y:S04]  /*33ee0*/  STL.64 [R1+0x6c0], R6 ;  /* 0x0006c00601007387 */ /* 0x0003e80000100a00 */
[----:B------:R1:W-:Y:S02]  /*33ef0*/  STL.64 [R1+0x6b8], R64 ;  /* 0x0006b84001007387 */ /* 0x0003e40000100a00 */
[----:B-1----:R-:W-:-:S02]  /*33f00*/  LEA R6, P5, R136, R0, 0x2 ;  /* 0x0000000088067211 */ /* 0x002fc400078a10ff */
[C---:B------:R-:W-:Y:S02]  /*33f10*/  LEA R64, P6, R137.reuse, R0, 0x2 ;  /* 0x0000000089407211 */ /* 0x040fe400078c10ff */
[-C--:B------:R-:W-:Y:S02]  /*33f20*/  LEA.HI.X.SX32 R7, R136, R2.reuse, 0x2, P5 ;  /* 0x0000000288077211 */ /* 0x080fe400028f16ff */
[----:B------:R-:W-:Y:S01]  /*33f30*/  LEA.HI.X.SX32 R65, R137, R2, 0x2, P6 ;  /* 0x0000000289417211 */ /* 0x000fe200030f16ff */
[----:B------:R-:W3:Y:S04]  /*33f40*/  LDL.LU R136, [R1+0x28f8] ;  /* 0x0028f80001887983 */ /* 0x000ee80000300800 */
[----:B------:R-:W-:Y:S04]  /*33f50*/  STL.64 [R1+0x6b0], R6 ;  /* 0x0006b00601007387 */ /* 0x000fe80000100a00 */
[----:B------:R-:W3:Y:S04]  /*33f60*/  LDL.LU R137, [R1+0x28f4] ;  /* 0x0028f40001897983 */ /* 0x000ee80000300800 */
[----:B------:R1:W-:Y:S02]  /*33f70*/  STL.64 [R1+0x6a8], R64 ;  /* 0x0006a84001007387 */ /* 0x0003e40000100a00 */
[----:B-1----:R-:W4:Y:S01]  /*33f80*/  LDC R65, c[0x0][0x240] ;  /* 0x00009000ff417b82 */ /* 0x002f220000000800 */
[----:B------:R-:W-:-:S02]  /*33f90*/  LEA R6, P5, R234, R0, 0x2 ;  /* 0x00000000ea067211 */ /* 0x000fc400078a10ff */
[----:B------:R-:W-:Y:S02]  /*33fa0*/  LEA R64, P6, R235, R0, 0x2 ;  /* 0x00000000eb407211 */ /* 0x000fe400078c10ff */
[----:B------:R-:W-:Y:S02]  /*33fb0*/  LEA.HI.X.SX32 R7, R234, R2, 0x2, P5 ;  /* 0x00000002ea077211 */ /* 0x000fe400028f16ff */
[----:B------:R-:W3:Y:S04]  /*33fc0*/  LDL.LU R234, [R1+0x28f0] ;  /* 0x0028f00001ea7983 */ /* 0x000ee80000300800 */
[----:B------:R1:W-:Y:S02]  /*33fd0*/  STL.64 [R1+0x6a0], R6 ;  /* 0x0006a00601007387 */ /* 0x0003e40000100a00 */
[----:B-1----:R-:W-:-:S04]  /*33fe0*/  LEA R6, P5, R154, R0, 0x2 ;  /* 0x000000009a067211 */ /* 0x002fc800078a10ff */
[-C--:B------:R-:W-:Y:S01]  /*33ff0*/  LEA.HI.X.SX32 R7, R154, R2.reuse, 0x2, P5 ;  /* 0x000000029a077211 */ /* 0x080fe200028f16ff */
[----:B----4-:R-:W-:Y:S01]  /*34000*/  IMAD R63, R63, R65, RZ ;  /* 0x000000413f3f7224 */ /* 0x010fe200078e02ff */
[----:B------:R-:W-:Y:S02]  /*34010*/  LEA.HI.X.SX32 R65, R235, R2, 0x2, P6 ;  /* 0x00000002eb417211 */ /* 0x000fe400030f16ff */
[----:B------:R-:W4:Y:S04]  /*34020*/  LDL.LU R235, [R1+0x28ec] ;  /* 0x0028ec0001eb7983 */ /* 0x000f280000300800 */
[----:B------:R1:W-:Y:S04]  /*34030*/  STL.64 [R1+0x698], R64 ;  /* 0x0006984001007387 */ /* 0x0003e80000100a00 */
[----:B------:R-:W4:Y:S01]  /*34040*/  LDL.LU R154, [R1+0x28e8] ;  /* 0x0028e800019a7983 */ /* 0x000f220000300800 */
[----:B-1----:R-:W2:Y:S01]  /*34050*/  LDC R65, c[0x0][0x240] ;  /* 0x00009000ff417b82 */ /* 0x002ea20000000800 */
[----:B------:R-:W-:-:S02]  /*34060*/  LEA R64, P6, R155, R0, 0x2 ;  /* 0x000000009b407211 */ /* 0x000fc400078c10ff */
[----:B------:R-:W-:Y:S01]  /*34070*/  STL.64 [R1+0x690], R6 ;  /* 0x0006900601007387 */ /* 0x000fe20000100a00 */
[----:B--2---:R-:W-:Y:S01]  /*34080*/  IMAD R40, R40, R65, RZ ;  /* 0x0000004128287224 */ /* 0x004fe200078e02ff */
[----:B------:R-:W-:Y:S02]  /*34090*/  LEA.HI.X.SX32 R65, R155, R2, 0x2, P6 ;  /* 0x000000029b417211 */ /* 0x000fe400030f16ff */
[----:B------:R-:W4:Y:S04]  /*340a0*/  LDL.LU R155, [R1+0x28e4] ;  /* 0x0028e400019b7983 */ /* 0x000f280000300800 */
[----:B------:R1:W-:Y:S02]  /*340b0*/  STL.64 [R1+0x688], R64 ;  /* 0x0006884001007387 */ /* 0x0003e40000100a00 */
[----:B-1----:R-:W3:Y:S01]  /*340c0*/  LDC R65, c[0x0][0x240] ;  /* 0x00009000ff417b82 */ /* 0x002ee20000000800 */
[----:B------:R-:W-:-:S02]  /*340d0*/  LEA R6, P5, R132, R0, 0x2 ;  /* 0x0000000084067211 */ /* 0x000fc400078a10ff */
[C---:B------:R-:W-:Y:S02]  /*340e0*/  LEA R64, P6, R133.reuse, R0, 0x2 ;  /* 0x0000000085407211 */ /* 0x040fe400078c10ff */
[-C--:B------:R-:W-:Y:S02]  /*340f0*/  LEA.HI.X.SX32 R7, R132, R2.reuse, 0x2, P5 ;  /* 0x0000000284077211 */ /* 0x080fe400028f16ff */
[----:B------:R-:W2:Y:S04]  /*34100*/  LDL.LU R132, [R1+0x28e0] ;  /* 0x0028e00001847983 */ /* 0x000ea80000300800 */
[----:B------:R-:W-:Y:S01]  /*34110*/  STL.64 [R1+0x680], R6 ;  /* 0x0006800601007387 */ /* 0x000fe20000100a00 */
[----:B---3--:R-:W-:Y:S01]  /*34120*/  IMAD R16, R16, R65, RZ ;  /* 0x0000004110107224 */ /* 0x008fe200078e02ff */
[----:B------:R-:W-:-:S02]  /*34130*/  LEA.HI.X.SX32 R65, R133, R2, 0x2, P6 ;  /* 0x0000000285417211 */ /* 0x000fc400030f16ff */
[----:B------:R-:W2:Y:S04]  /*34140*/  LDL.LU R133, [R1+0x28dc] ;  /* 0x0028dc0001857983 */ /* 0x000ea80000300800 */
        /* <DEDUP_REMOVED lines=10> */
[----:B------:R1:W-:Y:S02]  /*341f0*/  STL.64 [R1+0x668], R64 ;  /* 0x0006684001007387 */ /* 0x0003e40000100a00 */
[----:B-1----:R-:W1:Y:S01]  /*34200*/  LDC R65, c[0x0][0x240] ;  /* 0x00009000ff417b82 */ /* 0x002e620000000800 */
[----:B------:R-:W-:-:S02]  /*34210*/  LEA R6, P5, R128, R0, 0x2 ;  /* 0x0000000080067211 */ /* 0x000fc400078a10ff */
[----:B------:R-:W-:Y:S02]  /*34220*/  LEA R64, P6, R134, R0, 0x2 ;  /* 0x0000000086407211 */ /* 0x000fe400078c10ff */
[-C--:B------:R-:W-:Y:S02]  /*34230*/  LEA.HI.X.SX32 R7, R128, R2.reuse, 0x2, P5 ;  /* 0x0000000280077211 */ /* 0x080fe400028f16ff */
[----:B------:R-:W4:Y:S04]  /*34240*/  LDL.LU R128, [R1+0x28d0] ;  /* 0x0028d00001807983 */ /* 0x000f280000300800 */
[----:B------:R1:W-:Y:S02]  /*34250*/  STL.64 [R1+0x660], R6 ;  /* 0x0006600601007387 */ /* 0x0003e40000100a00 */
[----:B-1----:R-:W-:Y:S01]  /*34260*/  IMAD R39, R39, R65, RZ ;  /* 0x0000004127277224 */ /* 0x002fe200078e02ff */
[----:B------:R-:W-:Y:S01]  /*34270*/  LEA.HI.X.SX32 R65, R134, R2, 0x2, P6 ;  /* 0x0000000286417211 */ /* 0x000fe200030f16ff */
[----:B------:R-:W-:Y:S01]  /*34280*/  IMAD.MOV.U32 R7, RZ, RZ, R129 ;  /* 0x000000ffff077224 */ /* 0x000fe200078e0081 */
[C---:B------:R-:W-:Y:S01]  /*34290*/  LEA R6, P5, R30.reuse, R0, 0x2 ;  /* 0x000000001e067211 */ /* 0x040fe200078a10ff */
[----:B------:R-:W4:Y:S04]  /*342a0*/  LDL.LU R129, [R1+0x28cc] ;  /* 0x0028cc0001817983 */ /* 0x000f280000300800 */
[----:B------:R-:W2:Y:S04]  /*342b0*/  LDL.LU R134, [R1+0x28c8] ;  /* 0x0028c80001867983 */ /* 0x000ea80000300800 */
        /* <DEDUP_REMOVED lines=8> */
[----:B------:R-:W4:Y:S01]  /*34340*/  LDL.LU R31, [R1+0x115c] ;  /* 0x00115c00011f7983 */ /* 0x000f220000300800 */
[----:B------:R-:W-:-:S03]  /*34350*/  LEA R6, P5, R135, R0, 0x2 ;  /* 0x0000000087067211 */ /* 0x000fc600078a10ff */
[----:B------:R1:W-:Y:S02]  /*34360*/  STL.64 [R1+0x648], R64 ;  /* 0x0006484001007387 */ /* 0x0003e40000100a00 */
[----:B-1----:R-:W-:Y:S02]  /*34370*/  MOV R65, R7 ;  /* 0x0000000700417202 */ /* 0x002fe40000000f00 */
[----:B------:R-:W-:Y:S02]  /*34380*/  LEA.HI.X.SX32 R7, R135, R2, 0x2, P5 ;  /* 0x0000000287077211 */ /* 0x000fe400028f16ff */
[C---:B------:R-:W-:Y:S01]  /*34390*/  LEA R64, P6, R28.reuse, R0, 0x2 ;  /* 0x000000001c407211 */ /* 0x040fe200078c10ff */
[----:B------:R-:W2:Y:S04]  /*343a0*/  LDL.LU R135, [R1+0x28c4] ;  /* 0x0028c40001877983 */ /* 0x000ea80000300800 */
[----:B------:R1:W-:Y:S02]  /*343b0*/  STL.64 [R1+0x640], R6 ;  /* 0x0006400601007387 */ /* 0x0003e40000100a00 */
[----:B-1----:R-:W-:Y:S01]  /*343c0*/  IMAD.MOV.U32 R7, RZ, RZ, R65 ;  /* 0x000000ffff077224 */ /* 0x002fe200078e0041 */
[----:B------:R-:W-:-:S02]  /*343d0*/  LEA.HI.X.SX32 R65, R28, R2, 0x2, P6 ;  /* 0x000000021c417211 */ /* 0x000fc400030f16ff */
[----:B------:R-:W2:Y:S01]  /*343e0*/  LDL.LU R28, [R1+0x1160] ;  /* 0x00116000011c7983 */ /* 0x000ea20000300800 */
[----:B------:R-:W-:-:S03]  /*343f0*/  LEA R6, P5, R29, R0, 0x2 ;  /* 0x000000001d067211 */ /* 0x000fc600078a10ff */
[----:B------:R1:W-:Y:S02]  /*34400*/  STL.64 [R1+0x638], R64 ;  /* 0x0006384001007387 */ /* 0x0003e40000100a00 */
[----:B-1----:R-:W-:Y:S01]  /*34410*/  IMAD.MOV.U32 R65, RZ, RZ, R7 ;  /* 0x000000ffff417224 */ /* 0x002fe200078e0007 */
[----:B------:R-:W-:Y:S02]  /*34420*/  LEA.HI.X.SX32 R7, R29, R2, 0x2, P5 ;  /* 0x000000021d077211 */ /* 0x000fe400028f16ff */
[----:B------:R-:W2:Y:S01]  /*34430*/  LDL.LU R29, [R1+0x1164] ;  /* 0x00116400011d7983 */ /* 0x000ea20000300800 */
[----:B------:R-:W-:-:S03]  /*34440*/  LEA R64, P6, R156, R0, 0x2 ;  /* 0x000000009c407211 */ /* 0x000fc600078c10ff */
[----:B------:R1:W-:Y:S02]  /*34450*/  STL.64 [R1+0x630], R6 ;  /* 0x0006300601007387 */ /* 0x0003e40000100a00 */
[----:B-1----:R-:W-:Y:S01]  /*34460*/  IMAD.MOV.U32 R7, RZ, RZ, R65 ;  /* 0x000000ffff077224 */ /* 0x002fe200078e0041 */
[----:B------:R-:W-:Y:S02]  /*34470*/  LEA.HI.X.SX32 R65, R156, R2, 0x2, P6 ;  /* 0x000000029c417211 */ /* 0x000fe400030f16ff */
[CC--:B------:R-:W-:Y:S01]  /*34480*/  LEA R6, P5, R26.reuse, R0.reuse, 0x2 ;  /* 0x000000001a067211 */ /* 0x0c0fe200078a10ff */
[----:B------:R-:W2:Y:S04]  /*34490*/  LDL.LU R156, [R1+0x28c0] ;  /* 0x0028c000019c7983 */ /* 0x000ea80000300800 */
[----:B------:R1:W-:Y:S02]  /*344a0*/  STL.64 [R1+0x628], R64 ;  /* 0x0006284001007387 */ /* 0x0003e40000100a00 */
[----:B-1----:R-:W-:Y:S01]  /*344b0*/  LEA R64, P6, R7, R0, 0x2 ;  /* 0x0000000007407211 */ /* 0x002fe200078c10ff */
[----:B------:R-:W-:Y:S01]  /*344c0*/  IMAD.MOV.U32 R65, RZ, RZ, R7 ;  /* 0x000000ffff417224 */ /* 0x000fe200078e0007 */
[----:B------:R-:W-:-:S02]  /*344d0*/  LEA.HI.X.SX32 R7, R26, R2, 0x2, P5 ;  /* 0x000000021a077211 */ /* 0x000fc400028f16ff */
[----:B------:R-:W2:Y:S02]  /*344e0*/  LDL.LU R26, [R1+0x1168] ;  /* 0x00116800011a7983 */ /* 0x000ea40000300800 */
[----:B------:R-:W-:Y:S02]  /*344f0*/  LEA.HI.X.SX32 R65, R65, R2, 0x2, P6 ;  /* 0x0000000241417211 */ /* 0x000fe400030f16ff */
[----:B------:R1:W-:Y:S04]  /*34500*/  STL.64 [R1+0x620], R6 ;  /* 0x0006200601007387 */ /* 0x0003e80000100a00 */
[----:B------:R1:W-:Y:S02]  /*34510*/  STL.64 [R1+0x618], R64 ;  /* 0x0006184001007387 */ /* 0x0003e40000100a00 */
[----:B-1----:R-:W-:-:S02]  /*34520*/  LEA R6, P5, R157, R0, 0x2 ;  /* 0x000000009d067211 */ /* 0x002fc400078a10ff */
[C---:B------:R-:W-:Y:S02]  /*34530*/  LEA R64, P6, R130.reuse, R0, 0x2 ;  /* 0x0000000082407211 */ /* 0x040fe400078c10ff */
[-C--:B------:R-:W-:Y:S02]  /*34540*/  LEA.HI.X.SX32 R7, R157, R2.reuse, 0x2, P5 ;  /* 0x000000029d077211 */ /* 0x080fe400028f16ff */
[----:B------:R-:W-:Y:S01]  /*34550*/  LEA.HI.X.SX32 R65, R130, R2, 0x2, P6 ;  /* 0x0000000282417211 */ /* 0x000fe200030f16ff */
[----:B------:R-:W2:Y:S04]  /*34560*/  LDL.LU R157, [R1+0x28bc] ;  /* 0x0028bc00019d7983 */ /* 0x000ea80000300800 */
[----:B------:R-:W-:Y:S04]  /*34570*/  STL.64 [R1+0x610], R6 ;  /* 0x0006100601007387 */ /* 0x000fe80000100a00 */
[----:B------:R-:W2:Y:S04]  /*34580*/  LDL.LU R130, [R1+0x28b8] ;  /* 0x0028b80001827983 */ /* 0x000ea80000300800 */
[----:B------:R1:W-:Y:S02]  /*34590*/  STL.64 [R1+0x608], R64 ;  /* 0x0006084001007387 */ /* 0x0003e40000100a00 */
[----:B-1----:R-:W3:Y:S01]  /*345a0*/  LDC R65, c[0x0][0x240] ;  /* 0x00009000ff417b82 */ /* 0x002ee20000000800 */
[----:B------:R-:W-:-:S02]  /*345b0*/  LEA R6, P5, R131, R0, 0x2 ;  /* 0x0000000083067211 */ /* 0x000fc400078a10ff */
[----:B------:R-:W-:Y:S02]  /*345c0*/  LEA R64, P6, R120, R0, 0x2 ;  /* 0x0000000078407211 */ /* 0x000fe400078c10ff */
[----:B------:R-:W-:Y:S02]  /*345d0*/  LEA.HI.X.SX32 R7, R131, R2, 0x2, P5 ;  /* 0x0000000283077211 */ /* 0x000fe400028f16ff */
[----:B------:R-:W2:Y:S04]  /*345e0*/  LDL.LU R131, [R1+0x28b4] ;  /* 0x0028b40001837983 */ /* 0x000ea80000300800 */
[----:B------:R1:W-:Y:S02]  /*345f0*/  STL.64 [R1+0x600], R6 ;  /* 0x0006000601007387 */ /* 0x0003e40000100a00 */
[----:B-1----:R-:W-:-:S04]  /*34600*/  LEA R6, P5, R121, R0, 0x2 ;  /* 0x0000000079067211 */ /* 0x002fc800078a10ff */
[-C--:B------:R-:W-:Y:S01]  /*34610*/  LEA.HI.X.SX32 R7, R121, R2.reuse, 0x2, P5 ;  /* 0x0000000279077211 */ /* 0x080fe200028f16ff */
[----:B---3--:R-:W-:Y:S01]  /*34620*/  IMAD R30, R30, R65, RZ ;  /* 0x000000411e1e7224 */ /* 0x008fe200078e02ff */
[----:B------:R-:W-:Y:S02]  /*34630*/  LEA.HI.X.SX32 R65, R120, R2, 0x2, P6 ;  /* 0x0000000278417211 */ /* 0x000fe400030f16ff */
[----:B------:R-:W3:Y:S04]  /*34640*/  LDL.LU R120, [R1+0x28b0] ;  /* 0x0028b00001787983 */ /* 0x000ee80000300800 */
[----:B------:R1:W-:Y:S04]  /*34650*/  STL.64 [R1+0x5f8], R64 ;  /* 0x0005f84001007387 */ /* 0x0003e80000100a00 */
[----:B------:R-:W3:Y:S01]  /*34660*/  LDL.LU R121, [R1+0x28ac] ;  /* 0x0028ac0001797983 */ /* 0x000ee20000300800 */
[----:B-1----:R-:W4:Y:S01]  /*34670*/  LDC R65, c[0x0][0x240] ;  /* 0x00009000ff417b82 */ /* 0x002f220000000800 */
[----:B------:R-:W-:-:S02]  /*34680*/  LEA R64, P6, R249, R0, 0x2 ;  /* 0x00000000f9407211 */ /* 0x000fc400078c10ff */
[----:B------:R-:W-:Y:S01]  /*34690*/  STL.64 [R1+0x5f0], R6 ;  /* 0x0005f00601007387 */ /* 0x000fe20000100a00 */
[----:B----4-:R-:W-:Y:S01]  /*346a0*/  IMAD R31, R31, R65, RZ ;  /* 0x000000411f1f7224 */ /* 0x010fe200078e02ff */
[----:B------:R-:W-:Y:S02]  /*346b0*/  LEA.HI.X.SX32 R65, R249, R2, 0x2, P6 ;  /* 0x00000002f9417211 */ /* 0x000fe400030f16ff */
[----:B------:R-:W4:Y:S04]  /*346c0*/  LDL.LU R249, [R1+0x28a8] ;  /* 0x0028a80001f97983 */ /* 0x000f280000300800 */
[----:B------:R1:W-:Y:S02]  /*346d0*/  STL.64 [R1+0x5e8], R64 ;  /* 0x0005e84001007387 */ /* 0x0003e40000100a00 */
[----:B-1----:R-:W2:Y:S01]  /*346e0*/  LDC R65, c[0x0][0x240] ;  /* 0x00009000ff417b82 */ /* 0x002ea20000000800 */
[----:B------:R-:W-:-:S02]  /*346f0*/  LEA R6, P5, R118, R0, 0x2 ;  /* 0x0000000076067211 */ /* 0x000fc400078a10ff */
[C---:B------:R-:W-:Y:S02]  /*34700*/  LEA R64, P6, R119.reuse, R0, 0x2 ;  /* 0x0000000077407211 */ /* 0x040fe400078c10ff */
[-C--:B------:R-:W-:Y:S02]  /*34710*/  LEA.HI.X.SX32 R7, R118, R2.reuse, 0x2, P5 ;  /* 0x0000000276077211 */ /* 0x080fe400028f16ff */
[----:B------:R-:W3:Y:S04]  /*34720*/  LDL.LU R118, [R1+0x28a4] ;  /* 0x0028a40001767983 */ /* 0x000ee80000300800 */
[----:B------:R-:W-:Y:S01]  /*34730*/  STL.64 [R1+0x5e0], R6 ;  /* 0x0005e00601007387 */ /* 0x000fe20000100a00 */
[----:B--2---:R-:W-:Y:S01]  /*34740*/  IMAD R28, R28, R65, RZ ;  /* 0x000000411c1c7224 */ /* 0x004fe200078e02ff */
[----:B------:R-:W-:-:S02]  /*34750*/  LEA.HI.X.SX32 R65, R119, R2, 0x2, P6 ;  /* 0x0000000277417211 */ /* 0x000fc400030f16ff */
[----:B------:R-:W3:Y:S04]  /*34760*/  LDL.LU R119, [R1+0x28a0] ;  /* 0x0028a00001777983 */ /* 0x000ee80000300800 */
[----:B------:R1:W-:Y:S02]  /*34770*/  STL.64 [R1+0x5d8], R64 ;  /* 0x0005d84001007387 */ /* 0x0003e40000100a00 */
[----:B-1----:R-:W1:Y:S01]  /*34780*/  LDC R65, c[0x0][0x240] ;  /* 0x00009000ff417b82 */ /* 0x002e620000000800 */
[CC--:B------:R-:W-:Y:S02]  /*34790*/  LEA R6, P5, R116.reuse, R0.reuse, 0x2 ;  /* 0x0000000074067211 */ /* 0x0c0fe400078a10ff */
[----:B------:R-:W-:Y:S02]  /*347a0*/  LEA R64, P6, R117, R0, 0x2 ;  /* 0x0000000075407211 */ /* 0x000fe400078c10ff */
[----:B------:R-:W-:-:S02]  /*347b0*/  LEA.HI.X.SX32 R7, R116, R2, 0x2, P5 ;  /* 0x0000000274077211 */ /* 0x000fc400028f16ff */
[----:B------:R-:W2:Y:S04]  /*347c0*/  LDL.LU R116, [R1+0x289c] ;  /* 0x00289c0001747983 */ /* 0x000ea80000300800 */
[----:B------:R-:W-:Y:S01]  /*347d0*/  STL.64 [R1+0x5d0], R6 ;  /* 0x0005d00601007387 */ /* 0x000fe20000100a00 */
[----:B-1----:R-:W-:Y:S01]  /*347e0*/  IMAD R29, R29, R65, RZ ;  /* 0x000000411d1d7224 */ /* 0x002fe200078e02ff */
[----:B------:R-:W-:Y:S02]  /*347f0*/  LEA.HI.X.SX32 R65, R117, R2, 0x2, P6 ;  /* 0x0000000275417211 */ /* 0x000fe400030f16ff */
[----:B------:R-:W2:Y:S04]  /*34800*/  LDL.LU R117, [R1+0x2898] ;  /* 0x0028980001757983 */ /* 0x000ea80000300800 */
[----:B------:R1:W-:Y:S02]  /*34810*/  STL.64 [R1+0x5c8], R64 ;  /* 0x0005c84001007387 */ /* 0x0003e40000100a00 */
[----:B-1----:R-:W1:Y:S01]  /*34820*/  LDC R65, c[0x0][0x240] ;  /* 0x00009000ff417b82 */ /* 0x002e620000000800 */
[----:B------:R-:W-:-:S02]  /*34830*/  LEA R6, P5, R114, R0, 0x2 ;  /* 0x0000000072067211 */ /* 0x000fc400078a10ff */
[----:B------:R-:W-:Y:S02]  /*34840*/  LEA R64, P6, R112, R0, 0x2 ;  /* 0x0000000070407211 */ /* 0x000fe400078c10ff */
[-C--:B------:R-:W-:Y:S02]  /*34850*/  LEA.HI.X.SX32 R7, R114, R2.reuse, 0x2, P5 ;  /* 0x0000000272077211 */ /* 0x080fe400028f16ff */
[----:B------:R-:W3:Y:S04]  /*34860*/  LDL.LU R114, [R1+0x2894] ;  /* 0x0028940001727983 */ /* 0x000ee80000300800 */
[----:B------:R1:W-:Y:S02]  /*34870*/  STL.64 [R1+0x5c0], R6 ;  /* 0x0005c00601007387 */ /* 0x0003e40000100a00 */
[----:B-1----:R-:W-:Y:S01]  /*34880*/  IMAD R26, R26, R65, RZ ;  /* 0x000000411a1a7224 */ /* 0x002fe200078e02ff */
[----:B------:R-:W-:Y:S01]  /*34890*/  LEA.HI.X.SX32 R65, R112, R2, 0x2, P6 ;  /* 0x0000000270417211 */ /* 0x000fe200030f16ff */
[----:B------:R-:W-:Y:S01]  /*348a0*/  IMAD.MOV.U32 R7, RZ, RZ, R115 ;  /* 0x000000ffff077224 */ /* 0x000fe200078e0073 */
[C---:B------:R-:W-:Y:S01]  /*348b0*/  LEA R6, P5, R27.reuse, R0, 0x2 ;  /* 0x000000001b067211 */ /* 0x040fe200078a10ff */
[----:B------:R-:W3:Y:S04]  /*348c0*/  LDL.LU R115, [R1+0x2890] ;  /* 0x0028900001737983 */ /* 0x000ee80000300800 */
[----:B------:R-:W2:Y:S04]  /*348d0*/  LDL.LU R112, [R1+0x288c] ;  /* 0x00288c0001707983 */ /* 0x000ea80000300800 */
[----:B------:R1:W-:Y:S02]  /*348e0*/  STL.64 [R1+0x5b8], R64 ;  /* 0x0005b84001007387 */ /* 0x0003e40000100a00 */
[----:B-1----:R-:W-:Y:S01]  /*348f0*/  IMAD.MOV.U32 R65, RZ, RZ, R7 ;  /* 0x000000ffff417224 */ /* 0x002fe200078e0007 */
[----:B------:R-:W-:-:S02]  /*34900*/  LEA.HI.X.SX32 R7, R27, R2, 0x2, P5 ;  /* 0x000000021b077211 */ /* 0x000fc400028f16ff */
[C---:B------:R-:W-:Y:S01]  /*34910*/  LEA R64, P6, R113.reuse, R0, 0x2 ;  /* 0x0000000071407211 */ /* 0x040fe200078c10ff */
[----:B------:R-:W4:Y:S04]  /*34920*/  LDL.LU R27, [R1+0x1174] ;  /* 0x00117400011b7983 */ /* 0x000f280000300800 */
[----:B------:R1:W-:Y:S02]  /*34930*/  STL.64 [R1+0x5b0], R6 ;  /* 0x0005b00601007387 */ /* 0x0003e40000100a00 */
[----:B-1----:R-:W-:Y:S01]  /*34940*/  IMAD.MOV.U32 R7, RZ, RZ, R65 ;  /* 0x000000ffff077224 */ /* 0x002fe200078e0041 */
[----:B------:R-:W-:Y:S02]  /*34950*/  LEA.HI.X.SX32 R65, R113, R2, 0x2, P6 ;  /* 0x0000000271417211 */ /* 0x000fe400030f16ff */
[----:B------:R-:W-:Y:S01]  /*34960*/  LEA R6, P5, R110, R0, 0x2 ;  /* 0x000000006e067211 */ /* 0x000fe200078a10ff */
[----:B------:R-:W2:Y:S04]  /*34970*/  LDL.LU R113, [R1+0x2888] ;  /* 0x0028880001717983 */ /* 0x000ea80000300800 */
[----:B------:R1:W-:Y:S02]  /*34980*/  STL.64 [R1+0x5a8], R64 ;  /* 0x0005a84001007387 */ /* 0x0003e40000100a00 */
[----:B-1----:R-:W-:-:S02]  /*34990*/  MOV R65, R7 ;  /* 0x0000000700417202 */ /* 0x002fc40000000f00 */
[----:B------:R-:W-:Y:S02]  /*349a0*/  LEA.HI.X.SX32 R7, R110, R2, 0x2, P5 ;  /* 0x000000026e077211 */ /* 0x000fe400028f16ff */
[C---:B------:R-:W-:Y:S01]  /*349b0*/  LEA R64, P6, R111.reuse, R0, 0x2 ;  /* 0x000000006f407211 */ /* 0x040fe200078c10ff */
[----:B------:R-:W3:Y:S04]  /*349c0*/  LDL.LU R110, [R1+0x2884] ;  /* 0x00288400016e7983 */ /* 0x000ee80000300800 */
[----:B------:R1:W-:Y:S02]  /*349d0*/  STL.64 [R1+0x5a0], R6 ;  /* 0x0005a00601007387 */ /* 0x0003e40000100a00 */
[----:B-1----:R-:W-:Y:S01]  /*349e0*/  IMAD.MOV.U32 R7, RZ, RZ, R65 ;  /* 0x000000ffff077224 */ /* 0x002fe200078e0041 */
[----:B------:R-:W-:-:S02]  /*349f0*/  LEA.HI.X.SX32 R65, R111, R2, 0x2, P6 ;  /* 0x000000026f417211 */ /* 0x000fc400030f16ff */
[C---:B------:R-:W-:Y:S01]  /*34a00*/  LEA R6, P5, R10.reuse, R0, 0x2 ;  /* 0x000000000a067211 */ /* 0x040fe200078a10ff */
[----:B------:R-:W3:Y:S04]  /*34a10*/  LDL.LU R111, [R1+0x2880] ;  /* 0x00288000016f7983 */ /* 0x000ee80000300800 */
[----:B------:R1:W-:Y:S02]  /*34a20*/  STL.64 [R1+0x598], R64 ;  /* 0x0005984001007387 */ /* 0x0003e40000100a00 */
[----:B-1----:R-:W-:Y:S01]  /*34a30*/  IMAD.MOV.U32 R65, RZ, RZ, R7 ;  /* 0x000000ffff417224 */ /* 0x002fe200078e0007 */
[----:B------:R-:W-:Y:S02]  /*34a40*/  LEA.HI.X.SX32 R7, R10, R2, 0x2, P5 ;  /* 0x000000020a077211 */ /* 0x000fe400028f16ff */
[C---:B------:R-:W-:Y:S01]  /*34a50*/  LEA R64, P6, R138.reuse, R0, 0x2 ;  /* 0x000000008a407211 */ /* 0x040fe200078c10ff */
[----:B------:R-:W2:Y:S04]  /*34a60*/  LDL.LU R10, [R1+0x117c] ;  /* 0x00117c00010a7983 */ /* 0x000ea80000300800 */
        /* <DEDUP_REMOVED lines=17> */
[----:B------:R-:W-:Y:S02]  /*34b80*/  LEA R64, P6, R7, R0, 0x2 ;  /* 0x0000000007407211 */ /* 0x000fe400078c10ff */
[-C--:B------:R-:W-:Y:S02]  /*34b90*/  LEA.HI.X.SX32 R7, R99, R2.reuse, 0x2, P5 ;  /* 0x0000000263077211 */ /* 0x080fe400028f16ff */
[----:B------:R-:W-:Y:S01]  /*34ba0*/  LEA.HI.X.SX32 R65, R65, R2, 0x2, P6 ;  /* 0x0000000241417211 */ /* 0x000fe200030f16ff */
[----:B------:R-:W1:Y:S02]  /*34bb0*/  LDC R99, c[0x0][0x240] ;  /* 0x00009000ff637b82 */ /* 0x000e640000000800 */
[----:B------:R-:W-:Y:S04]  /*34bc0*/  STL.64 [R1+0x570], R6 ;  /* 0x0005700601007387 */ /* 0x000fe80000100a00 */
[----:B------:R1:W-:Y:S04]  /*34bd0*/  STL.64 [R1+0x568], R64 ;  /* 0x0005684001007387 */ /* 0x0003e80000100a00 */
[----:B-1----:R-:W4:Y:S01]  /*34be0*/  LDL.LU R65, [R1+0x116c] ;  /* 0x00116c0001417983 */ /* 0x002f220000300800 */
[----:B------:R-:W-:-:S04]  /*34bf0*/  LEA R6, P5, R107, R0, 0x2 ;  /* 0x000000006b067211 */ /* 0x000fc800078a10ff */
[----:B------:R-:W-:Y:S02]  /*34c00*/  LEA.HI.X.SX32 R7, R107, R2, 0x2, P5 ;  /* 0x000000026b077211 */ /* 0x000fe400028f16ff */
[----:B------:R-:W3:Y:S04]  /*34c10*/  LDL.LU R107, [R1+0x2870] ;  /* 0x00287000016b7983 */ /* 0x000ee80000300800 */
[----:B------:R1:W-:Y:S02]  /*34c20*/  STL.64 [R1+0x560], R6 ;  /* 0x0005600601007387 */ /* 0x0003e40000100a00 */
[----:B-1----:R-:W4:Y:S01]  /*34c30*/  LDC R7, c[0x0][0x240] ;  /* 0x00009000ff077b82 */ /* 0x002f220000000800 */
[CC--:B------:R-:W-:Y:S02]  /*34c40*/  LEA R64, P6, R236.reuse, R0.reuse, 0x2 ;  /* 0x00000000ec407211 */ /* 0x0c0fe400078c10ff */
[----:B------:R-:W-:Y:S01]  /*34c50*/  LEA R6, P5, R237, R0, 0x2 ;  /* 0x00000000ed067211 */ /* 0x000fe200078a10ff */
[----:B----4-:R-:W-:Y:S01]  /*34c60*/  IMAD R7, R65, R7, RZ ;  /* 0x0000000741077224 */ /* 0x010fe200078e02ff */
[----:B------:R-:W-:-:S02]  /*34c70*/  LEA.HI.X.SX32 R65, R236, R2, 0x2, P6 ;  /* 0x00000002ec417211 */ /* 0x000fc400030f16ff */
[----:B------:R-:W4:Y:S04]  /*34c80*/  LDL.LU R236, [R1+0x286c] ;  /* 0x00286c0001ec7983 */ /* 0x000f280000300800 */
[----:B------:R-:W-:Y:S04]  /*34c90*/  STL [R1+0xc4], R7 ;  /* 0x0000c40701007387 */ /* 0x000fe80000100800 */
[----:B------:R1:W-:Y:S02]  /*34ca0*/  STL.64 [R1+0x558], R64 ;  /* 0x0005584001007387 */ /* 0x0003e40000100a00 */
[----:B-1----:R-:W1:Y:S01]  /*34cb0*/  LDC R65, c[0x0][0x240] ;  /* 0x00009000ff417b82 */ /* 0x002e620000000800 */
[----:B------:R-:W-:-:S02]  /*34cc0*/  LEA R64, P6, R124, R0, 0x2 ;  /* 0x000000007c407211 */ /* 0x000fc400078c10ff */
[-C--:B------:R-:W-:Y:S02]  /*34cd0*/  LEA.HI.X.SX32 R7, R237, R2.reuse, 0x2, P5 ;  /* 0x00000002ed077211 */ /* 0x080fe400028f16ff */
[----:B------:R-:W4:Y:S04]  /*34ce0*/  LDL.LU R237, [R1+0x2868] ;  /* 0x0028680001ed7983 */ /* 0x000f280000300800 */
[----:B------:R-:W-:Y:S01]  /*34cf0*/  STL.64 [R1+0x550], R6 ;  /* 0x0005500601007387 */ /* 0x000fe20000100a00 */
[----:B-1----:R-:W-:Y:S01]  /*34d00*/  IMAD R27, R27, R65, RZ ;  /* 0x000000411b1b7224 */ /* 0x002fe200078e02ff */
[----:B------:R-:W-:Y:S02]  /*34d10*/  LEA.HI.X.SX32 R65, R124, R2, 0x2, P6 ;  /* 0x000000027c417211 */ /* 0x000fe400030f16ff */
[----:B------:R-:W4:Y:S04]  /*34d20*/  LDL.LU R124, [R1+0x2864] ;  /* 0x00286400017c7983 */ /* 0x000f280000300800 */
[----:B------:R1:W-:Y:S04]  /*34d30*/  STL.64 [R1+0x548], R64 ;  /* 0x0005484001007387 */ /* 0x0003e80000100a00 */
[----:B-1----:R-:W2:Y:S01]  /*34d40*/  LDL.LU R65, [R1+0x1178] ;  /* 0x0011780001417983 */ /* 0x002ea20000300800 */
[----:B------:R-:W-:-:S04]  /*34d50*/  LEA R6, P5, R125, R0, 0x2 ;  /* 0x000000007d067211 */ /* 0x000fc800078a10ff */
        /* <DEDUP_REMOVED lines=15> */
[----:B------:R-:W-:Y:S01]  /*34e50*/  STL.64 [R1+0x530], R6 ;  /* 0x0005300601007387 */ /* 0x000fe20000100a00 */
[----:B-1----:R-:W-:Y:S01]  /*34e60*/  IMAD R10, R10, R65, RZ ;  /* 0x000000410a0a7224 */ /* 0x002fe200078e02ff */
[----:B------:R-:W-:Y:S02]  /*34e70*/  LEA.HI.X.SX32 R65, R122, R2, 0x2, P6 ;  /* 0x000000027a417211 */ /* 0x000fe400030f16ff */
[----:B------:R-:W3:Y:S04]  /*34e80*/  LDL.LU R122, [R1+0x2854] ;  /* 0x00285400017a7983 */ /* 0x000ee80000300800 */
[----:B------:R1:W-:Y:S04]  /*34e90*/  STL.64 [R1+0x528], R64 ;  /* 0x0005284001007387 */ /* 0x0003e80000100a00 */
[----:B-1----:R-:W4:Y:S01]  /*34ea0*/  LDL.LU R65, [R1+0x1180] ;  /* 0x0011800001417983 */ /* 0x002f220000300800 */
[----:B------:R-:W-:-:S04]  /*34eb0*/  LEA R6, P5, R123, R0, 0x2 ;  /* 0x000000007b067211 */ /* 0x000fc800078a10ff */
[----:B------:R-:W-:Y:S02]  /*34ec0*/  LEA.HI.X.SX32 R7, R123, R2, 0x2, P5 ;  /* 0x000000027b077211 */ /* 0x000fe400028f16ff */
[----:B------:R-:W3:Y:S01]  /*34ed0*/  LDL.LU R123, [R1+0x2850] ;  /* 0x00285000017b7983 */ /* 0x000ee20000300800 */
[----:B------:R-:W-:-:S03]  /*34ee0*/  LEA R64, P6, R11, R0, 0x2 ;  /* 0x000000000b407211 */ /* 0x000fc600078c10ff */
[----:B------:R1:W-:Y:S02]  /*34ef0*/  STL.64 [R1+0x520], R6 ;  /* 0x0005200601007387 */ /* 0x0003e40000100a00 */
[----:B-1----:R-:W-:Y:S02]  /*34f00*/  IMAD.MOV.U32 R7, RZ, RZ, R98 ;  /* 0x000000ffff077224 */ /* 0x002fe400078e0062 */
[----:B------:R-:W2:Y:S01]  /*34f10*/  LDL.LU R98, [R1+0x284c] ;  /* 0x00284c0001627983 */ /* 0x000ea20000300800 */
[----:B------:R-:W-:Y:S01]  /*34f20*/  LEA R6, P5, R104, R0, 0x2 ;  /* 0x0000000068067211 */ /* 0x000fe200078a10ff */
[----:B----4-:R-:W-:Y:S02]  /*34f30*/  IMAD R65, R65, R99, RZ ;  /* 0x0000006341417224 */ /* 0x010fe400078e02ff */
[----:B------:R-:W2:Y:S04]  /*34f40*/  LDL.LU R99, [R1+0x2848] ;  /* 0x0028480001637983 */ /* 0x000ea80000300800 */
[----:B------:R1:W-:Y:S02]  /*34f50*/  STL [R1+0xd8], R65 ;  /* 0x0000d84101007387 */ /* 0x0003e40000100800 */
[----:B-1----:R-:W-:-:S02]  /*34f60*/  LEA.HI.X.SX32 R65, R11, R2, 0x2, P6 ;  /* 0x000000020b417211 */ /* 0x002fc400030f16ff */
[----:B------:R-:W4:Y:S04]  /*34f70*/  LDL.LU R11, [R1+0x1184] ;  /* 0x00118400010b7983 */ /* 0x000f280000300800 */
        /* <DEDUP_REMOVED lines=35> */
[----:B------:R-:W3:Y:S04]  /*351b0*/  LDL.LU R22, [R1+0x1194] ;  /* 0x0011940001167983 */ /* 0x000ee80000300800 */
        /* <DEDUP_REMOVED lines=12> */
[C---:B------:R-:W-:Y:S02]  /*35280*/  LEA R64, P6, R250.reuse, R0, 0x2 ;  /* 0x00000000fa407211 */ /* 0x040fe400078c10ff */
[-C--:B------:R-:W-:Y:S02]  /*35290*/  LEA.HI.X.SX32 R7, R91, R2.reuse, 0x2, P5 ;  /* 0x000000025b077211 */ /* 0x080fe400028f16ff */
[----:B------:R-:W3:Y:S04]  /*352a0*/  LDL.LU R91, [R1+0x2828] ;  /* 0x00282800015b7983 */ /* 0x000ee80000300800 */
[----:B------:R-:W-:Y:S01]  /*352b0*/  STL.64 [R1+0x4c0], R6 ;  /* 0x0004c00601007387 */ /* 0x000fe20000100a00 */
[----:B----4-:R-:W-:Y:S01]  /*352c0*/  IMAD R11, R11, R65, RZ ;  /* 0x000000410b0b7224 */ /* 0x010fe200078e02ff */
[----:B------:R-:W-:-:S02]  /*352d0*/  LEA.HI.X.SX32 R65, R250, R2, 0x2, P6 ;  /* 0x00000002fa417211 */ /* 0x000fc400030f16ff */
        /* <DEDUP_REMOVED lines=8> */
[-C--:B------:R-:W-:Y:S02]  /*35360*/  LEA R64, P6, R89, R0.reuse, 0x2 ;  /* 0x0000000059407211 */ /* 0x080fe400078c10ff */
        /* <DEDUP_REMOVED lines=13> */
[----:B------:R-:W2:Y:S04]  /*35440*/  LDL.LU R87, [R1+0x2814] ;  /* 0x0028140001577983 */ /* 0x000ea80000300800 */
[----:B------:R1:W-:Y:S04]  /*35450*/  STL.64 [R1+0x498], R64 ;  /* 0x0004984001007387 */ /* 0x0003e80000100a00 */
[----:B-1----:R-:W3:Y:S01]  /*35460*/  LDL.LU R65, [R1+0x1190] ;  /* 0x0011900001417983 */ /* 0x002ee20000300800 */
[----:B------:R-:W-:-:S04]  /*35470*/  LEA R6, P5, R84, R0, 0x2 ;  /* 0x0000000054067211 */ /* 0x000fc800078a10ff */
[----:B------:R-:W-:Y:S02]  /*35480*/  LEA.HI.X.SX32 R7, R84, R2, 0x2, P5 ;  /* 0x0000000254077211 */ /* 0x000fe400028f16ff */
[----:B------:R-:W2:Y:S04]  /*35490*/  LDL.LU R84, [R1+0x2810] ;  /* 0x0028100001547983 */ /* 0x000ea80000300800 */
[----:B------:R1:W-:Y:S02]  /*354a0*/  STL.64 [R1+0x490], R6 ;  /* 0x0004900601007387 */ /* 0x0003e40000100a00 */
[----:B-1----:R-:W3:Y:S01]  /*354b0*/  LDC R7, c[0x0][0x240] ;  /* 0x00009000ff077b82 */ /* 0x002ee20000000800 */
[-C--:B------:R-:W-:Y:S02]  /*354c0*/  LEA R64, P6, R85, R0.reuse, 0x2 ;  /* 0x0000000055407211 */ /* 0x080fe400078c10ff */
[----:B------:R-:W-:Y:S01]  /*354d0*/  LEA R6, P5, R82, R0, 0x2 ;  /* 0x0000000052067211 */ /* 0x000fe200078a10ff */
[----:B---3--:R-:W-:Y:S01]  /*354e0*/  IMAD R7, R65, R7, RZ ;  /* 0x0000000741077224 */ /* 0x008fe200078e02ff */
[----:B------:R-:W-:-:S02]  /*354f0*/  LEA.HI.X.SX32 R65, R85, R2, 0x2, P6 ;  /* 0x0000000255417211 */ /* 0x000fc400030f16ff */
[----:B------:R-:W2:Y:S04]  /*35500*/  LDL.LU R85, [R1+0x280c] ;  /* 0x00280c0001557983 */ /* 0x000ea80000300800 */
[----:B------:R-:W-:Y:S04]  /*35510*/  STL [R1+0xe8], R7 ;  /* 0x0000e80701007387 */ /* 0x000fe80000100800 */
[----:B------:R1:W-:Y:S02]  /*35520*/  STL.64 [R1+0x488], R64 ;  /* 0x0004884001007387 */ /* 0x0003e40000100a00 */
[----:B-1----:R-:W1:Y:S01]  /*35530*/  LDC R65, c[0x0][0x240] ;  /* 0x00009000ff417b82 */ /* 0x002e620000000800 */
[----:B------:R-:W-:-:S02]  /*35540*/  LEA.HI.X.SX32 R7, R82, R2, 0x2, P5 ;  /* 0x0000000252077211 */ /* 0x000fc400028f16ff */
[----:B------:R-:W-:Y:S01]  /*35550*/  LEA R64, P6, R80, R0, 0x2 ;  /* 0x0000000050407211 */ /* 0x000fe200078c10ff */
[----:B------:R-:W3:Y:S04]  /*35560*/  LDL.LU R82, [R1+0x2808] ;  /* 0x0028080001527983 */ /* 0x000ee80000300800 */
[----:B------:R4:W-:Y:S02]  /*35570*/  STL.64 [R1+0x480], R6 ;  /* 0x0004800601007387 */ /* 0x0009e40000100a00 */
[----:B----4-:R-:W-:Y:S02]  /*35580*/  IMAD.MOV.U32 R7, RZ, RZ, R83 ;  /* 0x000000ffff077224 */ /* 0x010fe400078e0053 */
[----:B-1----:R-:W-:Y:S01]  /*35590*/  IMAD R22, R22, R65, RZ ;  /* 0x0000004116167224 */ /* 0x002fe200078e02ff */
[----:B------:R-:W-:Y:S01]  /*355a0*/  LEA.HI.X.SX32 R65, R80, R2, 0x2, P6 ;  /* 0x0000000250417211 */ /* 0x000fe200030f16ff */
[----:B------:R-:W3:Y:S01]  /*355b0*/  LDL.LU R83, [R1+0x2804] ;  /* 0x0028040001537983 */ /* 0x000ee20000300800 */
[----:B------:R-:W-:-:S03]  /*355c0*/  LEA R6, P5, R14, R0, 0x2 ;  /* 0x000000000e067211 */ /* 0x000fc600078a10ff */
[----:B------:R-:W4:Y:S04]  /*355d0*/  LDL.LU R80, [R1+0x2800] ;  /* 0x0028000001507983 */ /* 0x000f280000300800 */
[----:B------:R1:W-:Y:S02]  /*355e0*/  STL.64 [R1+0x478], R64 ;  /* 0x0004784001007387 */ /* 0x0003e40000100a00 */
[----:B-1----:R-:W-:Y:S02]  /*355f0*/  MOV R65, R7 ;  /* 0x0000000700417202 */ /* 0x002fe40000000f00 */
[----:B------:R-:W-:Y:S02]  /*35600*/  LEA.HI.X.SX32 R7, R14, R2, 0x2, P5 ;  /* 0x000000020e077211 */ /* 0x000fe400028f16ff */
[----:B------:R-:W2:Y:S01]  /*35610*/  LDL.LU R14, [R1+0x1198] ;  /* 0x00119800010e7983 */ /* 0x000ea20000300800 */
        /* <DEDUP_REMOVED lines=9> */
[C---:B------:R-:W-:Y:S01]  /*356b0*/  LEA R64, P6, R23.reuse, R0, 0x2 ;  /* 0x0000000017407211 */ /* 0x040fe200078c10ff */
[----:B------:R-:W4:Y:S04]  /*356c0*/  LDL.LU R81, [R1+0x27fc] ;  /* 0x0027fc0001517983 */ /* 0x000f280000300800 */
[----:B------:R1:W-:Y:S02]  /*356d0*/  STL.64 [R1+0x460], R6 ;  /* 0x0004600601007387 */ /* 0x0003e40000100a00 */
[----:B-1----:R-:W-:Y:S01]  /*356e0*/  IMAD.MOV.U32 R7, RZ, RZ, R65 ;  /* 0x000000ffff077224 */ /* 0x002fe200078e0041 */
[----:B------:R-:W-:-:S02]  /*356f0*/  LEA.HI.X.SX32 R65, R23, R2, 0x2, P6 ;  /* 0x0000000217417211 */ /* 0x000fc400030f16ff */
[----:B------:R-:W4:Y:S01]  /*35700*/  LDL.LU R23, [R1+0x11a0] ;  /* 0x0011a00001177983 */ /* 0x000f220000300800 */
[----:B------:R-:W-:-:S03]  /*35710*/  LEA R6, P5, R12, R0, 0x2 ;  /* 0x000000000c067211 */ /* 0x000fc600078a10ff */
        /* <DEDUP_REMOVED lines=8> */
[CC--:B------:R-:W-:Y:S01]  /*357a0*/  LEA R6, P5, R36.reuse, R0.reuse, 0x2 ;  /* 0x0000000024067211 */ /* 0x0c0fe200078a10ff */
[----:B------:R-:W4:Y:S04]  /*357b0*/  LDL.LU R108, [R1+0x27f8] ;  /* 0x0027f800016c7983 */ /* 0x000f280000300800 */
[----:B------:R1:W-:Y:S02]  /*357c0*/  STL.64 [R1+0x448], R64 ;  /* 0x0004484001007387 */ /* 0x0003e40000100a00 */
[----:B-1----:R-:W-:Y:S01]  /*357d0*/  LEA R64, P6, R7, R0, 0x2 ;  /* 0x0000000007407211 */ /* 0x002fe200078c10ff */
[----:B------:R-:W-:Y:S01]  /*357e0*/  IMAD.MOV.U32 R65, RZ, RZ, R7 ;  /* 0x000000ffff417224 */ /* 0x000fe200078e0007 */
[----:B------:R-:W-:-:S02]  /*357f0*/  LEA.HI.X.SX32 R7, R36, R2, 0x2, P5 ;  /* 0x0000000224077211 */ /* 0x000fc400028f16ff */
[----:B------:R-:W4:Y:S02]  /*35800*/  LDL.LU R36, [R1+0x11a8] ;  /* 0x0011a80001247983 */ /* 0x000f240000300800 */
[----:B------:R-:W-:Y:S02]  /*35810*/  LEA.HI.X.SX32 R65, R65, R2, 0x2, P6 ;  /* 0x0000000241417211 */ /* 0x000fe400030f16ff */
[----:B------:R1:W-:Y:S04]  /*35820*/  STL.64 [R1+0x440], R6 ;  /* 0x0004400601007387 */ /* 0x0003e80000100a00 */
[----:B------:R1:W-:Y:S02]  /*35830*/  STL.64 [R1+0x438], R64 ;  /* 0x0004384001007387 */ /* 0x0003e40000100a00 */
[----:B-1----:R-:W-:-:S02]  /*35840*/  LEA R6, P5, R109, R0, 0x2 ;  /* 0x000000006d067211 */ /* 0x002fc400078a10ff */
[C---:B------:R-:W-:Y:S02]  /*35850*/  LEA R64, P6, R76.reuse, R0, 0x2 ;  /* 0x000000004c407211 */ /* 0x040fe400078c10ff */
[-C--:B------:R-:W-:Y:S02]  /*35860*/  LEA.HI.X.SX32 R7, R109, R2.reuse, 0x2, P5 ;  /* 0x000000026d077211 */ /* 0x080fe400028f16ff */
[----:B------:R-:W-:Y:S01]  /*35870*/  LEA.HI.X.SX32 R65, R76, R2, 0x2, P6 ;  /* 0x000000024c417211 */ /* 0x000fe200030f16ff */
[----:B------:R-:W4:Y:S04]  /*35880*/  LDL.LU R109, [R1+0x27f4] ;  /* 0x0027f400016d7983 */ /* 0x000f280000300800 */
[----:B------:R-:W-:Y:S04]  /*35890*/  STL.64 [R1+0x430], R6 ;  /* 0x0004300601007387 */ /* 0x000fe80000100a00 */
[----:B------:R-:W4:Y:S04]  /*358a0*/  LDL.LU R76, [R1+0x27f0] ;  /* 0x0027f000014c7983 */ /* 0x000f280000300800 */
[----:B------:R1:W-:Y:S02]  /*358b0*/  STL.64 [R1+0x428], R64 ;  /* 0x0004284001007387 */ /* 0x0003e40000100a00 */
[----:B-1----:R-:W2:Y:S01]  /*358c0*/  LDC R65, c[0x0][0x240] ;  /* 0x00009000ff417b82 */ /* 0x002ea20000000800 */
[----:B------:R-:W-:-:S02]  /*358d0*/  LEA R6, P5, R77, R0, 0x2 ;  /* 0x000000004d067211 */ /* 0x000fc400078a10ff */
[----:B------:R-:W-:Y:S02]  /*358e0*/  LEA R64, P6, R238, R0, 0x2 ;  /* 0x00000000ee407211 */ /* 0x000fe400078c10ff */
[----:B------:R-:W-:Y:S02]  /*358f0*/  LEA.HI.X.SX32 R7, R77, R2, 0x2, P5 ;  /* 0x000000024d077211 */ /* 0x000fe400028f16ff */
[----:B------:R-:W4:Y:S04]  /*35900*/  LDL.LU R77, [R1+0x27ec] ;  /* 0x0027ec00014d7983 */ /* 0x000f280000300800 */
[----:B------:R1:W-:Y:S02]  /*35910*/  STL.64 [R1+0x420], R6 ;  /* 0x0004200601007387 */ /* 0x0003e40000100a00 */
[----:B-1----:R-:W-:-:S04]  /*35920*/  LEA R6, P5, R239, R0, 0x2 ;  /* 0x00000000ef067211 */ /* 0x002fc800078a10ff */
[-C--:B------:R-:W-:Y:S01]  /*35930*/  LEA.HI.X.SX32 R7, R239, R2.reuse, 0x2, P5 ;  /* 0x00000002ef077211 */ /* 0x080fe200028f16ff */
[----:B--2---:R-:W-:Y:S01]  /*35940*/  IMAD R14, R14, R65, RZ ;  /* 0x000000410e0e7224 */ /* 0x004fe200078e02ff */
[----:B------:R-:W-:Y:S02]  /*35950*/  LEA.HI.X.SX32 R65, R238, R2, 0x2, P6 ;  /* 0x00000002ee417211 */ /* 0x000fe400030f16ff */
[----:B------:R-:W2:Y:S04]  /*35960*/  LDL.LU R238, [R1+0x27e8] ;  /* 0x0027e80001ee7983 */ /* 0x000ea80000300800 */
[----:B------:R1:W-:Y:S04]  /*35970*/  STL.64 [R1+0x418], R64 ;  /* 0x0004184001007387 */ /* 0x0003e80000100a00 */
[----:B------:R-:W2:Y:S01]  /*35980*/  LDL.LU R239, [R1+0x27e4] ;  /* 0x0027e40001ef7983 */ /* 0x000ea20000300800 */
[----:B-1----:R-:W3:Y:S01]  /*35990*/  LDC R65, c[0x0][0x240] ;  /* 0x00009000ff417b82 */ /* 0x002ee20000000800 */
[----:B------:R-:W-:-:S02]  /*359a0*/  LEA R64, P6, R94, R0, 0x2 ;  /* 0x000000005e407211 */ /* 0x000fc400078c10ff */
[----:B------:R-:W-:Y:S01]  /*359b0*/  STL.64 [R1+0x410], R6 ;  /* 0x0004100601007387 */ /* 0x000fe20000100a00 */
[----:B---3--:R-:W-:Y:S01]  /*359c0*/  IMAD R32, R32, R65, RZ ;  /* 0x0000004120207224 */ /* 0x008fe200078e02ff */
[----:B------:R-:W-:Y:S02]  /*359d0*/  LEA.HI.X.SX32 R65, R94, R2, 0x2, P6 ;  /* 0x000000025e417211 */ /* 0x000fe400030f16ff */
        /* <DEDUP_REMOVED lines=11> */
[----:B------:R1:W-:Y:S02]  /*35a90*/  STL.64 [R1+0x3f0], R64 ;  /* 0x0003f04001007387 */ /* 0x0003e40000100a00 */
[----:B-1----:R-:W1:Y:S01]  /*35aa0*/  LDC R65, c[0x0][0x240] ;  /* 0x00009000ff417b82 */ /* 0x002e620000000800 */
[CC--:B------:R-:W-:Y:S02]  /*35ab0*/  LEA R6, P5, R73.reuse, R0.reuse, 0x2 ;  /* 0x0000000049067211 */ /* 0x0c0fe400078a10ff */
[----:B------:R-:W-:Y:S02]  /*35ac0*/  LEA R64, P6, R92, R0, 0x2 ;  /* 0x000000005c407211 */ /* 0x000fe400078c10ff */
[----:B------:R-:W-:-:S02]  /*35ad0*/  LEA.HI.X.SX32 R7, R73, R2, 0x2, P5 ;  /* 0x0000000249077211 */ /* 0x000fc400028f16ff */
[----:B------:R-:W4:Y:S04]  /*35ae0*/  LDL.LU R73, [R1+0x27d4] ;  /* 0x0027d40001497983 */ /* 0x000f280000300800 */
        /* <DEDUP_REMOVED lines=9> */
[----:B------:R-:W2:Y:S04]  /*35b80*/  LDL.LU R93, [R1+0x27cc] ;  /* 0x0027cc00015d7983 */ /* 0x000ea80000300800 */
[----:B------:R1:W-:Y:S02]  /*35b90*/  STL.64 [R1+0x3d8], R6 ;  /* 0x0003d80601007387 */ /* 0x0003e40000100a00 */
[----:B-1----:R-:W-:Y:S01]  /*35ba0*/  IMAD R36, R36, R65, RZ ;  /* 0x0000004124247224 */ /* 0x002fe200078e02ff */
[----:B------:R-:W-:Y:S01]  /*35bb0*/  LEA.HI.X.SX32 R65, R69, R2, 0x2, P6 ;  /* 0x0000000245417211 */ /* 0x000fe200030f16ff */
[----:B------:R-:W-:Y:S01]  /*35bc0*/  IMAD.MOV.U32 R7, RZ, RZ, R68 ;  /* 0x000000ffff077224 */ /* 0x000fe200078e0044 */
[----:B------:R-:W-:Y:S01]  /*35bd0*/  LEA R6, P5, R20, R0, 0x2 ;  /* 0x0000000014067211 */ /* 0x000fe200078a10ff */
[----:B------:R-:W3:Y:S04]  /*35be0*/  LDL.LU R68, [R1+0x27c8] ;  /* 0x0027c80001447983 */ /* 0x000ee80000300800 */
[----:B------:R-:W3:Y:S04]  /*35bf0*/  LDL.LU R69, [R1+0x27c4] ;  /* 0x0027c40001457983 */ /* 0x000ee80000300800 */
[----:B------:R1:W-:Y:S02]  /*35c00*/  STL.64 [R1+0x3d0], R64 ;  /* 0x0003d04001007387 */ /* 0x0003e40000100a00 */
[----:B-1----:R-:W-:-:S02]  /*35c10*/  MOV R65, R7 ;  /* 0x0000000700417202 */ /* 0x002fc40000000f00 */
        /* <DEDUP_REMOVED lines=82> */
[----:B------:R-:W4:Y:S04]  /*36140*/  LDL.LU R56, [R1+0x2794] ;  /* 0x0027940001387983 */ /* 0x000f280000300800 */
        /* <DEDUP_REMOVED lines=16> */
[----:B------:R-:W2:Y:S01]  /*36250*/  LDL.LU R21, [R1+0x11c0] ;  /* 0x0011c00001157983 */ /* 0x000ea20000300800 */
        /* <DEDUP_REMOVED lines=37> */
[----:B-1----:R-:W-:Y:S02]  /*364b0*/  LEA R64, P6, R7, R0, 0x2 ;  /* 0x0000000007407211 */ /* 0x002fe400078c10ff */
[----:B------:R-:W-:Y:S02]  /*364c0*/  MOV R65, R7 ;  /* 0x0000000700417202 */ /* 0x000fe40000000f00 */
[-C--:B------:R-:W-:Y:S02]  /*364d0*/  LEA.HI.X.SX32 R7, R19, R2.reuse, 0x2, P5 ;  /* 0x0000000213077211 */ /* 0x080fe400028f16ff */
[----:B------:R-:W-:Y:S01]  /*364e0*/  LEA.HI.X.SX32 R65, R65, R2, 0x2, P6 ;  /* 0x0000000241417211 */ /* 0x000fe200030f16ff */
[----:B------:R-:W1:Y:S02]  /*364f0*/  LDC R19, c[0x0][0x240] ;  /* 0x00009000ff137b82 */ /* 0x000e640000000800 */
[----:B------:R-:W-:Y:S04]  /*36500*/  STL.64 [R1+0x2e8], R6 ;  /* 0x0002e80601007387 */ /* 0x000fe80000100a00 */
[----:B------:R1:W-:Y:S02]  /*36510*/  STL.64 [R1+0x2e0], R64 ;  /* 0x0002e04001007387 */ /* 0x0003e40000100a00 */
[----:B-1----:R-:W2:Y:S01]  /*36520*/  LDC R65, c[0x0][0x240] ;  /* 0x00009000ff417b82 */ /* 0x002ea20000000800 */
[----:B------:R-:W-:-:S02]  /*36530*/  LEA R6, P5, R51, R0, 0x2 ;  /* 0x0000000033067211 */ /* 0x000fc400078a10ff */
[----:B------:R-:W-:Y:S02]  /*36540*/  LEA R64, P6, R78, R0, 0x2 ;  /* 0x000000004e407211 */ /* 0x000fe400078c10ff */
[----:B------:R-:W-:Y:S02]  /*36550*/  LEA.HI.X.SX32 R7, R51, R2, 0x2, P5 ;  /* 0x0000000233077211 */ /* 0x000fe400028f16ff */
[----:B------:R-:W3:Y:S04]  /*36560*/  LDL.LU R51, [R1+0x2778] ;  /* 0x0027780001337983 */ /* 0x000ee80000300800 */
        /* <DEDUP_REMOVED lines=8> */
[----:B-1----:R-:W4:Y:S01]  /*365f0*/  LDC R65, c[0x0][0x240] ;  /* 0x00009000ff417b82 */ /* 0x002f220000000800 */
[----:B------:R-:W-:-:S02]  /*36600*/  LEA R64, P6, R46, R0, 0x2 ;  /* 0x000000002e407211 */ /* 0x000fc400078c10ff */
[----:B------:R-:W-:Y:S01]  /*36610*/  STL.64 [R1+0x2c8], R6 ;  /* 0x0002c80601007387 */ /* 0x000fe20000100a00 */
[----:B----4-:R-:W-:Y:S01]  /*36620*/  IMAD R48, R48, R65, RZ ;  /* 0x0000004130307224 */ /* 0x010fe200078e02ff */
[----:B------:R-:W-:Y:S02]  /*36630*/  LEA.HI.X.SX32 R65, R46, R2, 0x2, P6 ;  /* 0x000000022e417211 */ /* 0x000fe400030f16ff */
[----:B------:R-:W4:Y:S04]  /*36640*/  LDL.LU R46, [R1+0x276c] ;  /* 0x00276c00012e7983 */ /* 0x000f280000300800 */
[----:B------:R1:W-:Y:S02]  /*36650*/  STL.64 [R1+0x2c0], R64 ;  /* 0x0002c04001007387 */ /* 0x0003e40000100a00 */
[----:B-1----:R-:W3:Y:S01]  /*36660*/  LDC R65, c[0x0][0x240] ;  /* 0x00009000ff417b82 */ /* 0x002ee20000000800 */
[----:B------:R-:W-:-:S02]  /*36670*/  LEA R6, P5, R47, R0, 0x2 ;  /* 0x000000002f067211 */ /* 0x000fc400078a10ff */
[C---:B------:R-:W-:Y:S02]  /*36680*/  LEA R64, P6, R240.reuse, R0, 0x2 ;  /* 0x00000000f0407211 */ /* 0x040fe400078c10ff */
[-C--:B------:R-:W-:Y:S02]  /*36690*/  LEA.HI.X.SX32 R7, R47, R2.reuse, 0x2, P5 ;  /* 0x000000022f077211 */ /* 0x080fe400028f16ff */
[----:B------:R-:W4:Y:S04]  /*366a0*/  LDL.LU R47, [R1+0x2768] ;  /* 0x00276800012f7983 */ /* 0x000f280000300800 */
[----:B------:R-:W-:Y:S01]  /*366b0*/  STL.64 [R1+0x2b8], R6 ;  /* 0x0002b80601007387 */ /* 0x000fe20000100a00 */
[----:B---3--:R-:W-:Y:S01]  /*366c0*/  IMAD R49, R49, R65, RZ ;  /* 0x0000004131317224 */ /* 0x008fe200078e02ff */
[----:B------:R-:W-:-:S02]  /*366d0*/  LEA.HI.X.SX32 R65, R240, R2, 0x2, P6 ;  /* 0x00000002f0417211 */ /* 0x000fc400030f16ff */
[----:B------:R-:W3:Y:S04]  /*366e0*/  LDL.LU R240, [R1+0x2764] ;  /* 0x0027640001f07983 */ /* 0x000ee80000300800 */
[----:B------:R1:W-:Y:S02]  /*366f0*/  STL.64 [R1+0x2b0], R64 ;  /* 0x0002b04001007387 */ /* 0x0003e40000100a00 */
[----:B-1----:R-:W1:Y:S01]  /*36700*/  LDC R65, c[0x0][0x240] ;  /* 0x00009000ff417b82 */ /* 0x002e620000000800 */
[-C--:B------:R-:W-:Y:S02]  /*36710*/  LEA R6, P5, R241, R0.reuse, 0x2 ;  /* 0x00000000f1067211 */ /* 0x080fe400078a10ff */
[----:B------:R-:W-:Y:S02]  /*36720*/  LEA R64, P6, R243, R0, 0x2 ;  /* 0x00000000f3407211 */ /* 0x000fe400078c10ff */
[----:B------:R-:W-:-:S02]  /*36730*/  LEA.HI.X.SX32 R7, R241, R2, 0x2, P5 ;  /* 0x00000002f1077211 */ /* 0x000fc400028f16ff */
[----:B------:R-:W3:Y:S04]  /*36740*/  LDL.LU R241, [R1+0x2760] ;  /* 0x0027600001f17983 */ /* 0x000ee80000300800 */
[----:B------:R1:W-:Y:S02]  /*36750*/  STL.64 [R1+0x2a8], R6 ;  /* 0x0002a80601007387 */ /* 0x0003e40000100a00 */
[----:B-1----:R-:W-:Y:S01]  /*36760*/  IMAD R18, R18, R65, RZ ;  /* 0x0000004112127224 */ /* 0x002fe200078e02ff */
[----:B------:R-:W-:Y:S02]  /*36770*/  LEA.HI.X.SX32 R65, R243, R2, 0x2, P6 ;  /* 0x00000002f3417211 */ /* 0x000fe400030f16ff */
[----:B------:R-:W-:-:S03]  /*36780*/  LEA R6, P5, R242, R0, 0x2 ;  /* 0x00000000f2067211 */ /* 0x000fc600078a10ff */
[----:B------:R1:W-:Y:S01]  /*36790*/  STL.64 [R1+0x2a0], R64 ;  /* 0x0002a04001007387 */ /* 0x0003e20000100a00 */
[----:B------:R-:W-:-:S05]  /*367a0*/  LEA.HI.X.SX32 R7, R242, R2, 0x2, P5 ;  /* 0x00000002f2077211 */ /* 0x000fca00028f16ff */
[----:B------:R1:W-:Y:S02]  /*367b0*/  STL.64 [R1+0x298], R6 ;  /* 0x0002980601007387 */ /* 0x0003e40000100a00 */
[----:B-1----:R-:W-:-:S04]  /*367c0*/  LEA R64, P6, R17, R0, 0x2 ;  /* 0x0000000011407211 */ /* 0x002fc800078c10ff */
[----:B------:R-:W-:Y:S02]  /*367d0*/  LEA.HI.X.SX32 R65, R17, R2, 0x2, P6 ;  /* 0x0000000211417211 */ /* 0x000fe400030f16ff */
[----:B------:R-:W-:-:S03]  /*367e0*/  LEA R6, P5, R245, R0, 0x2 ;  /* 0x00000000f5067211 */ /* 0x000fc600078a10ff */
[----:B------:R1:W-:Y:S01]  /*367f0*/  STL.64 [R1+0x290], R64 ;  /* 0x0002904001007387 */ /* 0x0003e20000100a00 */
[----:B------:R-:W-:-:S03]  /*36800*/  LEA.HI.X.SX32 R7, R245, R2, 0x2, P5 ;  /* 0x00000002f5077211 */ /* 0x000fc600028f16ff */
[----:B------:R-:W2:Y:S04]  /*36810*/  LDL.LU R245, [R1+0x6c] ;  /* 0x00006c0001f57983 */ /* 0x000ea80000300800 */
[----:B------:R-:W4:Y:S01]  /*36820*/  LDL.LU R242, [R1+0x11d4] ;  /* 0x0011d40001f27983 */ /* 0x000f220000300800 */
[----:B-1----:R-:W-:-:S03]  /*36830*/  LEA R64, P6, R244, R0, 0x2 ;  /* 0x00000000f4407211 */ /* 0x002fc600078c10ff */
[----:B------:R1:W-:Y:S01]  /*36840*/  STL.64 [R1+0x288], R6 ;  /* 0x0002880601007387 */ /* 0x0003e20000100a00 */
[----:B------:R-:W-:-:S05]  /*36850*/  LEA.HI.X.SX32 R65, R244, R2, 0x2, P6 ;  /* 0x00000002f4417211 */ /* 0x000fca00030f16ff */
[----:B------:R1:W-:Y:S02]  /*36860*/  STL.64 [R1+0x280], R64 ;  /* 0x0002804001007387 */ /* 0x0003e40000100a00 */
[----:B-1----:R-:W-:-:S04]  /*36870*/  LEA R6, P5, R8, R0, 0x2 ;  /* 0x0000000008067211 */ /* 0x002fc800078a10ff */
[----:B------:R-:W-:Y:S01]  /*36880*/  LEA.HI.X.SX32 R7, R8, R2, 0x2, P5 ;  /* 0x0000000208077211 */ /* 0x000fe200028f16ff */
[----:B------:R-:W3:Y:S04]  /*36890*/  LDL.LU.64 R64, [R1+0x2758] ;  /* 0x0027580001407983 */ /* 0x000ee80000300a00 */
[----:B------:R-:W3:Y:S01]  /*368a0*/  LDL.LU R8, [R1+0x74] ;  /* 0x0000740001087983 */ /* 0x000ee20000300800 */
[----:B------:R-:W-:Y:S01]  /*368b0*/  IMAD.MOV.U32 R244, RZ, RZ, R16 ;  /* 0x000000fffff47224 */ /* 0x000fe200078e0010 */
[C---:B------:R-:W-:Y:S02]  /*368c0*/  LEA R16, P6, R4.reuse, R0, 0x2 ;  /* 0x0000000004107211 */ /* 0x040fe400078c10ff */
[----:B------:R-:W3:Y:S02]  /*368d0*/  LDL.LU R243, [R1+0x11d8] ;  /* 0x0011d80001f37983 */ /* 0x000ee40000300800 */
[----:B------:R-:W-:-:S02]  /*368e0*/  LEA.HI.X.SX32 R17, R4, R2, 0x2, P6 ;  /* 0x0000000204117211 */ /* 0x000fc400030f16ff */
[----:B------:R1:W-:Y:S04]  /*368f0*/  STL.64 [R1+0x278], R6 ;  /* 0x0002780601007387 */ /* 0x0003e80000100a00 */
[----:B------:R-:W3:Y:S04]  /*36900*/  LDL.LU R4, [R1+0x80] ;  /* 0x0000800001047983 */ /* 0x000ee80000300800 */
[----:B------:R1:W-:Y:S02]  /*36910*/  STL.64 [R1+0x270], R16 ;  /* 0x0002701001007387 */ /* 0x0003e40000100a00 */
[----:B-1----:R-:W-:-:S04]  /*36920*/  LEA R6, P5, R3, R0, 0x2 ;  /* 0x0000000003067211 */ /* 0x002fc800078a10ff */
[----:B------:R-:W-:Y:S02]  /*36930*/  LEA.HI.X.SX32 R7, R3, R2, 0x2, P5 ;  /* 0x0000000203077211 */ /* 0x000fe400028f16ff */
[----:B------:R-:W3:Y:S01]  /*36940*/  LDL.LU R3, [R1+0x7c] ;  /* 0x00007c0001037983 */ /* 0x000ee20000300800 */
[----:B------:R-:W-:-:S03]  /*36950*/  IMAD R19, R34, R19, RZ ;  /* 0x0000001322137224 */ /* 0x000fc600078e02ff */
[----:B------:R-:W3:Y:S01]  /*36960*/  LDL.LU R34, [R1+0x11dc] ;  /* 0x0011dc0001227983 */ /* 0x000ee20000300800 */
[----:B------:R-:W-:-:S03]  /*36970*/  LEA R16, P6, R42, R0, 0x2 ;  /* 0x000000002a107211 */ /* 0x000fc600078c10ff */
[----:B------:R1:W-:Y:S01]  /*36980*/  STL.64 [R1+0x268], R6 ;  /* 0x0002680601007387 */ /* 0x0003e20000100a00 */
[----:B------:R-:W-:-:S03]  /*36990*/  LEA.HI.X.SX32 R17, R42, R2, 0x2, P6 ;  /* 0x000000022a117211 */ /* 0x000fc600030f16ff */
[----:B------:R-:W3:Y:S01]  /*369a0*/  LDL.LU R42, [R1+0x2754] ;  /* 0x00275400012a7983 */ /* 0x000ee20000300800 */
[----:B-1----:R-:W-:-:S03]  /*369b0*/  IMAD.MOV.U32 R7, RZ, RZ, R244 ;  /* 0x000000ffff077224 */ /* 0x002fc600078e00f4 */
        /* <DEDUP_REMOVED lines=20> */
[----:B------:R-:W3:Y:S04]  /*36b00*/  LDL.LU R62, [R1+0x274c] ;  /* 0x00274c00013e7983 */ /* 0x000ee80000300800 */
[----:B------:R1:W-:Y:S02]  /*36b10*/  STL.64 [R1+0x240], R16 ;  /* 0x0002401001007387 */ /* 0x0003e40000100a00 */
[----:B-1----:R-:W-:Y:S01]  /*36b20*/  IMAD.MOV.U32 R17, RZ, RZ, R7 ;  /* 0x000000ffff117224 */ /* 0x002fe200078e0007 */
[----:B------:R-:W-:-:S02]  /*36b30*/  LEA R16, P6, R38, R0, 0x2 ;  /* 0x0000000026107211 */ /* 0x000fc400078c10ff */
[----:B--2---:R-:W-:-:S04]  /*36b40*/  LEA R6, P5, R245, R0, 0x2 ;  /* 0x00000000f5067211 */ /* 0x004fc800078a10ff */
[----:B------:R-:W-:Y:S02]  /*36b50*/  LEA.HI.X.SX32 R7, R245, R2, 0x2, P5 ;  /* 0x00000002f5077211 */ /* 0x000fe400028f16ff */
[----:B------:R-:W4:Y:S03]  /*36b60*/  LDC R245, c[0x0][0x240] ;  /* 0x00009000fff57b82 */ /* 0x000f260000000800 */
[----:B------:R1:W-:Y:S02]  /*36b70*/  STL.64 [R1+0x238], R6 ;  /* 0x0002380601007387 */ /* 0x0003e40000100a00 */
[----:B-1----:R-:W-:Y:S02]  /*36b80*/  MOV R7, R63 ;  /* 0x0000003f00077202 */ /* 0x002fe40000000f00 */
[----:B------:R-:W2:Y:S01]  /*36b90*/  LDL.LU R63, [R1+0x2748] ;  /* 0x00274800013f7983 */ /* 0x000ea20000300800 */
[----:B----4-:R-:W-:-:S02]  /*36ba0*/  IMAD R242, R242, R245, RZ ;  /* 0x000000f5f2f27224 */ /* 0x010fc400078e02ff */
[----:B------:R-:W-:Y:S01]  /*36bb0*/  IMAD.MOV.U32 R245, RZ, RZ, R17 ;  /* 0x000000fffff57224 */ /* 0x000fe200078e0011 */
[----:B------:R-:W-:Y:S02]  /*36bc0*/  LEA.HI.X.SX32 R17, R38, R2, 0x2, P6 ;  /* 0x0000000226117211 */ /* 0x000fe400030f16ff */
[C---:B---3--:R-:W-:Y:S01]  /*36bd0*/  LEA R6, P5, R8.reuse, R0, 0x2 ;  /* 0x0000000008067211 */ /* 0x048fe200078a10ff */
[----:B------:R-:W3:Y:S04]  /*36be0*/  LDL.LU R38, [R1+0x2744] ;  /* 0x0027440001267983 */ /* 0x000ee80000300800 */
[----:B------:R1:W-:Y:S02]  /*36bf0*/  STL.64 [R1+0x230], R16 ;  /* 0x0002301001007387 */ /* 0x0003e40000100a00 */
[----:B-1----:R-:W-:Y:S01]  /*36c00*/  IMAD.MOV.U32 R17, RZ, RZ, R7 ;  /* 0x000000ffff117224 */ /* 0x002fe200078e0007 */
[----:B------:R-:W-:-:S02]  /*36c10*/  LEA.HI.X.SX32 R7, R8, R2, 0x2, P5 ;  /* 0x0000000208077211 */ /* 0x000fc400028f16ff */
[----:B------:R-:W1:Y:S01]  /*36c20*/  LDC R8, c[0x0][0x240] ;  /* 0x00009000ff087b82 */ /* 0x000e620000000800 */
[CC--:B------:R-:W-:Y:S02]  /*36c30*/  LEA R16, P6, R44.reuse, R0.reuse, 0x2 ;  /* 0x000000002c107211 */ /* 0x0c0fe400078c10ff */
[----:B------:R4:W-:Y:S02]  /*36c40*/  STL.64 [R1+0x228], R6 ;  /* 0x0002280601007387 */ /* 0x0009e40000100a00 */
[----:B----4-:R-:W-:Y:S01]  /*36c50*/  IMAD.MOV.U32 R7, RZ, RZ, R39 ;  /* 0x000000ffff077224 */ /* 0x010fe200078e0027 */
[----:B------:R-:W-:Y:S01]  /*36c60*/  LEA R6, P5, R3, R0, 0x2 ;  /* 0x0000000003067211 */ /* 0x000fe200078a10ff */
[----:B------:R-:W3:Y:S01]  /*36c70*/  LDL.LU R39, [R1+0x2740] ;  /* 0x0027400001277983 */ /* 0x000ee20000300800 */
[----:B-1----:R-:W-:Y:S02]  /*36c80*/  IMAD R243, R243, R8, RZ ;  /* 0x00000008f3f37224 */ /* 0x002fe400078e02ff */
[----:B------:R-:W-:Y:S01]  /*36c90*/  IMAD.MOV.U32 R8, RZ, RZ, R17 ;  /* 0x000000ffff087224 */ /* 0x000fe200078e0011 */
[----:B------:R-:W-:-:S02]  /*36ca0*/  LEA.HI.X.SX32 R17, R44, R2, 0x2, P6 ;  /* 0x000000022c117211 */ /* 0x000fc400030f16ff */
[----:B------:R-:W4:Y:S04]  /*36cb0*/  LDL.LU R44, [R1+0x273c] ;  /* 0x00273c00012c7983 */ /* 0x000f280000300800 */
[----:B------:R1:W-:Y:S02]  /*36cc0*/  STL.64 [R1+0x220], R16 ;  /* 0x0002201001007387 */ /* 0x0003e40000100a00 */
[----:B-1----:R-:W-:Y:S01]  /*36cd0*/  IMAD.MOV.U32 R17, RZ, RZ, R7 ;  /* 0x000000ffff117224 */ /* 0x002fe200078e0007 */
[----:B------:R-:W-:Y:S02]  /*36ce0*/  LEA.HI.X.SX32 R7, R3, R2, 0x2, P5 ;  /* 0x0000000203077211 */ /* 0x000fe400028f16ff */
[----:B------:R-:W1:Y:S01]  /*36cf0*/  LDC R3, c[0x0][0x240] ;  /* 0x00009000ff037b82 */ /* 0x000e620000000800 */
[----:B------:R-:W-:-:S02]  /*36d00*/  LEA R16, P6, R4, R0, 0x2 ;  /* 0x0000000004107211 */ /* 0x000fc400078c10ff */
[----:B------:R1:W-:Y:S02]  /*36d10*/  STL.64 [R1+0x218], R6 ;  /* 0x0002180601007387 */ /* 0x0003e40000100a00 */
[----:B-1----:R-:W-:-:S04]  /*36d20*/  LEA R6, P5, R45, R0, 0x2 ;  /* 0x000000002d067211 */ /* 0x002fc800078a10ff */
[-C--:B------:R-:W-:Y:S01]  /*36d30*/  LEA.HI.X.SX32 R7, R45, R2.reuse, 0x2, P5 ;  /* 0x000000022d077211 */ /* 0x080fe200028f16ff */
[----:B------:R-:W-:Y:S02]  /*36d40*/  IMAD R34, R34, R3, RZ ;  /* 0x0000000322227224 */ /* 0x000fe400078e02ff */
[----:B------:R-:W-:Y:S01]  /*36d50*/  IMAD.MOV.U32 R3, RZ, RZ, R17 ;  /* 0x000000ffff037224 */ /* 0x000fe200078e0011 */
[----:B------:R-:W-:Y:S02]  /*36d60*/  LEA.HI.X.SX32 R17, R4, R2, 0x2, P6 ;  /* 0x0000000204117211 */ /* 0x000fe400030f16ff */
[----:B------:R-:W1:Y:S03]  /*36d70*/  LDC R4, c[0x0][0x240] ;  /* 0x00009000ff047b82 */ /* 0x000e660000000800 */
[----:B------:R1:W-:Y:S04]  /*36d80*/  STL.64 [R1+0x210], R16 ;  /* 0x0002101001007387 */ /* 0x0003e80000100a00 */
[----:B------:R-:W4:Y:S01]  /*36d90*/  LDL.LU R45, [R1+0x2738] ;  /* 0x00273800012d7983 */ /* 0x000f220000300800 */
[----:B-1----:R-:W-:-:S03]  /*36da0*/  IMAD.MOV.U32 R17, RZ, RZ, R245 ;  /* 0x000000ffff117224 */ /* 0x002fc600078e00f5 */
[----:B------:R-:W2:Y:S04]  /*36db0*/  LDL.LU R245, [R1+0xc4] ;  /* 0x0000c40001f57983 */ /* 0x000ea80000300800 */
[----:B------:R1:W-:Y:S02]  /*36dc0*/  STL.64 [R1+0x208], R6 ;  /* 0x0002080601007387 */ /* 0x0003e40000100a00 */
[----:B-1----:R-:W-:-:S04]  /*36dd0*/  LEA R6, P5, R244, R0, 0x2 ;  /* 0x00000000f4067211 */ /* 0x002fc800078a10ff */
[----:B------:R-:W-:Y:S02]  /*36de0*/  LEA.HI.X.SX32 R7, R244, R2, 0x2, P5 ;  /* 0x00000002f4077211 */ /* 0x000fe400028f16ff */
[----:B------:R-:W1:Y:S01]  /*36df0*/  LDC R244, c[0x0][0x240] ;  /* 0x00009000fff47b82 */ /* 0x000e620000000800 */
[C---:B------:R-:W-:Y:S01]  /*36e00*/  LEA R16, P6, R66.reuse, R0, 0x2 ;  /* 0x0000000042107211 */ /* 0x040fe200078c10ff */
[----:B------:R-:W-:Y:S01]  /*36e10*/  IMAD R33, R33, R4, RZ ;  /* 0x0000000421217224 */ /* 0x000fe200078e02ff */
[----:B------:R-:W-:Y:S02]  /*36e20*/  MOV R4, R17 ;  /* 0x0000001100047202 */ /* 0x000fe40000000f00 */
[----:B------:R-:W-:Y:S02]  /*36e30*/  LEA.HI.X.SX32 R17, R66, R2, 0x2, P6 ;  /* 0x0000000242117211 */ /* 0x000fe400030f16ff */
[----:B------:R-:W3:Y:S04]  /*36e40*/  LDL.LU R66, [R1+0x2734] ;  /* 0x0027340001427983 */ /* 0x000ee80000300800 */
[----:B------:R1:W-:Y:S04]  /*36e50*/  STL.64 [R1+0x200], R16 ;  /* 0x0002001001007387 */ /* 0x0003e80000100a00 */
[----:B------:R1:W-:Y:S02]  /*36e60*/  STL.64 [R1+0x1f8], R6 ;  /* 0x0001f80601007387 */ /* 0x0003e40000100a00 */
[----:B-1----:R-:W-:Y:S01]  /*36e70*/  LEA R16, P6, R67, R0, 0x2 ;  /* 0x0000000043107211 */ /* 0x002fe200078c10ff */
[----:B------:R-:W-:-:S02]  /*36e80*/  IMAD R15, R15, R244, RZ ;  /* 0x000000f40f0f7224 */ /* 0x000fc400078e02ff */
[----:B------:R-:W4:Y:S01]  /*36e90*/  LDL.LU R244, [R1+0xcc] ;  /* 0x0000cc0001f47983 */ /* 0x000f220000300800 */
[----:B------:R-:W-:Y:S01]  /*36ea0*/  LEA.HI.X.SX32 R17, R67, R2, 0x2, P6 ;  /* 0x0000000243117211 */ /* 0x000fe200030f16ff */
[----:B------:R-:W-:Y:S01]  /*36eb0*/  IMAD.MOV.U32 R7, RZ, RZ, R8 ;  /* 0x000000ffff077224 */ /* 0x000fe200078e0008 */
[----:B------:R-:W-:Y:S01]  /*36ec0*/  LEA R6, P5, R8, R0, 0x2 ;  /* 0x0000000008067211 */ /* 0x000fe200078a10ff */
[----:B------:R-:W3:Y:S04]  /*36ed0*/  LDL.LU R67, [R1+0x2730] ;  /* 0x0027300001437983 */ /* 0x000ee80000300800 */
[----:B------:R-:W3:Y:S01]  /*36ee0*/  LDL.LU R8, [R1+0xd8] ;  /* 0x0000d80001087983 */ /* 0x000ee20000300800 */
[----:B------:R-:W-:-:S03]  /*36ef0*/  LEA.HI.X.SX32 R7, R7, R2, 0x2, P5 ;  /* 0x0000000207077211 */ /* 0x000fc600028f16ff */
[----:B------:R1:W-:Y:S04]  /*36f00*/  STL.64 [R1+0x1f0], R16 ;  /* 0x0001f01001007387 */ /* 0x0003e80000100a00 */
[----:B------:R1:W-:Y:S02]  /*36f10*/  STL.64 [R1+0x1e8], R6 ;  /* 0x0001e80601007387 */ /* 0x0003e40000100a00 */
[----:B-1----:R-:W-:-:S04]  /*36f20*/  LEA R16, P6, R40, R0, 0x2 ;  /* 0x0000000028107211 */ /* 0x002fc800078c10ff */
        /* <DEDUP_REMOVED lines=18> */
[----:B------:R-:W-:Y:S02]  /*37050*/  LEA.HI.X.SX32 R17, R30, R2, 0x2, P6 ;  /* 0x000000021e117211 */ /* 0x000fe400030f16ff */
[C---:B------:R-:W-:Y:S01]  /*37060*/  LEA R6, P5, R31.reuse, R0, 0x2 ;  /* 0x000000001f067211 */ /* 0x040fe200078a10ff */
[----:B------:R-:W3:Y:S04]  /*37070*/  LDL.LU R30, [R1+0x2724] ;  /* 0x00272400011e7983 */ /* 0x000ee80000300800 */
        /* <DEDUP_REMOVED lines=12> */
[----:B------:R-:W-:Y:S01]  /*37140*/  STL.64 [R1+0x1a8], R6 ;  /* 0x0001a80601007387 */ /* 0x000fe20000100a00 */
[----:B------:R-:W-:-:S03]  /*37150*/  LEA.HI.X.SX32 R17, R26, R2, 0x2, P6 ;  /* 0x000000021a117211 */ /* 0x000fc600030f16ff */
[----:B------:R-:W3:Y:S04]  /*37160*/  LDL.LU R26, [R1+0x2714] ;  /* 0x00271400011a7983 */ /* 0x000ee80000300800 */
[----:B------:R1:W-:Y:S04]  /*37170*/  STL.64 [R1+0x1a0], R16 ;  /* 0x0001a01001007387 */ /* 0x0003e80000100a00 */
[----:B-1----:R-:W4:Y:S01]  /*37180*/  LDL.LU R17, [R1+0x11e8] ;  /* 0x0011e80001117983 */ /* 0x002f220000300800 */
[-C--:B------:R-:W-:Y:S02]  /*37190*/  LEA R16, P6, R27, R0.reuse, 0x2 ;  /* 0x000000001b107211 */ /* 0x080fe400078c10ff */
[----:B--2---:R-:W-:-:S04]  /*371a0*/  LEA R6, P5, R245, R0, 0x2 ;  /* 0x00000000f5067211 */ /* 0x004fc800078a10ff */
[-C--:B------:R-:W-:Y:S02]  /*371b0*/  LEA.HI.X.SX32 R7, R245, R2.reuse, 0x2, P5 ;  /* 0x00000002f5077211 */ /* 0x080fe400028f16ff */
[----:B------:R-:W4:Y:S03]  /*371c0*/  LDC R245, c[0x0][0x240] ;  /* 0x00009000fff57b82 */ /* 0x000f260000000800 */
[----:B------:R-:W-:Y:S01]  /*371d0*/  STL.64 [R1+0x198], R6 ;  /* 0x0001980601007387 */ /* 0x000fe20000100a00 */
[----:B----4-:R-:W-:Y:S01]  /*371e0*/  IMAD R245, R17, R245, RZ ;  /* 0x000000f511f57224 */ /* 0x010fe200078e02ff */
[----:B------:R-:W-:Y:S02]  /*371f0*/  LEA.HI.X.SX32 R17, R27, R2, 0x2, P6 ;  /* 0x000000021b117211 */ /* 0x000fe400030f16ff */
[----:B------:R-:W2:Y:S04]  /*37200*/  LDL.LU R27, [R1+0x2710] ;  /* 0x00271000011b7983 */ /* 0x000ea80000300800 */
[----:B------:R1:W-:Y:S04]  /*37210*/  STL.64 [R1+0x190], R16 ;  /* 0x0001901001007387 */ /* 0x0003e80000100a00 */
[----:B-1----:R-:W4:Y:S01]  /*37220*/  LDL.LU R17, [R1+0x11ec] ;  /* 0x0011ec0001117983 */ /* 0x002f220000300800 */
[----:B------:R-:W-:-:S04]  /*37230*/  LEA R6, P5, R244, R0, 0x2 ;  /* 0x00000000f4067211 */ /* 0x000fc800078a10ff */
[----:B------:R-:W-:Y:S02]  /*37240*/  LEA.HI.X.SX32 R7, R244, R2, 0x2, P5 ;  /* 0x00000002f4077211 */ /* 0x000fe400028f16ff */
[----:B------:R-:W4:Y:S01]  /*37250*/  LDC R244, c[0x0][0x240] ;  /* 0x00009000fff47b82 */ /* 0x000f220000000800 */
[-C--:B------:R-:W-:Y:S02]  /*37260*/  LEA R16, P6, R10, R0.reuse, 0x2 ;  /* 0x000000000a107211 */ /* 0x080fe400078c10ff */
[----:B------:R3:W-:Y:S02]  /*37270*/  STL.64 [R1+0x188], R6 ;  /* 0x0001880601007387 */ /* 0x0007e40000100a00 */
[----:B---3--:R-:W-:Y:S01]  /*37280*/  LEA R6, P5, R8, R0, 0x2 ;  /* 0x0000000008067211 */ /* 0x008fe200078a10ff */
[----:B----4-:R-:W-:Y:S01]  /*37290*/  IMAD R244, R17, R244, RZ ;  /* 0x000000f411f47224 */ /* 0x010fe200078e02ff */
[-C--:B------:R-:W-:Y:S02]  /*372a0*/  LEA.HI.X.SX32 R17, R10, R2.reuse, 0x2, P6 ;  /* 0x000000020a117211 */ /* 0x080fe400030f16ff */
[----:B------:R-:W3:Y:S04]  /*372b0*/  LDL.LU R10, [R1+0x270c] ;  /* 0x00270c00010a7983 */ /* 0x000ee80000300800 */
[----:B------:R1:W-:Y:S04]  /*372c0*/  STL.64 [R1+0x180], R16 ;  /* 0x0001801001007387 */ /* 0x0003e80000100a00 */
[----:B-1----:R-:W4:Y:S01]  /*372d0*/  LDL.LU R17, [R1+0x11f0] ;  /* 0x0011f00001117983 */ /* 0x002f220000300800 */
[----:B------:R-:W-:-:S02]  /*372e0*/  LEA.HI.X.SX32 R7, R8, R2, 0x2, P5 ;  /* 0x0000000208077211 */ /* 0x000fc400028f16ff */
[----:B------:R-:W4:Y:S01]  /*372f0*/  LDC R8, c[0x0][0x240] ;  /* 0x00009000ff087b82 */ /* 0x000f220000000800 */
[-C--:B------:R-:W-:Y:S02]  /*37300*/  LEA R16, P6, R11, R0.reuse, 0x2 ;  /* 0x000000000b107211 */ /* 0x080fe400078c10ff */
[----:B------:R1:W-:Y:S02]  /*37310*/  STL.64 [R1+0x178], R6 ;  /* 0x0001780601007387 */ /* 0x0003e40000100a00 */
[C---:B-1----:R-:W-:Y:S01]  /*37320*/  LEA R6, P5, R4.reuse, R0, 0x2 ;  /* 0x0000000004067211 */ /* 0x042fe200078a10ff */
[----:B----4-:R-:W-:Y:S01]  /*37330*/  IMAD R8, R17, R8, RZ ;  /* 0x0000000811087224 */ /* 0x010fe200078e02ff */
[-C--:B------:R-:W-:Y:S02]  /*37340*/  LEA.HI.X.SX32 R17, R11, R2.reuse, 0x2, P6 ;  /* 0x000000020b117211 */ /* 0x080fe400030f16ff */
[----:B------:R-:W3:Y:S04]  /*37350*/  LDL.LU R11, [R1+0x2708] ;  /* 0x00270800010b7983 */ /* 0x000ee80000300800 */
[----:B------:R1:W-:Y:S04]  /*37360*/  STL.64 [R1+0x170], R16 ;  /* 0x0001701001007387 */ /* 0x0003e80000100a00 */
[----:B-1----:R-:W4:Y:S01]  /*37370*/  LDL.LU R17, [R1+0x11f4] ;  /* 0x0011f40001117983 */ /* 0x002f220000300800 */
[----:B------:R-:W-:-:S02]  /*37380*/  LEA.HI.X.SX32 R7, R4, R2, 0x2, P5 ;  /* 0x0000000204077211 */ /* 0x000fc400028f16ff */
[----:B------:R-:W4:Y:S01]  /*37390*/  LDC R4, c[0x0][0x240] ;  /* 0x00009000ff047b82 */ /* 0x000f220000000800 */
[CC--:B------:R-:W-:Y:S02]  /*373a0*/  LEA R16, P6, R24.reuse, R0.reuse, 0x2 ;  /* 0x0000000018107211 */ /* 0x0c0fe400078c10ff */
[----:B------:R1:W-:Y:S02]  /*373b0*/  STL.64 [R1+0x168], R6 ;  /* 0x0001680601007387 */ /* 0x0003e40000100a00 */
[----:B-1----:R-:W-:Y:S01]  /*373c0*/  LEA R6, P5, R3, R0, 0x2 ;  /* 0x0000000003067211 */ /* 0x002fe200078a10ff */
[----:B----4-:R-:W-:Y:S01]  /*373d0*/  IMAD R4, R17, R4, RZ ;  /* 0x0000000411047224 */ /* 0x010fe200078e02ff */
[-C--:B------:R-:W-:Y:S02]  /*373e0*/  LEA.HI.X.SX32 R17, R24, R2.reuse, 0x2, P6 ;  /* 0x0000000218117211 */ /* 0x080fe400030f16ff */
[----:B------:R-:W4:Y:S04]  /*373f0*/  LDL.LU R24, [R1+0x2704] ;  /* 0x0027040001187983 */ /* 0x000f280000300800 */
[----:B------:R1:W-:Y:S04]  /*37400*/  STL.64 [R1+0x160], R16 ;  /* 0x0001601001007387 */ /* 0x0003e80000100a00 */
[----:B-1----:R-:W2:Y:S01]  /*37410*/  LDL.LU R17, [R1+0x11f8] ;  /* 0x0011f80001117983 */ /* 0x002ea20000300800 */
[----:B------:R-:W-:-:S02]  /*37420*/  LEA.HI.X.SX32 R7, R3, R2, 0x2, P5 ;  /* 0x0000000203077211 */ /* 0x000fc400028f16ff */
[----:B------:R-:W2:Y:S01]  /*37430*/  LDC R3, c[0x0][0x240] ;  /* 0x00009000ff037b82 */ /* 0x000ea20000000800 */
[-C--:B------:R-:W-:Y:S02]  /*37440*/  LEA R16, P6, R22, R0.reuse, 0x2 ;  /* 0x0000000016107211 */ /* 0x080fe400078c10ff */
[----:B------:R1:W-:Y:S02]  /*37450*/  STL.64 [R1+0x158], R6 ;  /* 0x0001580601007387 */ /* 0x0003e40000100a00 */
[----:B-1----:R-:W-:Y:S01]  /*37460*/  IMAD.MOV.U32 R7, RZ, RZ, R25 ;  /* 0x000000ffff077224 */ /* 0x002fe200078e0019 */
[----:B------:R-:W-:Y:S01]  /*37470*/  LEA R6, P5, R14, R0, 0x2 ;  /* 0x000000000e067211 */ /* 0x000fe200078a10ff */
[----:B------:R-:W4:Y:S01]  /*37480*/  LDL.LU R25, [R1+0x2700] ;  /* 0x0027000001197983 */ /* 0x000f220000300800 */
[----:B--2---:R-:W-:Y:S01]  /*37490*/  IMAD R3, R17, R3, RZ ;  /* 0x0000000311037224 */ /* 0x004fe200078e02ff */
[-C--:B------:R-:W-:Y:S02]  /*374a0*/  LEA.HI.X.SX32 R17, R22, R2.reuse, 0x2, P6 ;  /* 0x0000000216117211 */ /* 0x080fe400030f16ff */
        /* <DEDUP_REMOVED lines=29> */
[-C--:B------:R-:W-:Y:S01]  /*37680*/  LEA R6, P5, R37, R0.reuse, 0x2 ;  /* 0x0000000025067211 */ /* 0x080fe200078a10ff */
        /* <DEDUP_REMOVED lines=9> */
[----:B-1----:R-:W-:Y:S01]  /*37720*/  IMAD.MOV.U32 R7, RZ, RZ, R35 ;  /* 0x000000ffff077224 */ /* 0x002fe200078e0023 */
[-C--:B------:R-:W-:Y:S01]  /*37730*/  LEA R6, P5, R13, R0.reuse, 0x2 ;  /* 0x000000000d067211 */ /* 0x080fe200078a10ff */
[----:B------:R-:W1:Y:S02]  /*37740*/  LDC R35, c[0x0][0x240] ;  /* 0x00009000ff237b82 */ /* 0x000e640000000800 */
[----:B------:R-:W-:Y:S01]  /*37750*/  IMAD.MOV.U32 R17, RZ, RZ, R7 ;  /* 0x000000ffff117224 */ /* 0x000fe200078e0007 */
[----:B------:R-:W-:-:S02]  /*37760*/  LEA R16, P6, R7, R0, 0x2 ;  /* 0x0000000007107211 */ /* 0x000fc400078c10ff */
[-C--:B------:R-:W-:Y:S02]  /*37770*/  LEA.HI.X.SX32 R7, R13, R2.reuse, 0x2, P5 ;  /* 0x000000020d077211 */ /* 0x080fe400028f16ff */
[----:B------:R-:W-:Y:S01]  /*37780*/  LEA.HI.X.SX32 R17, R17, R2, 0x2, P6 ;  /* 0x0000000211117211 */ /* 0x000fe200030f16ff */
[----:B------:R-:W1:Y:S02]  /*37790*/  LDC R13, c[0x0][0x240] ;  /* 0x00009000ff0d7b82 */ /* 0x000e640000000800 */
[----:B------:R-:W-:Y:S04]  /*377a0*/  STL.64 [R1+0x108], R6 ;  /* 0x0001080601007387 */ /* 0x000fe80000100a00 */
        /* <DEDUP_REMOVED lines=23> */
[----:B------:R-:W-:Y:S02]  /*37920*/  LEA R16, P6, R242, R0, 0x2 ;  /* 0x00000000f2107211 */ /* 0x000fe400078c10ff */
[-C--:B------:R-:W-:Y:S02]  /*37930*/  LEA.HI.X.SX32 R7, R19, R2.reuse, 0x2, P5 ;  /* 0x0000000213077211 */ /* 0x080fe400028f16ff */
[----:B------:R-:W4:Y:S04]  /*37940*/  LDL.LU R19, [R1+0x26e0] ;  /* 0x0026e00001137983 */ /* 0x000f280000300800 */
[----:B------:R1:W-:Y:S01]  /*37950*/  STL.64 [R1+0xd8], R6 ;  /* 0x0000d80601007387 */ /* 0x0003e20000100a00 */
[----:B--2---:R-:W-:Y:S01]  /*37960*/  IMAD R12, R12, R17, RZ ;  /* 0x000000110c0c7224 */ /* 0x004fe200078e02ff */
[----:B------:R-:W-:-:S02]  /*37970*/  LEA.HI.X.SX32 R17, R242, R2, 0x2, P6 ;  /* 0x00000002f2117211 */ /* 0x000fc400030f16ff */
[C---:B-1----:R-:W-:Y:S01]  /*37980*/  LEA R6, P5, R243.reuse, R0, 0x2 ;  /* 0x00000000f3067211 */ /* 0x042fe200078a10ff */
[----:B------:R-:W2:Y:S03]  /*37990*/  LDL.LU R242, [R1+0x26dc] ;  /* 0x0026dc0001f27983 */ /* 0x000ea60000300800 */
[----:B------:R-:W-:Y:S01]  /*379a0*/  LEA.HI.X.SX32 R7, R243, R2, 0x2, P5 ;  /* 0x00000002f3077211 */ /* 0x000fe200028f16ff */
[----:B------:R1:W-:Y:S04]  /*379b0*/  STL.64 [R1+0xd0], R16 ;  /* 0x0000d01001007387 */ /* 0x0003e80000100a00 */
[----:B------:R-:W2:Y:S04]  /*379c0*/  LDL.LU R243, [R1+0x26d8] ;  /* 0x0026d80001f37983 */ /* 0x000ea80000300800 */
[----:B------:R1:W-:Y:S02]  /*379d0*/  STL.64 [R1+0xc8], R6 ;  /* 0x0000c80601007387 */ /* 0x0003e40000100a00 */
[----:B-1----:R-:W-:-:S04]  /*379e0*/  LEA R16, P6, R34, R0, 0x2 ;  /* 0x0000000022107211 */ /* 0x002fc800078c10ff */
[----:B------:R-:W-:Y:S01]  /*379f0*/  LEA.HI.X.SX32 R17, R34, R2, 0x2, P6 ;  /* 0x0000000222117211 */ /* 0x000fe200030f16ff */
[----:B------:R-:W-:Y:S01]  /*37a00*/  IMAD R7, R36, R35, RZ ;  /* 0x0000002324077224 */ /* 0x000fe200078e02ff */
[----:B------:R-:W-:-:S03]  /*37a10*/  LEA R6, P5, R33, R0, 0x2 ;  /* 0x0000000021067211 */ /* 0x000fc600078a10ff */
[----:B------:R1:W-:Y:S04]  /*37a20*/  STL.64 [R1+0xc0], R16 ;  /* 0x0000c01001007387 */ /* 0x0003e80000100a00 */
[----:B------:R1:W-:Y:S02]  /*37a30*/  STL [R1+0x6c], R7 ;  /* 0x00006c0701007387 */ /* 0x0003e40000100800 */
[----:B-1----:R-:W-:Y:S02]  /*37a40*/  LEA R16, P6, R15, R0, 0x2 ;  /* 0x000000000f107211 */ /* 0x002fe400078c10ff */
[-C--:B------:R-:W-:Y:S02]  /*37a50*/  LEA.HI.X.SX32 R7, R33, R2.reuse, 0x2, P5 ;  /* 0x0000000221077211 */ /* 0x080fe400028f16ff */
[----:B------:R-:W-:-:S03]  /*37a60*/  LEA.HI.X.SX32 R17, R15, R2, 0x2, P6 ;  /* 0x000000020f117211 */ /* 0x000fc600030f16ff */
[----:B------:R1:W-:Y:S04]  /*37a70*/  STL.64 [R1+0xb8], R6 ;  /* 0x0000b80601007387 */ /* 0x0003e80000100a00 */
[----:B------:R1:W-:Y:S02]  /*37a80*/  STL.64 [R1+0xb0], R16 ;  /* 0x0000b01001007387 */ /* 0x0003e40000100a00 */
[----:B-1----:R-:W-:-:S04]  /*37a90*/  LEA R6, P5, R245, R0, 0x2 ;  /* 0x00000000f5067211 */ /* 0x002fc800078a10ff */
[----:B------:R-:W-:Y:S02]  /*37aa0*/  LEA.HI.X.SX32 R7, R245, R2, 0x2, P5 ;  /* 0x00000002f5077211 */ /* 0x000fe400028f16ff */
[----:B------:R-:W3:Y:S01]  /*37ab0*/  LDL.LU R245, [R1+0x6c] ;  /* 0x00006c0001f57983 */ /* 0x000ee20000300800 */
[----:B------:R-:W-:-:S03]  /*37ac0*/  LEA R16, P6, R244, R0, 0x2 ;  /* 0x00000000f4107211 */ /* 0x000fc600078c10ff */
[----:B------:R1:W-:Y:S01]  /*37ad0*/  STL.64 [R1+0xa8], R6 ;  /* 0x0000a80601007387 */ /* 0x0003e20000100a00 */
[----:B------:R-:W-:-:S03]  /*37ae0*/  LEA.HI.X.SX32 R17, R244, R2, 0x2, P6 ;  /* 0x00000002f4117211 */ /* 0x000fc600030f16ff */
[----:B-1----:R-:W4:Y:S04]  /*37af0*/  LDL.64 R6, [R1+0x30] ;  /* 0x0000300001067983 */ /* 0x002f280000100a00 */
[----:B------:R-:W2:Y:S01]  /*37b00*/  LDL.LU R244, [R1+0x1210] ;  /* 0x0012100001f47983 */ /* 0x000ea20000300800 */
[----:B------:R-:W-:-:S03]  /*37b10*/  IMAD R13, R37, R13, RZ ;  /* 0x0000000d250d7224 */ /* 0x000fc600078e02ff */
[----:B------:R-:W2:Y:S01]  /*37b20*/  LDL.64 R36, [R1+0x38] ;  /* 0x0000380001247983 */ /* 0x000ea20000100a00 */
[----:B------:R-:W-:-:S03]  /*37b30*/  LEA R34, P5, R8, R0, 0x2 ;  /* 0x0000000008227211 */ /* 0x000fc600078a10ff */
[----:B------:R1:W-:Y:S01]  /*37b40*/  STL.64 [R1+0xa0], R16 ;  /* 0x0000a01001007387 */ /* 0x0003e20000100a00 */
[----:B------:R-:W-:Y:S01]  /*37b50*/  LEA.HI.X.SX32 R35, R8, R2, 0x2, P5 ;  /* 0x0000000208237211 */ /* 0x000fe200028f16ff */
[----:B------:R-:W-:Y:S01]  /*37b60*/  IMAD.MOV.U32 R8, RZ, RZ, R14 ;  /* 0x000000ffff087224 */ /* 0x000fe200078e000e */
[----:B------:R-:W-:-:S04]  /*37b70*/  LEA R14, P5, R3, R0, 0x2 ;  /* 0x00000000030e7211 */ /* 0x000fc800078a10ff */
[----:B------:R-:W-:Y:S02]  /*37b80*/  LEA.HI.X.SX32 R15, R3, R2, 0x2, P5 ;  /* 0x00000002030f7211 */ /* 0x000fe400028f16ff */
[----:B-1----:R-:W-:Y:S01]  /*37b90*/  LEA R16, P6, R4, R0, 0x2 ;  /* 0x0000000004107211 */ /* 0x002fe200078c10ff */
[----:B------:R-:W-:-:S03]  /*37ba0*/  IMAD.MOV.U32 R3, RZ, RZ, R32 ;  /* 0x000000ffff037224 */ /* 0x000fc600078e0020 */
[----:B------:R-:W-:Y:S01]  /*37bb0*/  LEA.HI.X.SX32 R17, R4, R2, 0x2, P6 ;  /* 0x0000000204117211 */ /* 0x000fe200030f16ff */
[----:B------:R1:W-:Y:S01]  /*37bc0*/  STL.64 [R1+0x98], R34 ;  /* 0x0000982201007387 */ /* 0x0003e20000100a00 */
[C---:B------:R-:W-:Y:S01]  /*37bd0*/  LEA R32, P5, R3.reuse, R0, 0x2 ;  /* 0x0000000003207211 */ /* 0x040fe200078a10ff */
[----:B------:R-:W1:Y:S03]  /*37be0*/  S2R R4, SR_TID.X ;  /* 0x0000000000047919 */ /* 0x000e660000002100 */
[----:B------:R-:W-:Y:S01]  /*37bf0*/  LEA.HI.X.SX32 R33, R3, R2, 0x2, P5 ;  /* 0x0000000203217211 */ /* 0x000fe200028f16ff */
[----:B-1----:R-:W2:Y:S04]  /*37c00*/  LDL.LU.64 R34, [R1+0x26d0] ;  /* 0x0026d00001227983 */ /* 0x002ea80000300a00 */
[----:B------:R1:W-:Y:S04]  /*37c10*/  STL.64 [R1+0x90], R16 ;  /* 0x0000901001007387 */ /* 0x0003e80000100a00 */
[----:B------:R1:W-:Y:S02]  /*37c20*/  STL.64 [R1+0x88], R14 ;  /* 0x0000880e01007387 */ /* 0x0003e40000100a00 */
[----:B-1----:R-:W-:-:S04]  /*37c30*/  LEA R16, P6, R8, R0, 0x2 ;  /* 0x0000000008107211 */ /* 0x002fc800078c10ff */
[----:B------:R-:W-:Y:S01]  /*37c40*/  LEA.HI.X.SX32 R17, R8, R2, 0x2, P6 ;  /* 0x0000000208117211 */ /* 0x000fe200030f16ff */
[----:B------:R-:W2:Y:S01]  /*37c50*/  LDL.LU.64 R14, [R1+0x26c8] ;  /* 0x0026c800010e7983 */ /* 0x000ea20000300a00 */
[----:B------:R-:W1:Y:S03]  /*37c60*/  LDC R8, c[0x0][0x230] ;  /* 0x00008c00ff087b82 */ /* 0x000e660000000800 */
[----:B------:R1:W-:Y:S04]  /*37c70*/  STL.64 [R1+0x80], R16 ;  /* 0x0000801001007387 */ /* 0x0003e80000100a00 */
[----:B------:R-:W-:Y:S01]  /*37c80*/  STL.64 [R1+0x78], R32 ;  /* 0x0000782001007387 */ /* 0x000fe20000100a00 */
[----:B------:R-:W-:-:S02]  /*37c90*/  LOP3.LUT R4, R4, 0x7f, RZ, 0xc0, !PT ;  /* 0x0000007f04047812 */ /* 0x000fc400078ec0ff */
[----:B-1----:R-:W-:-:S04]  /*37ca0*/  LEA R16, P6, R12, R0, 0x2 ;  /* 0x000000000c107211 */ /* 0x002fc800078c10ff */
[----:B------:R-:W-:Y:S02]  /*37cb0*/  LEA.HI.X.SX32 R17, R12, R2, 0x2, P6 ;  /* 0x000000020c117211 */ /* 0x000fe400030f16ff */
[----:B------:R-:W2:Y:S01]  /*37cc0*/  LDL.LU R12, [R1+0x26c0] ;  /* 0x0026c000010c7983 */ /* 0x000ea20000300800 */
[----:B------:R-:W-:-:S03]  /*37cd0*/  IADD3 R3, R8, -0x80, RZ ;  /* 0xffffff8008037810 */ /* 0x000fc60007ffe0ff */
[----:B------:R1:W-:Y:S02]  /*37ce0*/  STL.64 [R1+0x70], R16 ;  /* 0x0000701001007387 */ /* 0x0003e40000100a00 */
[----:B-1----:R-:W-:-:S04]  /*37cf0*/  LEA R16, P6, R13, R0, 0x2 ;  /* 0x000000000d107211 */ /* 0x002fc800078c10ff */
[----:B------:R-:W-:Y:S02]  /*37d00*/  LEA.HI.X.SX32 R17, R13, R2, 0x2, P6 ;  /* 0x000000020d117211 */ /* 0x000fe400030f16ff */
[----:B---3--:R-:W-:-:S04]  /*37d10*/  LEA R32, P5, R245, R0, 0x2 ;  /* 0x00000000f5207211 */ /* 0x008fc800078a10ff */
[----:B------:R-:W-:Y:S02]  /*37d20*/  LEA.HI.X.SX32 R33, R245, R2, 0x2, P5 ;  /* 0x00000002f5217211 */ /* 0x000fe400028f16ff */
[----:B------:R-:W2:Y:S01]  /*37d30*/  LDC R245, c[0x0][0x240] ;  /* 0x00009000fff57b82 */ /* 0x000ea20000000800 */
[----:B------:R-:W-:Y:S02]  /*37d40*/  ISETP.GE.AND P5, PT, R4, R3, PT ;  /* 0x000000030400720c */ /* 0x000fe40003fa6270 */
[----:B------:R1:W-:Y:S04]  /*37d50*/  STL.64 [R1+0x68], R32 ;  /* 0x0000682001007387 */ /* 0x0003e80000100a00 */
[----:B----4-:R3:W-:Y:S04]  /*37d60*/  LDGSTS.E [R246+-0x37ff8], desc[UR60][R6.64], !P4 ;  /* 0xc800800006f67fae */ /* 0x0107e8000e12187c */
[----:B-1----:R-:W4:Y:S04]  /*37d70*/  LDL.LU.64 R32, [R1+0x26b8] ;  /* 0x0026b80001207983 */ /* 0x002f280000300a00 */
[----:B------:R-:W4:Y:S01]  /*37d80*/  LDL.LU R13, [R1+0x26b0] ;  /* 0x0026b000010d7983 */ /* 0x000f220000300800 */
[----:B--2---:R-:W-:-:S03]  /*37d90*/  IMAD R4, R244, R245, RZ ;  /* 0x000000f5f4047224 */ /* 0x004fc600078e02ff */
[----:B------:R1:W-:Y:S01]  /*37da0*/  STL.64 [R1+0x60], R16 ;  /* 0x0000601001007387 */ /* 0x0003e20000100a00 */
[----:B------:R-:W-:Y:S01]  /*37db0*/  VIADD R8, R8, 0x7f ;  /* 0x0000007f08087836 */ /* 0x000fe20000000000 */
[----:B------:R-:W-:Y:S01]  /*37dc0*/  ISETP.GE.U32.AND P6, PT, R3, 0x7fffff01, PT ;  /* 0x7fffff010300780c */ /* 0x000fe20003fc6070 */
[----:B------:R-:W2:Y:S01]  /*37dd0*/  LDC R244, c[0x0][0x230] ;  /* 0x00008c00fff47b82 */ /* 0x000ea20000000800 */
[C---:B---3--:R-:W-:Y:S01]  /*37de0*/  LEA R6, P4, R4.reuse, R0, 0x2 ;  /* 0x0000000004067211 */ /* 0x048fe200078810ff */
[----:B------:R-:W-:Y:S03]  /*37df0*/  LDGSTS.E [R246+-0x37ff4], desc[UR60][R36.64], !P1 ;  /* 0xc800c00024f67fae */ /* 0x000fe6000c92187c */
[----:B------:R-:W-:-:S03]  /*37e00*/  LEA.HI.X.SX32 R7, R4, R2, 0x2, P4 ;  /* 0x0000000204077211 */ /* 0x000fc600020f16ff */
[----:B------:R-:W3:Y:S01]  /*37e10*/  LDC R2, c[0x0][0x230] ;  /* 0x00008c00ff027b82 */ /* 0x000ee20000000800 */
[----:B-1----:R-:W4:Y:S04]  /*37e20*/  LDL.LU.64 R16, [R1+0x26a8] ;  /* 0x0026a80001107983 */ /* 0x002f280000300a00 */
[----:B------:R-:W2:Y:S04]  /*37e30*/  LDL.LU R245, [R1+0x1170] ;  /* 0x0011700001f57983 */ /* 0x000ea80000300800 */
[----:B------:R-:W4:Y:S04]  /*37e40*/  LDL.LU.64 R36, [R1+0x26a0] ;  /* 0x0026a00001247983 */ /* 0x000f280000300a00 */
[----:B------:R1:W-:Y:S04]  /*37e50*/  STL.64 [R1+0x28], R6 ;  /* 0x0000280601007387 */ /* 0x0003e80000100a00 */
[----:B-1----:R-:W2:Y:S01]  /*37e60*/  LDL.LU.64 R6, [R1+0x2698] ;  /* 0x0026980001067983 */ /* 0x002ea20000300a00 */
[----:B------:R-:W-:-:S02]  /*37e70*/  SEL R3, RZ, 0x4, P5 ;  /* 0x00000004ff037807 */ /* 0x000fc40002800000 */
[----:B------:R-:W-:Y:S01]  /*37e80*/  ISETP.GT.AND P5, PT, R8, 0xff, PT ;  /* 0x000000ff0800780c */ /* 0x000fe20003fa4270 */
[----:B---3--:R-:W-:Y:S01]  /*37e90*/  VIADD R2, R2, 0xffffff7e ;  /* 0xffffff7e02027836 */ /* 0x008fe20000000000 */
[----:B------:R-:W1:Y:S01]  /*37ea0*/  LDC R8, c[0x0][0x230] ;  /* 0x00008c00ff087b82 */ /* 0x000e620000000800 */
[----:B--2---:R-:W-:Y:S04]  /*37eb0*/  LDGSTS.E [R246+-0x34000], desc[UR60][R6.64], !P0 ;  /* 0xcc00000006f67fae */ /* 0x004fe8000c12187c */
[----:B------:R-:W2:Y:S01]  /*37ec0*/  LDL.LU.64 R6, [R1+0x2690] ;  /* 0x0026900001067983 */ /* 0x000ea20000300a00 */
[----:B------:R-:W-:-:S04]  /*37ed0*/  SEL R3, R3, RZ, P5 ;  /* 0x000000ff03037207 */ /* 0x000fc80002800000 */
[----:B------:R-:W-:Y:S01]  /*37ee0*/  ISETP.NE.U32.AND P1, PT, R3, RZ, PT ;  /* 0x000000ff0300720c */ /* 0x000fe20003f25070 */
[----:B--2---:R-:W-:Y:S01]  /*37ef0*/  LDGSTS.E [R246+-0x33ffc], desc[UR60][R6.64], !P2 ;  /* 0xcc00400006f67fae */ /* 0x004fe2000d12187c */
[----:B------:R-:W-:-:S03]  /*37f00*/  ISETP.GE.U32.AND P2, PT, R2, 0x7ffffeff, PT ;  /* 0x7ffffeff0200780c */ /* 0x000fc60003f46070 */
[----:B------:R-:W2:Y:S04]  /*37f10*/  LDL.LU.64 R6, [R1+0x2688] ;  /* 0x0026880001067983 */ /* 0x000ea80000300a00 */
[----:B------:R-:W3:Y:S01]  /*37f20*/  LDL.64 R2, [R1+0x50] ;  /* 0x0000500001027983 */ /* 0x000ee20000100a00 */
[----:B------:R-:W-:Y:S02]  /*37f30*/  ISETP.NE.U32.AND P5, PT, R245, RZ, PT ;  /* 0x000000fff500720c */ /* 0x000fe40003fa5070 */
[----:B------:R-:W1:Y:S01]  /*37f40*/  LDC R245, c[0x0][0x230] ;  /* 0x00008c00fff57b82 */ /* 0x000e620000000800 */
[----:B---3--:R3:W-:Y:S04]  /*37f50*/  LDGSTS.E [R246+-0x33ff8], desc[UR60][R2.64], !P3 ;  /* 0xcc00800002f67fae */ /* 0x0087e8000d92187c */
[----:B--2---:R-:W-:Y:S01]  /*37f60*/  LDGSTS.E [R246+-0x33ff4], desc[UR60][R6.64], !P6 ;  /* 0xcc00c00006f67fae */ /* 0x004fe2000f12187c */
[----:B-1----:R-:W-:-:S02]  /*37f70*/  VIADD R0, R245, 0xffffff7f ;  /* 0xffffff7ff5007836 */ /* 0x002fc40000000000 */
[----:B------:R-:W1:Y:S01]  /*37f80*/  LDC R245, c[0x0][0x230] ;  /* 0x00008c00fff57b82 */ /* 0x000e620000000800 */
[----:B------:R-:W0:Y:S04]  /*37f90*/  LDGDEPBAR ;  /* 0x00000000000079af */ /* 0x000e280000000000 */
[----:B------:R-:W2:Y:S04]  /*37fa0*/  LDL.LU.64 R6, [R1+0x2680] ;  /* 0x0026800001067983 */ /* 0x000ea80000300a00 */
[----:B------:R4:W-:Y:S04]  /*37fb0*/  STL.64 [R1+0x2770], R232 ;  /* 0x002770e801007387 */ /* 0x0009e80000100a00 */
[----:B----4-:R-:W4:Y:S04]  /*37fc0*/  LDL.64 R232, [R1+0xfd0] ;  /* 0x000fd00001e87983 */ /* 0x010f280000100a00 */
[----:B------:R3:W-:Y:S04]  /*37fd0*/  STL.64 [R1+0x2768], R166 ;  /* 0x002768a601007387 */ /* 0x0007e80000100a00 */
[----:B---3--:R-:W3:Y:S04]  /*37fe0*/  LDL.64 R166, [R1+0xfc0] ;  /* 0x000fc00001a67983 */ /* 0x008ee80000100a00 */
[----:B------:R1:W-:Y:S04]  /*37ff0*/  STL.64 [R1+0x2760], R228 ;  /* 0x002760e401007387 */ /* 0x0003e80000100a00 */
[----:B-1----:R-:W4:Y:S04]  /*38000*/  LDL.64 R228, [R1+0xfc8] ;  /* 0x000fc80001e47983 */ /* 0x002f280000100a00 */
[----:B------:R1:W-:Y:S04]  /*38010*/  STL.64 [R1+0x2758], R170 ;  /* 0x002758aa01007387 */ /* 0x0003e80000100a00 */
[----:B-1----:R-:W3:Y:S04]  /*38020*/  LDL.64 R170, [R1+0xfb8] ;  /* 0x000fb80001aa7983 */ /* 0x002ee80000100a00 */
        /* <DEDUP_REMOVED lines=22> */
[----:B------:R-:W-:Y:S04]  /*38190*/  STL.64 [R1+0x26f8], R190 ;  /* 0x0026f8be01007387 */ /* 0x000fe80000100a00 */
[----:B------:R1:W-:Y:S04]  /*381a0*/  STL.64 [R1+0x26f0], R198 ;  /* 0x0026f0c601007387 */ /* 0x0003e80000100a00 */
[----:B-1----:R-:W3:Y:S01]  /*381b0*/  LDL.64 R198, [R1+0xf58] ;  /* 0x000f580001c67983 */ /* 0x002ee20000100a00 */
[----:B------:R-:W-:Y:S01]  /*381c0*/  ISETP.GE.U32.AND P0, PT, R0, 0x7fffff00, PT ;  /* 0x7fffff000000780c */ /* 0x000fe20003f06070 */
[----:B------:R-:W-:-:S02]  /*381d0*/  VIADD R0, R245, 0xffffff7d ;  /* 0xffffff7df5007836 */ /* 0x000fc40000000000 */
[----:B------:R-:W-:Y:S04]  /*381e0*/  STL.64 [R1+0x26e8], R230 ;  /* 0x0026e8e601007387 */ /* 0x000fe80000100a00 */
[----:B------:R-:W-:Y:S04]  /*381f0*/  STL.64 [R1+0x26e0], R226 ;  /* 0x0026e0e201007387 */ /* 0x000fe80000100a00 */
[----:B------:R-:W-:Y:S01]  /*38200*/  STL.64 [R1+0x26d8], R200 ;  /* 0x0026d8c801007387 */ /* 0x000fe20000100a00 */
[----:B------:R-:W-:-:S03]  /*38210*/  ISETP.GE.U32.AND P3, PT, R0, 0x7ffffefe, PT ;  /* 0x7ffffefe0000780c */ /* 0x000fc60003f66070 */
[----:B------:R-:W-:Y:S01]  /*38220*/  STL.64 [R1+0x26d0], R202 ;  /* 0x0026d0ca01007387 */ /* 0x000fe20000100a00 */
[----:B------:R-:W-:-:S03]  /*38230*/  VIADD R2, R8, 0xffffff7c ;  /* 0xffffff7c08027836 */ /* 0x000fc60000000000 */
[----:B------:R-:W-:Y:S01]  /*38240*/  STL.64 [R1+0x26c8], R204 ;  /* 0x0026c8cc01007387 */ /* 0x000fe20000100a00 */
[----:B------:R-:W-:-:S03]  /*38250*/  VIADD R0, R244, 0xffffff5f ;  /* 0xffffff5ff4007836 */ /* 0x000fc60000000000 */
[----:B------:R-:W-:Y:S04]  /*38260*/  STL.64 [R1+0x26c0], R206 ;  /* 0x0026c0ce01007387 */ /* 0x000fe80000100a00 */
[----:B------:R-:W-:Y:S04]  /*38270*/  STL.64 [R1+0x26b8], R208 ;  /* 0x0026b8d001007387 */ /* 0x000fe80000100a00 */
[----:B------:R-:W-:Y:S01]  /*38280*/  STL.64 [R1+0x26b0], R218 ;  /* 0x0026b0da01007387 */ /* 0x000fe20000100a00 */
[----:B--2---:R-:W-:-:S03]  /*38290*/  IMAD.IADD R191, R252, 0x1, R7 ;  /* 0x00000001fcbf7824 */ /* 0x004fc600078e0207 */
[----:B------:R-:W-:Y:S01]  /*382a0*/  STL.64 [R1+0x26a8], R212 ;  /* 0x0026a8d401007387 */ /* 0x000fe20000100a00 */
[----:B------:R-:W-:-:S03]  /*382b0*/  ISETP.GE.U32.AND P6, PT, R2, 0x7ffffefd, PT ;  /* 0x7ffffefd0200780c */ /* 0x000fc60003fc6070 */
[----:B------:R-:W-:Y:S01]  /*382c0*/  STL.64 [R1+0x26a0], R224 ;  /* 0x0026a0e001007387 */ /* 0x000fe20000100a00 */
[----:B------:R-:W-:-:S03]  /*382d0*/  ISETP.GE.U32.AND P4, PT, R0, 0x7ffffee0, PT ;  /* 0x7ffffee00000780c */ /* 0x000fc60003f86070 */
[----:B------:R-:W-:Y:S01]  /*382e0*/  STL.64 [R1+0x2698], R216 ;  /* 0x002698d801007387 */ /* 0x000fe20000100a00 */
[----:B------:R-:W-:-:S03]  /*382f0*/  LOP3.LUT R0, R7, 0x10, RZ, 0x3c, !PT ;  /* 0x0000001007007812 */ /* 0x000fc600078e3cff */
[----:B------:R-:W-:Y:S01]  /*38300*/  STL.64 [R1+0x2690], R222 ;  /* 0x002690de01007387 */ /* 0x000fe20000100a00 */
[C---:B------:R-:W-:Y:S02]  /*38310*/  LOP3.LUT R2, R7.reuse, 0x20, RZ, 0x3c, !PT ;  /* 0x0000002007027812 */ /* 0x040fe400078e3cff */
[C---:B------:R-:W-:Y:S01]  /*38320*/  LOP3.LUT R3, R7.reuse, 0x30, RZ, 0x3c, !PT ;  /* 0x0000003007037812 */ /* 0x040fe200078e3cff */
[----:B------:R-:W-:Y:S01]  /*38330*/  STL.64 [R1+0x2688], R220 ;  /* 0x002688dc01007387 */ /* 0x000fe20000100a00 */
[C---:B------:R-:W-:Y:S02]  /*38340*/  LOP3.LUT R4, R7.reuse, 0x40, RZ, 0x3c, !PT ;  /* 0x0000004007047812 */ /* 0x040fe400078e3cff */
[C---:B------:R-:W-:Y:S01]  /*38350*/  LOP3.LUT R8, R7.reuse, 0x50, RZ, 0x3c, !PT ;  /* 0x0000005007087812 */ /* 0x040fe200078e3cff */
[----:B------:R1:W-:Y:S01]  /*38360*/  STL.64 [R1+0x2680], R6 ;  /* 0x0026800601007387 */ /* 0x0003e20000100a00 */
[C---:B------:R-:W-:Y:S02]  /*38370*/  LOP3.LUT R244, R7.reuse, 0x60, RZ, 0x3c, !PT ;  /* 0x0000006007f47812 */ /* 0x040fe400078e3cff */
[----:B------:R-:W-:-:S02]  /*38380*/  LOP3.LUT R245, R7, 0x70, RZ, 0x3c, !PT ;  /* 0x0000007007f57812 */ /* 0x000fc400078e3cff */
[----:B-1----:R-:W2:Y:S04]  /*38390*/  LDL.LU.64 R6, [R1+0x90] ;  /* 0x0000900001067983 */ /* 0x002ea80000300a00 */
[----:B------:R-:W2:Y:S04]  /*383a0*/  LDL.64 R220, [R1+0xfd8] ;  /* 0x000fd80001dc7983 */ /* 0x000ea80000100a00 */
        /* <DEDUP_REMOVED lines=12> */
[----:B---3--:R-:W-:Y:S04]  /*38470*/  LDGSTS.E [R191], desc[UR60][R198.64], P5 ;  /* 0x00000000c6bf7fae */ /* 0x008fe8000a92187c */
[----:B----4-:R-:W-:Y:S04]  /*38480*/  LDGSTS.E [R191+0x400], desc[UR60][R194.64], P5 ;  /* 0x00400000c2bf7fae */ /* 0x010fe8000a92187c */
[----:B------:R-:W-:Y:S04]  /*38490*/  LDGSTS.E [R191+0x800], desc[UR60][R214.64], P5 ;  /* 0x00800000d6bf7fae */ /* 0x000fe8000a92187c */
        /* <DEDUP_REMOVED lines=11> */
[----:B------:R-:W3:Y:S04]  /*38550*/  LDL.64 R198, [R1+0x1048] ;  /* 0x0010480001c67983 */ /* 0x000ee80000100a00 */
[----:B------:R-:W4:Y:S04]  /*38560*/  LDL.64 R170, [R1+0x1010] ;  /* 0x0010100001aa7983 */ /* 0x000f280000100a00 */
[----:B------:R-:W3:Y:S04]  /*38570*/  LDL.64 R166, [R1+0xff8] ;  /* 0x000ff80001a67983 */ /* 0x000ee80000100a00 */
[----:B------:R-:W4:Y:S04]  /*38580*/  LDL.64 R194, [R1+0x1050] ;  /* 0x0010500001c27983 */ /* 0x000f280000100a00 */
        /* <DEDUP_REMOVED lines=9> */
[----:B------:R-:W-:Y:S04]  /*38620*/  LDGSTS.E [R191+0x3800], desc[UR60][R228.64], P5 ;  /* 0x03800000e4bf7fae */ /* 0x000fe8000a92187c */
[----:B------:R-:W4:Y:S04]  /*38630*/  LDL.64 R172, [R1+0x5d0] ;  /* 0x0005d00001ac7983 */ /* 0x000f280000100a00 */
[----:B------:R-:W-:Y:S04]  /*38640*/  LDGSTS.E [R191+0x3c00], desc[UR60][R232.64], P5 ;  /* 0x03c00000e8bf7fae */ /* 0x000fe8000a92187c */
[----:B------:R-:W4:Y:S04]  /*38650*/  LDL.64 R228, [R1+0x590] ;  /* 0x0005900001e47983 */ /* 0x000f280000100a00 */
[----:B--2---:R-:W-:Y:S04]  /*38660*/  LDGSTS.E [R191+0x4000], desc[UR60][R220.64], P5 ;  /* 0x04000000dcbf7fae */ /* 0x004fe8000a92187c */
[----:B------:R-:W2:Y:S04]  /*38670*/  LDL.64 R232, [R1+0x550] ;  /* 0x0005500001e87983 */ /* 0x000ea80000100a00 */
[----:B------:R-:W-:Y:S04]  /*38680*/  LDGSTS.E [R191+0x4400], desc[UR60][R222.64], P5 ;  /* 0x04400000debf7fae */ /* 0x000fe8000a92187c */
[----:B------:R-:W-:Y:S04]  /*38690*/  LDGSTS.E [R191+0x4800], desc[UR60][R216.64], P5 ;  /* 0x04800000d8bf7fae */ /* 0x000fe8000a92187c */
[----:B------:R-:W-:Y:S04]  /*386a0*/  LDGSTS.E [R191+0x4c00], desc[UR60][R224.64], P5 ;  /* 0x04c00000e0bf7fae */ /* 0x000fe8000a92187c */
[----:B------:R-:W2:Y:S04]  /*386b0*/  LDL.64 R220, [R1+0x450] ;  /* 0x0004500001dc7983 */ /* 0x000ea80000100a00 */
[----:B------:R-:W2:Y:S04]  /*386c0*/  LDL.64 R222, [R1+0x410] ;  /* 0x0004100001de7983 */ /* 0x000ea80000100a00 */
[----:B------:R-:W2:Y:S04]  /*386d0*/  LDL.64 R216, [R1+0x3c8] ;  /* 0x0003c80001d87983 */ /* 0x000ea80000100a00 */
[----:B------:R-:W2:Y:S04]  /*386e0*/  LDL.64 R224, [R1+0x348] ;  /* 0x0003480001e07983 */ /* 0x000ea80000100a00 */
[----:B---3--:R-:W-:Y:S04]  /*386f0*/  LDGSTS.E [R191+0x5000], desc[UR60][R166.64], P5 ;  /* 0x05000000a6bf7fae */ /* 0x008fe8000a92187c */
[----:B------:R-:W-:Y:S04]  /*38700*/  LDGSTS.E [R191+0x5400], desc[UR60][R212.64], P5 ;  /* 0x05400000d4bf7fae */ /* 0x000fe8000a92187c */
[----:B------:R-:W-:Y:S04]  /*38710*/  LDGSTS.E [R191+0x5800], desc[UR60][R218.64], P5 ;  /* 0x05800000dabf7fae */ /* 0x000fe8000a92187c */
[----:B------:R-:W3:Y:S04]  /*38720*/  LDL.64 R166, [R1+0x510] ;  /* 0x0005100001a67983 */ /* 0x000ee80000100a00 */
[----:B----4-:R-:W-:Y:S04]  /*38730*/  LDGSTS.E [R191+0x5c00], desc[UR60][R170.64], P5 ;  /* 0x05c00000aabf7fae */ /* 0x010fe8000a92187c */
[----:B------:R-:W-:Y:S04]  /*38740*/  LDGSTS.E [R191+0x6000], desc[UR60][R208.64], P5 ;  /* 0x06000000d0bf7fae */ /* 0x000fe8000a92187c */
[----:B------:R-:W-:Y:S04]  /*38750*/  LDGSTS.E [R191+0x6400], desc[UR60][R206.64], P5 ;  /* 0x06400000cebf7fae */ /* 0x000fe8000a92187c */
[----:B------:R-:W-:Y:S04]  /*38760*/  LDGSTS.E [R191+0x6800], desc[UR60][R204.64], P5 ;  /* 0x06800000ccbf7fae */ /* 0x000fe8000a92187c */
[----:B------:R-:W-:Y:S04]  /*38770*/  LDGSTS.E [R191+0x6c00], desc[UR60][R202.64], P5 ;  /* 0x06c00000cabf7fae */ /* 0x000fe8000a92187c */
[----:B------:R-:W4:Y:S04]  /*38780*/  LDL.64 R170, [R1+0x4d0] ;  /* 0x0004d00001aa7983 */ /* 0x000f280000100a00 */
        /* <DEDUP_REMOVED lines=16> */
[----:B--2---:R-:W-:Y:S04]  /*38890*/  LDGSTS.E [R191+0x23000], desc[UR60][R232.64], P5 ;  /* 0x23000000e8bf7fae */ /* 0x004fe8000a92187c */
        /* <DEDUP_REMOVED lines=23> */
[----:B---3--:R-:W-:Y:S04]  /*38a10*/  LDGSTS.E [R191+0x23400], desc[UR60][R166.64], P5 ;  /* 0x23400000a6bf7fae */ /* 0x008fe8000a92187c */
[----:B------:R-:W3:Y:S04]  /*38a20*/  LDL.64 R166, [R1+0x2c8] ;  /* 0x0002c80001a67983 */ /* 0x000ee80000100a00 */
[----:B----4-:R-:W-:Y:S04]  /*38a30*/  LDGSTS.E [R191+0x23800], desc[UR60][R170.64], P5 ;  /* 0x23800000aabf7fae */ /* 0x010fe8000a92187c */
[----:B------:R-:W4:Y:S04]  /*38a40*/  LDL.64 R170, [R1+0xce8] ;  /* 0x000ce80001aa7983 */ /* 0x000f280000100a00 */
[----:B--2---:R-:W-:Y:S04]  /*38a50*/  LDGSTS.E [R191+0x23c00], desc[UR60][R232.64], P5 ;  /* 0x23c00000e8bf7fae */ /* 0x004fe8000a92187c */
[----:B------:R-:W-:Y:S04]  /*38a60*/  LDGSTS.E [R191+0x24000], desc[UR60][R220.64], P5 ;  /* 0x24000000dcbf7fae */ /* 0x000fe8000a92187c */
[----:B------:R-:W-:Y:S04]  /*38a70*/  LDGSTS.E [R191+0x24400], desc[UR60][R222.64], P5 ;  /* 0x24400000debf7fae */ /* 0x000fe8000a92187c */
[----:B------:R-:W-:Y:S04]  /*38a80*/  LDGSTS.E [R191+0x24800], desc[UR60][R216.64], P5 ;  /* 0x24800000d8bf7fae */ /* 0x000fe8000a92187c */
[----:B------:R-:W2:Y:S04]  /*38a90*/  LDL.LU.64 R232, [R1+0x2770] ;  /* 0x0027700001e87983 */ /* 0x000ea80000300a00 */
[----:B------:R-:W-:Y:S04]  /*38aa0*/  LDGSTS.E [R191+0x24c00], desc[UR60][R228.64], P5 ;  /* 0x24c00000e4bf7fae */ /* 0x000fe8000a92187c */
[----:B------:R-:W-:Y:S04]  /*38ab0*/  LDGSTS.E [R191+0x25000], desc[UR60][R224.64], P5 ;  /* 0x25000000e0bf7fae */ /* 0x000fe8000a92187c */
[----:B------:R-:W-:Y:S04]  /*38ac0*/  LDGSTS.E [R191+0x25400], desc[UR60][R212.64], P5 ;  /* 0x25400000d4bf7fae */ /* 0x000fe8000a92187c */
[----:B------:R-:W2:Y:S01]  /*38ad0*/  LDL.64 R228, [R1+0xcb0] ;  /* 0x000cb00001e47983 */ /* 0x000ea20000100a00 */
[----:B------:R-:W-:-:S03]  /*38ae0*/  IADD3 R0, R252, R0, RZ ;  /* 0x00000000fc007210 */ /* 0x000fc60007ffe0ff */
[----:B------:R-:W2:Y:S04]  /*38af0*/  LDL.64 R220, [R1+0xc40] ;  /* 0x000c400001dc7983 */ /* 0x000ea80000100a00 */
        /* <DEDUP_REMOVED lines=26> */
[----:B----4-:R-:W-:Y:S04]  /*38ca0*/  LDGSTS.E [R0+0x2c80], desc[UR60][R170.64], P5 ;  /* 0x02c80000aa007fae */ /* 0x010fe8000a92187c */
        /* <DEDUP_REMOVED lines=27> */
[----:B------:R-:W-:Y:S04]  /*38e60*/  LDGSTS.E [R0+0x4080], desc[UR60][R216.64], P5 ;  /* 0x04080000d8007fae */ /* 0x000fe8000a92187c */
[----:B------:R-:W-:Y:S04]  /*38e70*/  LDGSTS.E [R0+0x4480], desc[UR60][R224.64], P5 ;  /* 0x04480000e0007fae */ /* 0x000fe8000a92187c */
[----:B------:R-:W3:Y:S04]  /*38e80*/  LDL.64 R166, [R1+0x5c8] ;  /* 0x0005c80001a67983 */ /* 0x000ee80000100a00 */
[----:B------:R-:W3:Y:S04]  /*38e90*/  LDL.64 R220, [R1+0x508] ;  /* 0x0005080001dc7983 */ /* 0x000ee80000100a00 */
[----:B------:R-:W3:Y:S04]  /*38ea0*/  LDL.64 R222, [R1+0x4c8] ;  /* 0x0004c80001de7983 */ /* 0x000ee80000100a00 */
[----:B------:R-:W3:Y:S04]  /*38eb0*/  LDL.64 R216, [R1+0x488] ;  /* 0x0004880001d87983 */ /* 0x000ee80000100a00 */
[----:B------:R-:W3:Y:S04]  /*38ec0*/  LDL.64 R224, [R1+0x448] ;  /* 0x0004480001e07983 */ /* 0x000ee80000100a00 */
[----:B----4-:R-:W-:Y:S04]  /*38ed0*/  LDGSTS.E [R0+0x4880], desc[UR60][R170.64], P5 ;  /* 0x04880000aa007fae */ /* 0x010fe8000a92187c */
[----:B------:R-:W-:Y:S04]  /*38ee0*/  LDGSTS.E [R0+0x4c80], desc[UR60][R212.64], P5 ;  /* 0x04c80000d4007fae */ /* 0x000fe8000a92187c */
[----:B------:R-:W-:Y:S04]  /*38ef0*/  LDGSTS.E [R0+0x5080], desc[UR60][R218.64], P5 ;  /* 0x05080000da007fae */ /* 0x000fe8000a92187c */
[----:B------:R-:W4:Y:S04]  /*38f00*/  LDL.64 R170, [R1+0x588] ;  /* 0x0005880001aa7983 */ /* 0x000f280000100a00 */
[----:B------:R-:W4:Y:S04]  /*38f10*/  LDL.64 R212, [R1+0x3c0] ;  /* 0x0003c00001d47983 */ /* 0x000f280000100a00 */
[----:B------:R-:W4:Y:S04]  /*38f20*/  LDL.64 R218, [R1+0x380] ;  /* 0x0003800001da7983 */ /* 0x000f280000100a00 */
[----:B--2---:R-:W-:Y:S04]  /*38f30*/  LDGSTS.E [R0+0x5480], desc[UR60][R228.64], P5 ;  /* 0x05480000e4007fae */ /* 0x004fe8000a92187c */
        /* <DEDUP_REMOVED lines=10> */
[----:B------:R-:W2:Y:S04]  /*38fe0*/  LDL.64 R228, [R1+0x548] ;  /* 0x0005480001e47983 */ /* 0x000ea80000100a00 */
[----:B------:R-:W-:Y:S04]  /*38ff0*/  LDGSTS.E [R0+0x20080], desc[UR60][R214.64], P5 ;  /* 0x20080000d6007fae */ /* 0x000fe8000a92187c */
[----:B------:R-:W-:Y:S04]  /*39000*/  LDGSTS.E [R0+0x20480], desc[UR60][R188.64], P5 ;  /* 0x20480000bc007fae */ /* 0x000fe8000a92187c */
[----:B------:R-:W2:Y:S04]  /*39010*/  LDL.64 R208, [R1+0x300] ;  /* 0x0003000001d07983 */ /* 0x000ea80000100a00 */
[----:B------:R-:W2:Y:S04]  /*39020*/  LDL.64 R206, [R1+0x2c0] ;  /* 0x0002c00001ce7983 */ /* 0x000ea80000100a00 */
[----:B------:R-:W2:Y:S04]  /*39030*/  LDL.64 R204, [R1+0x280] ;  /* 0x0002800001cc7983 */ /* 0x000ea80000100a00 */
        /* <DEDUP_REMOVED lines=15> */
[----:B------:R-:W-:Y:S04]  /*39130*/  LDGSTS.E [R0+0x21880], desc[UR60][R178.64], P5 ;  /* 0x21880000b2007fae */ /* 0x000fe8000a92187c */
[----:B------:R-:W2:Y:S04]  /*39140*/  LDL.64 R184, [R1+0xea0] ;  /* 0x000ea00001b87983 */ /* 0x000ea80000100a00 */
[----:B------:R-:W-:Y:S04]  /*39150*/  LDGSTS.E [R0+0x21c80], desc[UR60][R176.64], P5 ;  /* 0x21c80000b0007fae */ /* 0x000fe8000a92187c */
[----:B------:R-:W2:Y:S04]  /*39160*/  LDL.64 R210, [R1+0xe68] ;  /* 0x000e680001d27983 */ /* 0x000ea80000100a00 */
[----:B------:R-:W-:Y:S04]  /*39170*/  LDGSTS.E [R0+0x22080], desc[UR60][R174.64], P5 ;  /* 0x22080000ae007fae */ /* 0x000fe8000a92187c */
[----:B------:R-:W-:Y:S04]  /*39180*/  LDGSTS.E [R0+0x22480], desc[UR60][R172.64], P5 ;  /* 0x22480000ac007fae */ /* 0x000fe8000a92187c */
        /* <DEDUP_REMOVED lines=12> */
[----:B------:R-:W-:Y:S04]  /*39250*/  LDGSTS.E [R0+0x24080], desc[UR60][R224.64], P5 ;  /* 0x24080000e0007fae */ /* 0x000fe8000a92187c */
[----:B------:R-:W2:Y:S01]  /*39260*/  LDL.64 R228, [R1+0xd50] ;  /* 0x000d500001e47983 */ /* 0x000ea20000100a00 */
[----:B------:R-:W-:-:S03]  /*39270*/  IMAD.IADD R2, R252, 0x1, R2 ;  /* 0x00000001fc027824 */ /* 0x000fc600078e0202 */
        /* <DEDUP_REMOVED lines=8> */
[----:B------:R-:W3:Y:S04]  /*39300*/  LDL.64 R212, [R1+0xb90] ;  /* 0x000b900001d47983 */ /* 0x000ee80000100a00 */
[----:B------:R-:W3:Y:S04]  /*39310*/  LDL.64 R218, [R1+0xb58] ;  /* 0x000b580001da7983 */ /* 0x000ee80000100a00 */
        /* <DEDUP_REMOVED lines=56> */
[----:B--2---:R-:W-:Y:S04]  /*396a0*/  LDGSTS.E [R2+0x4100], desc[UR60][R228.64], P5 ;  /* 0x04100000e4027fae */ /* 0x004fe8000a92187c */
[----:B------:R-:W-:Y:S04]  /*396b0*/  LDGSTS.E [R2+0x4500], desc[UR60][R212.64], P5 ;  /* 0x04500000d4027fae */ /* 0x000fe8000a92187c */
[----:B------:R-:W-:Y:S04]  /*396c0*/  LDGSTS.E [R2+0x4900], desc[UR60][R218.64], P5 ;  /* 0x04900000da027fae */ /* 0x000fe8000a92187c */
        /* <DEDUP_REMOVED lines=45> */
[----:B----4-:R-:W-:Y:S04]  /*399a0*/  LDGSTS.E [R2+0x22100], desc[UR60][R170.64], P5 ;  /* 0x22100000aa027fae */ /* 0x010fe8000a92187c */
[----:B------:R-:W4:Y:S04]  /*399b0*/  LDL.64 R170, [R1+0x480] ;  /* 0x0004800001aa7983 */ /* 0x000f280000100a00 */
[----:B--2---:R-:W-:Y:S04]  /*399c0*/  LDGSTS.E [R2+0x22500], desc[UR60][R228.64], P5 ;  /* 0x22500000e4027fae */ /* 0x004fe8000a92187c */
[----:B------:R-:W2:Y:S04]  /*399d0*/  LDL.64 R228, [R1+0x3b8] ;  /* 0x0003b80001e47983 */ /* 0x000ea80000100a00 */
[----:B---3--:R-:W-:Y:S04]  /*399e0*/  LDGSTS.E [R2+0x22900], desc[UR60][R166.64], P5 ;  /* 0x22900000a6027fae */ /* 0x008fe8000a92187c */
[----:B------:R-:W-:Y:S04]  /*399f0*/  LDGSTS.E [R2+0x22d00], desc[UR60][R220.64], P5 ;  /* 0x22d00000dc027fae */ /* 0x000fe8000a92187c */
[----:B------:R-:W-:Y:S04]  /*39a00*/  LDGSTS.E [R2+0x23100], desc[UR60][R222.64], P5 ;  /* 0x23100000de027fae */ /* 0x000fe8000a92187c */
[----:B------:R-:W-:Y:S04]  /*39a10*/  LDGSTS.E [R2+0x23500], desc[UR60][R216.64], P5 ;  /* 0x23500000d8027fae */ /* 0x000fe8000a92187c */
[----:B------:R-:W-:Y:S04]  /*39a20*/  LDGSTS.E [R2+0x23900], desc[UR60][R224.64], P5 ;  /* 0x23900000e0027fae */ /* 0x000fe8000a92187c */
[----:B------:R-:W3:Y:S01]  /*39a30*/  LDL.64 R166, [R1+0xdb8] ;  /* 0x000db80001a67983 */ /* 0x000ee20000100a00 */
[----:B------:R-:W-:-:S03]  /*39a40*/  IMAD.IADD R3, R252, 0x1, R3 ;  /* 0x00000001fc037824 */ /* 0x000fc600078e0203 */
        /* <DEDUP_REMOVED lines=123> */
[----:B------:R-:W4:Y:S01]  /*3a200*/  LDL.64 R170, [R1+0xe20] ;  /* 0x000e200001aa7983 */ /* 0x000f220000100a00 */
[----:B------:R-:W-:-:S03]  /*3a210*/  IMAD.IADD R4, R252, 0x1, R4 ;  /* 0x00000001fc047824 */ /* 0x000fc600078e0204 */
        /* <DEDUP_REMOVED lines=419> */
[----:B------:R-:W3:Y:S01]  /*3bc50*/  LDL.64 R196, [R1+0xa50] ;  /* 0x000a500001c47983 */ /* 0x000ee20000100a00 */
[----:B------:R-:W-:-:S03]  /*3bc60*/  IMAD.IADD R245, R252, 0x1, R245 ;  /* 0x00000001fcf57824 */ /* 0x000fc600078e02f5 */
[----:B------:R-:W3:Y:S04]  /*3bc70*/  LDL.64 R180, [R1+0xa18] ;  /* 0x000a180001b47983 */ /* 0x000ee80000100a00 */
[----:B------:R-:W3:Y:S04]  /*3bc80*/  LDL.64 R184, [R1+0x9e0] ;  /* 0x0009e00001b87983 */ /* 0x000ee80000100a00 */
[----:B------:R-:W3:Y:S04]  /*3bc90*/  LDL.64 R210, [R1+0x9a8] ;  /* 0x0009a80001d27983 */ /* 0x000ee80000100a00 */
[----:B------:R-:W-:Y:S04]  /*3bca0*/  LDGSTS.E [R244+0x27b00], desc[UR60][R172.64], P5 ;  /* 0x27b00000acf47fae */ /* 0x000fe8000a92187c */
        /* <DEDUP_REMOVED lines=65> */
[----:B------:R-:W3:Y:S04]  /*3c0c0*/  LDL.64 R166, [R1+0x7d8] ;  /* 0x0007d80001a67983 */ /* 0x000ee80000100a00 */
[----:B------:R-:W-:Y:S04]  /*3c0d0*/  LDGSTS.E [R245+0x7f80], desc[UR60][R174.64], P5 ;  /* 0x07f80000aef57fae */ /* 0x000fe8000a92187c */
[----:B------:R-:W-:Y:S04]  /*3c0e0*/  LDGSTS.E [R245+0x20380], desc[UR60][R178.64], P5 ;  /* 0x20380000b2f57fae */ /* 0x000fe8000a92187c */
[----:B------:R-:W4:Y:S04]  /*3c0f0*/  LDL.64 R174, [R1+0x698] ;  /* 0x0006980001ae7983 */ /* 0x000f280000100a00 */
[----:B------:R-:W4:Y:S04]  /*3c100*/  LDL.64 R178, [R1+0x5d8] ;  /* 0x0005d80001b27983 */ /* 0x000f280000100a00 */
[----:B---3--:R-:W-:Y:S04]  /*3c110*/  LDGSTS.E [R245+0x20780], desc[UR60][R166.64], P5 ;  /* 0x20780000a6f57fae */ /* 0x008fe8000a92187c */
[----:B--2---:R-:W-:Y:S04]  /*3c120*/  LDGSTS.E [R245+0x20b80], desc[UR60][R228.64], P5 ;  /* 0x20b80000e4f57fae */ /* 0x004fe8000a92187c */
[----:B----4-:R-:W-:Y:S04]  /*3c130*/  LDGSTS.E [R245+0x20f80], desc[UR60][R170.64], P5 ;  /* 0x20f80000aaf57fae */ /* 0x010fe8000a92187c */
[----:B------:R-:W-:Y:S04]  /*3c140*/  LDGSTS.E [R245+0x21380], desc[UR60][R172.64], P5 ;  /* 0x21380000acf57fae */ /* 0x000fe8000a92187c */
[----:B------:R-:W-:Y:S04]  /*3c150*/  LDGSTS.E [R245+0x21780], desc[UR60][R220.64], P5 ;  /* 0x21780000dcf57fae */ /* 0x000fe8000a92187c */
[----:B------:R-:W2:Y:S04]  /*3c160*/  LDL.LU.64 R166, [R1+0x2768] ;  /* 0x0027680001a67983 */ /* 0x000ea80000300a00 */
[----:B------:R-:W3:Y:S04]  /*3c170*/  LDL.LU.64 R228, [R1+0x2760] ;  /* 0x0027600001e47983 */ /* 0x000ee80000300a00 */
[----:B------:R-:W4:Y:S04]  /*3c180*/  LDL.LU.64 R170, [R1+0x2758] ;  /* 0x0027580001aa7983 */ /* 0x000f280000300a00 */
[----:B------:R-:W4:Y:S04]  /*3c190*/  LDL.LU.64 R172, [R1+0x2750] ;  /* 0x0027500001ac7983 */ /* 0x000f280000300a00 */
        /* <DEDUP_REMOVED lines=13> */
[----:B------:R-:W4:Y:S04]  /*3c270*/  LDL.LU.64 R174, [R1+0x2748] ;  /* 0x0027480001ae7983 */ /* 0x000f280000300a00 */
[----:B------:R-:W4:Y:S04]  /*3c280*/  LDL.LU.64 R176, [R1+0x2740] ;  /* 0x0027400001b07983 */ /* 0x000f280000300a00 */
[----:B------:R-:W3:Y:S04]  /*3c290*/  LDL.LU.64 R224, [R1+0x20] ;  /* 0x0000200001e07983 */ /* 0x000ee80000300a00 */
        /* <DEDUP_REMOVED lines=10> */
[----:B------:R1:W-:Y:S04]  /*3c340*/  LDGSTS.E [R245+0x27380], desc[UR60][R222.64], P5 ;  /* 0x27380000def57fae */ /* 0x0003e8000a92187c */
[----:B------:R1:W-:Y:S04]  /*3c350*/  LDGSTS.E [R245+0x27780], desc[UR60][R216.64], P5 ;  /* 0x27780000d8f57fae */ /* 0x0003e8000a92187c */
[----:B------:R-:W-:Y:S04]  /*3c360*/  LDGSTS.E [R245+0x27b80], desc[UR60][R6.64], P5 ;  /* 0x27b8000006f57fae */ /* 0x000fe8000a92187c */
[----:B------:R-:W4:Y:S04]  /*3c370*/  LDL.LU.64 R178, [R1+0x2738] ;  /* 0x0027380001b27983 */ /* 0x000f280000300a00 */
[----:B------:R-:W4:Y:S04]  /*3c380*/  LDL.LU.64 R210, [R1+0x2730] ;  /* 0x0027300001d27983 */ /* 0x000f280000300a00 */
[----:B------:R-:W4:Y:S04]  /*3c390*/  LDL.LU.64 R184, [R1+0x2728] ;  /* 0x0027280001b87983 */ /* 0x000f280000300a00 */
[----:B------:R-:W4:Y:S04]  /*3c3a0*/  LDL.LU.64 R180, [R1+0x2720] ;  /* 0x0027200001b47983 */ /* 0x000f280000300a00 */
[----:B------:R-:W4:Y:S04]  /*3c3b0*/  LDL.LU.64 R196, [R1+0x2718] ;  /* 0x0027180001c47983 */ /* 0x000f280000300a00 */
[----:B------:R-:W4:Y:S04]  /*3c3c0*/  LDL.LU.64 R188, [R1+0x2710] ;  /* 0x0027100001bc7983 */ /* 0x000f280000300a00 */
[----:B------:R-:W4:Y:S04]  /*3c3d0*/  LDL.LU.64 R214, [R1+0x2708] ;  /* 0x0027080001d67983 */ /* 0x000f280000300a00 */
[----:B------:R-:W4:Y:S04]  /*3c3e0*/  LDL.LU.64 R194, [R1+0x2700] ;  /* 0x0027000001c27983 */ /* 0x000f280000300a00 */
[----:B------:R-:W4:Y:S01]  /*3c3f0*/  LDL.LU.64 R190, [R1+0x26f8] ;  /* 0x0026f80001be7983 */ /* 0x000f220000300a00 */
[----:B-1----:R-:W1:Y:S08]  /*3c400*/  LDC R223, c[0x0][0x230] ;  /* 0x00008c00ffdf7b82 */ /* 0x002e700000000800 */
[----:B------:R-:W1:Y:S08]  /*3c410*/  LDC R217, c[0x0][0x238] ;  /* 0x00008e00ffd97b82 */ /* 0x000e700000000800 */
[----:B------:R-:W2:Y:S01]  /*3c420*/  LDC R216, c[0x0][0x230] ;  /* 0x00008c00ffd87b82 */ /* 0x000ea20000000800 */
        /* <DEDUP_REMOVED lines=10> */
[----:B-1----:R-:W-:Y:S01]  /*3c4d0*/  VIADD R223, R223, 0xffffff5e ;  /* 0xffffff5edfdf7836 */ /* 0x002fe20000000000 */
[----:B------:R-:W-:-:S02]  /*3c4e0*/  SHF.L.U32 R217, R217, 0x7, RZ ;  /* 0x00000007d9d97819 */ /* 0x000fc400000006ff */
[----:B--2---:R1:W-:Y:S02]  /*3c4f0*/  LDGSTS.E [R245+0x27f80], desc[UR60][R220.64], P5 ;  /* 0x27f80000dcf57fae */ /* 0x0043e4000a92187c */
[----:B------:R-:W-:Y:S02]  /*3c500*/  ISETP.GE.U32.AND P5, PT, R223, 0x7ffffedf, PT ;  /* 0x7ffffedfdf00780c */ /* 0x000fe40003fa6070 */
[----:B------:R-:W0:Y:S01]  /*3c510*/  LDGDEPBAR ;  /* 0x00000000000079af */ /* 0x000e220000000000 */
[----:B------:R-:W-:-:S04]  /*3c520*/  IMAD.WIDE R222, R217, 0x4, R10 ;  /* 0x00000004d9de7825 */ /* 0x000fc800078e020a */
[----:B------:R-:W-:Y:S02]  /*3c530*/  VIADD R10, R216, 0xffffff5d ;  /* 0xffffff5dd80a7836 */ /* 0x000fe40000000000 */
[----:B------:R-:W2:Y:S08]  /*3c540*/  LDC R216, c[0x0][0x230] ;  /* 0x00008c00ffd87b82 */ /* 0x000eb00000000800 */
[----:B-1----:R-:W1:Y:S01]  /*3c550*/  LDC R220, c[0x0][0x230] ;  /* 0x00008c00ffdc7b82 */ /* 0x002e620000000800 */
[----:B------:R-:W-:-:S07]  /*3c560*/  IADD3 R221, R252, 0x100000, R9 ;  /* 0x00100000fcdd7810 */ /* 0x000fce0007ffe009 */
[----:B------:R-:W-:Y:S01]  /*3c570*/  BAR.SYNC.DEFER_BLOCKING 0x0 ;  /* 0x0000000000007b1d */ /* 0x000fe20000010000 */
[----:B---3--:R-:W-:-:S05]  /*3c580*/  IMAD.WIDE R224, R217, 0x4, R224 ;  /* 0x00000004d9e07825 */ /* 0x008fca00078e02e0 */
[----:B------:R-:W-:Y:S01]  /*3c590*/  @!PT LDS RZ, [RZ] ;  /* 0x00000000fffff984 */ /* 0x000fe20000000800 */
[----:B------:R-:W-:Y:S01]  /*3c5a0*/  @!PT LDS RZ, [RZ] ;  /* 0x00000000fffff984 */ /* 0x000fe20000000800 */
[----:B------:R-:W-:Y:S01]  /*3c5b0*/  @!PT LDS RZ, [RZ] ;  /* 0x00000000fffff984 */ /* 0x000fe20000000800 */
[----:B------:R3:W-:Y:S01]  /*3c5c0*/  LDGSTS.E [R221+-0x30000], desc[UR60][R222.64], !P0 ;  /* 0xd0000000dedd7fae */ /* 0x0007e2000c12187c */
[----:B------:R-:W-:Y:S01]  /*3c5d0*/  ISETP.GE.U32.AND P0, PT, R10, 0x7ffffede, PT ;  /* 0x7ffffede0a00780c */ /* 0x000fe20003f06070 */
[----:B--2---:R-:W-:Y:S02]  /*3c5e0*/  VIADD R10, R216, 0xffffff5c ;  /* 0xffffff5cd80a7836 */ /* 0x004fe40000000000 */
[----:B------:R3:W-:Y:S01]  /*3c5f0*/  STL.64 [R1+0x1130], R222 ;  /* 0x001130de01007387 */ /* 0x0007e20000100a00 */
[----:B------:R-:W2:Y:S03]  /*3c600*/  LDC R216, c[0x0][0x230] ;  /* 0x00008c00ffd87b82 */ /* 0x000ea60000000800 */
[----:B------:R-:W-:Y:S01]  /*3c610*/  LDGSTS.E [R221+-0x2fffc], desc[UR60][R224.64], !P2 ;  /* 0xd0004000e0dd7fae */ /* 0x000fe2000d12187c */
[----:B------:R-:W-:-:S03]  /*3c620*/  ISETP.GE.U32.AND P2, PT, R10, 0x7ffffedd, PT ;  /* 0x7ffffedd0a00780c */ /* 0x000fc60003f46070 */
[----:B------:R1:W-:Y:S01]  /*3c630*/  STL.64 [R1+0x1140], R224 ;  /* 0x001140e001007387 */ /* 0x0003e20000100a00 */
[----:B---3--:R-:W-:Y:S02]  /*3c640*/  IMAD.WIDE R222, R217, 0x4, R36 ;  /* 0x00000004d9de7825 */ /* 0x008fe400078e0224 */
[----:B------:R-:W3:Y:S08]  /*3c650*/  LDC R36, c[0x0][0x230] ;  /* 0x00008c00ff247b82 */ /* 0x000ef00000000800 */
[----:B------:R-:W4:Y:S01]  /*3c660*/  LDC R37, c[0x0][0x230] ;  /* 0x00008c00ff257b82 */ /* 0x000f220000000800 */
[----:B-1----:R-:W4:Y:S04]  /*3c670*/  LDL.LU.64 R224, [R1+0x26a0] ;  /* 0x0026a00001e07983 */ /* 0x002f280000300a00 */
[----:B------:R1:W-:Y:S04]  /*3c680*/  STL.64 [R1+0x1148], R222 ;  /* 0x001148de01007387 */ /* 0x0003e80000100a00 */
[----:B------:R1:W-:Y:S01]  /*3c690*/  LDGSTS.E [R221+-0x2fff8], desc[UR60][R222.64], !P3 ;  /* 0xd0008000dedd7fae */ /* 0x0003e2000d92187c */
[----:B--2---:R-:W-:-:S02]  /*3c6a0*/  VIADD R10, R216, 0xffffff3f ;  /* 0xffffff3fd80a7836 */ /* 0x004fc40000000000 */
[----:B------:R-:W-:Y:S02]  /*3c6b0*/  IMAD.WIDE R216, R217, 0x4, R16 ;  /* 0x00000004d9d87825 */ /* 0x000fe400078e0210 */
[----:B------:R-:W2:Y:S08]  /*3c6c0*/  LDC R17, c[0x0][0x238] ;  /* 0x00008e00ff117b82 */ /* 0x000eb00000000800 */
[----:B-1----:R-:W1:Y:S01]  /*3c6d0*/  LDC R223, c[0x0][0x230] ;  /* 0x00008c00ffdf7b82 */ /* 0x002e620000000800 */
[----:B------:R-:W-:Y:S01]  /*3c6e0*/  ISETP.GE.U32.AND P3, PT, R10, 0x7ffffec0, PT ;  /* 0x7ffffec00a00780c */ /* 0x000fe20003f66070 */
[----:B------:R-:W-:Y:S01]  /*3c6f0*/  VIADD R10, R220, 0xffffff3d ;  /* 0xffffff3ddc0a7836 */ /* 0x000fe20000000000 */
[----:B------:R-:W-:Y:S05]  /*3c700*/  LDGSTS.E [R221+-0x2fff4], desc[UR60][R216.64], !P6 ;  /* 0xd000c000d8dd7fae */ /* 0x000fea000f12187c */
[----:B------:R-:W4:Y:S01]  /*3c710*/  LDC R16, c[0x0][0x230] ;  /* 0x00008c00ff107b82 */ /* 0x000f220000000800 */
[----:B--2---:R-:W-:-:S02]  /*3c720*/  IMAD.SHL.U32 R17, R17, 0x80, RZ ;  /* 0x0000008011117824 */ /* 0x004fc400078e00ff */
[----:B-1----:R-:W-:Y:S02]  /*3c730*/  VIADD R11, R223, 0xffffff3e ;  /* 0xffffff3edf0b7836 */ /* 0x002fe40000000000 */
[----:B------:R-:W-:-:S04]  /*3c740*/  IMAD.WIDE R222, R17, 0x4, R12 ;  /* 0x0000000411de7825 */ /* 0x000fc800078e020c */
[C---:B------:R-:W-:Y:S01]  /*3c750*/  IMAD.WIDE R14, R17.reuse, 0x4, R14 ;  /* 0x00000004110e7825 */ /* 0x040fe200078e020e */
[----:B------:R-:W1:Y:S01]  /*3c760*/  LDC R13, c[0x0][0x230] ;  /* 0x00008c00ff0d7b82 */ /* 0x000e620000000800 */
[----:B------:R2:W-:Y:S04]  /*3c770*/  STL.64 [R1+0x1150], R216 ;  /* 0x001150d801007387 */ /* 0x0005e80000100a00 */
[----:B------:R3:W-:Y:S01]  /*3c780*/  LDGSTS.E [R221+-0x2c000], desc[UR60][R222.64], !P4 ;  /* 0xd4000000dedd7fae */ /* 0x0007e2000e12187c */
[----:B------:R-:W-:Y:S02]  /*3c790*/  ISETP.GE.U32.AND P4, PT, R10, 0x7ffffebe, PT ;  /* 0x7ffffebe0a00780c */ /* 0x000fe40003f86070 */
[----:B------:R-:W1:Y:S01]  /*3c7a0*/  LDC R10, c[0x0][0x230] ;  /* 0x00008c00ff0a7b82 */ /* 0x000e620000000800 */
[----:B------:R-:W-:Y:S01]  /*3c7b0*/  IMAD.WIDE R34, R17, 0x4, R34 ;  /* 0x0000000411227825 */ /* 0x000fe200078e0222 */
[----:B------:R-:W-:-:S06]  /*3c7c0*/  ISETP.GE.U32.AND P6, PT, R11, 0x7ffffebf, PT ;  /* 0x7ffffebf0b00780c */ /* 0x000fcc0003fc6070 */
[----:B------:R-:W4:Y:S01]  /*3c7d0*/  LDC R12, c[0x0][0x230] ;  /* 0x00008c00ff0c7b82 */ /* 0x000f220000000800 */
[----:B--2---:R-:W2:Y:S01]  /*3c7e0*/  LDL.LU.64 R216, [R1+0x2698] ;  /* 0x0026980001d87983 */ /* 0x004ea20000300a00 */
[----:B---3--:R-:W-:Y:S01]  /*3c7f0*/  IMAD.WIDE R220, R17, 0x4, R32 ;  /* 0x0000000411dc7825 */ /* 0x008fe200078e0220 */
[----:B------:R-:W-:Y:S02]  /*3c800*/  IADD3 R33, R252, 0x100000, R9 ;  /* 0x00100000fc217810 */ /* 0x000fe40007ffe009 */
[----:B-1----:R-:W-:-:S03]  /*3c810*/  IADD3 R10, R10, -0xe1, RZ ;  /* 0xffffff1f0a0a7810 */ /* 0x002fc60007ffe0ff */
[----:B------:R-:W-:Y:S04]  /*3c820*/  LDGSTS.E [R33+-0x2bffc], desc[UR60][R220.64], !P5 ;  /* 0xd4004000dc217fae */ /* 0x000fe8000e92187c */
[----:B------:R-:W-:Y:S04]  /*3c830*/  LDGSTS.E [R33+-0x2bff8], desc[UR60][R14.64], !P0 ;  /* 0xd40080000e217fae */ /* 0x000fe8000c12187c */
[----:B------:R1:W-:Y:S01]  /*3c840*/  STL.64 [R1+0x1230], R222 ;  /* 0x001230de01007387 */ /* 0x0003e20000100a00 */
[----:B------:R-:W-:Y:S01]  /*3c850*/  ISETP.GE.U32.AND P0, PT, R10, 0x7ffffea0, PT ;  /* 0x7ffffea00a00780c */ /* 0x000fe20003f06070 */
[----:B------:R-:W-:-:S02]  /*3c860*/  VIADD R10, R36, 0xffffff1e ;  /* 0xffffff1e240a7836 */ /* 0x000fc40000000000 */
[----:B------:R3:W-:Y:S01]  /*3c870*/  LDGSTS.E [R33+-0x2bff4], desc[UR60][R34.64], !P2 ;  /* 0xd400c00022217fae */ /* 0x0007e2000d12187c */
[----:B------:R-:W3:Y:S01]  /*3c880*/  LDC R36, c[0x0][0x238] ;  /* 0x00008e00ff247b82 */ /* 0x000ee20000000800 */
[----:B------:R-:W-:-:S07]  /*3c890*/  VIADD R11, R13, 0xffffff3c ;  /* 0xffffff3c0d0b7836 */ /* 0x000fce0000000000 */
[----:B------:R-:W4:Y:S08]  /*3c8a0*/  LDC R13, c[0x0][0x230] ;  /* 0x00008c00ff0d7b82 */ /* 0x000f300000000800 */
[----:B------:R-:W4:Y:S08]  /*3c8b0*/  LDC R17, c[0x0][0x230] ;  /* 0x00008c00ff117b82 */ /* 0x000f300000000800 */
[----:B------:R-:W4:Y:S01]  /*3c8c0*/  LDC R32, c[0x0][0x230] ;  /* 0x00008c00ff207b82 */ /* 0x000f220000000800 */
[----:B-1----:R-:W2:Y:S04]  /*3c8d0*/  LDL.LU.64 R222, [R1+0x2690] ;  /* 0x0026900001de7983 */ /* 0x002ea80000300a00 */
[----:B------:R1:W-:Y:S04]  /*3c8e0*/  STL.64 [R1+0x1240], R220 ;  /* 0x001240dc01007387 */ /* 0x0003e80000100a00 */
[----:B-1----:R-:W2:Y:S04]  /*3c8f0*/  LDL.LU.64 R220, [R1+0x2688] ;  /* 0x0026880001dc7983 */ /* 0x002ea80000300a00 */
[----:B------:R-:W-:Y:S04]  /*3c900*/  STL.64 [R1+0x1248], R14 ;  /* 0x0012480e01007387 */ /* 0x000fe80000100a00 */
[----:B------:R1:W-:Y:S01]  /*3c910*/  STL.64 [R1+0x1250], R34 ;  /* 0x0012502201007387 */ /* 0x0003e20000100a00 */
[----:B---3--:R-:W-:-:S04]  /*3c920*/  IMAD.SHL.U32 R36, R36, 0x80, RZ ;  /* 0x0000008024247824 */ /* 0x008fc800078e00ff */
[C---:B------:R-:W-:Y:S01]  /*3c930*/  IMAD.WIDE R242, R36.reuse, 0x4, R242 ;  /* 0x0000000424f27825 */ /* 0x040fe200078e02f2 */
[----:B-1----:R-:W1:Y:S03]  /*3c940*/  LDC R35, c[0x0][0x230] ;  /* 0x00008c00ff237b82 */ /* 0x002e660000000800 */
[----:B------:R-:W-:Y:S01]  /*3c950*/  IMAD.WIDE R14, R36, 0x4, R18 ;  /* 0x00000004240e7825 */ /* 0x000fe200078e0212 */
[----:B------:R-:W-:Y:S04]  /*3c960*/  STL.64 [R1+0x1330], R242 ;  /* 0x001330f201007387 */ /* 0x000fe80000100a00 */
[----:B------:R-:W-:Y:S04]  /*3c970*/  LDGSTS.E [R33+-0x28000], desc[UR60][R242.64], !P3 ;  /* 0xd8000000f2217fae */ /* 0x000fe8000d92187c */
[----:B------:R3:W-:Y:S04]  /*3c980*/  STL.64 [R1+0x1340], R14 ;  /* 0x0013400e01007387 */ /* 0x0007e80000100a00 */
[----:B------:R3:W-:Y:S01]  /*3c990*/  LDGSTS.E [R33+-0x27ffc], desc[UR60][R14.64], !P6 ;  /* 0xd80040000e217fae */ /* 0x0007e2000f12187c */
[----:B------:R-:W-:Y:S01]  /*3c9a0*/  ISETP.GE.U32.AND P5, PT, R11, 0x7ffffebd, PT ;  /* 0x7ffffebd0b00780c */ /* 0x000fe20003fa6070 */
[----:B----4-:R-:W-:Y:S01]  /*3c9b0*/  VIADD R11, R37, 0xffffff1d ;  /* 0xffffff1d250b7836 */ /* 0x010fe20000000000 */
[----:B------:R-:W4:Y:S01]  /*3c9c0*/  LDC R18, c[0x0][0x230] ;  /* 0x00008c00ff127b82 */ /* 0x000f220000000800 */
[----:B------:R-:W-:-:S07]  /*3c9d0*/  ISETP.GE.U32.AND P2, PT, R10, 0x7ffffe9f, PT ;  /* 0x7ffffe9f0a00780c */ /* 0x000fce0003f46070 */
[----:B------:R-:W4:Y:S08]  /*3c9e0*/  LDC R19, c[0x0][0x230] ;  /* 0x00008c00ff137b82 */ /* 0x000f300000000800 */
[----:B---3--:R-:W3:Y:S08]  /*3c9f0*/  LDC R15, c[0x0][0x230] ;  /* 0x00008c00ff0f7b82 */ /* 0x008ef00000000800 */
[----:B------:R-:W4:Y:S01]  /*3ca00*/  LDC R14, c[0x0][0x230] ;  /* 0x00008c00ff0e7b82 */ /* 0x000f220000000800 */
[----:B------:R-:W-:Y:S01]  /*3ca10*/  ISETP.GE.U32.AND P3, PT, R11, 0x7ffffe9e, PT ;  /* 0x7ffffe9e0b00780c */ /* 0x000fe20003f66070 */
[----:B------:R-:W-:-:S02]  /*3ca20*/  VIADD R10, R12, 0xffffff1c ;  /* 0xffffff1c0c0a7836 */ /* 0x000fc40000000000 */
[----:B------:R-:W-:-:S04]  /*3ca30*/  IMAD.WIDE R20, R36, 0x4, R20 ;  /* 0x0000000424147825 */ /* 0x000fc800078e0214 */
[----:B------:R-:W-:-:S04]  /*3ca40*/  IMAD.WIDE R22, R36, 0x4, R22 ;  /* 0x0000000424167825 */ /* 0x000fc800078e0216 */
[----:B------:R-:W-:Y:S02]  /*3ca50*/  VIADD R11, R16, 0xffffff7b ;  /* 0xffffff7b100b7836 */ /* 0x000fe40000000000 */
[----:B------:R-:W-:Y:S01]  /*3ca60*/  IMAD.WIDE R24, R36, 0x4, R24 ;  /* 0x0000000424187825 */ /* 0x000fe200078e0218 */
[----:B------:R-:W-:-:S03]  /*3ca70*/  ISETP.GE.U32.AND P6, PT, R10, 0x7ffffe9d, PT ;  /* 0x7ffffe9d0a00780c */ /* 0x000fc60003fc6070 */
[----:B------:R-:W-:-:S04]  /*3ca80*/  IMAD.WIDE R26, R36, 0x4, R26 ;  /* 0x00000004241a7825 */ /* 0x000fc800078e021a */
[----:B------:R-:W-:-:S04]  /*3ca90*/  IMAD.WIDE R28, R36, 0x4, R28 ;  /* 0x00000004241c7825 */ /* 0x000fc800078e021c */
[----:B-1----:R-:W-:Y:S01]  /*3caa0*/  VIADD R12, R35, 0xffffff7a ;  /* 0xffffff7a230c7836 */ /* 0x002fe20000000000 */
[----:B------:R-:W1:Y:S01]  /*3cab0*/  LDC R16, c[0x0][0x230] ;  /* 0x00008c00ff107b82 */ /* 0x000e620000000800 */
[----:B------:R-:W-:-:S04]  /*3cac0*/  IMAD.WIDE R34, R36, 0x4, R48 ;  /* 0x0000000424227825 */ /* 0x000fc800078e0230 */
[----:B------:R-:W-:-:S03]  /*3cad0*/  VIADD R10, R13, 0xffffff79 ;  /* 0xffffff790d0a7836 */ /* 0x000fc60000000000 */
[----:B------:R-:W1:Y:S08]  /*3cae0*/  LDC R13, c[0x0][0x230] ;  /* 0x00008c00ff0d7b82 */ /* 0x000e700000000800 */
[----:B------:R-:W2:Y:S01]  /*3caf0*/  LDC R37, c[0x0][0x23c] ;  /* 0x00008f00ff257b82 */ /* 0x000ea20000000800 */
[----:B------:R-:W-:Y:S04]  /*3cb00*/  LDGSTS.E [R33+-0x27ff8], desc[UR60][R34.64], !P4 ;  /* 0xd800800022217fae */ /* 0x000fe8000e12187c */
[----:B------:R4:W-:Y:S04]  /*3cb10*/  LDGSTS.E [R33+-0x27ff4], desc[UR60][R20.64], !P5 ;  /* 0xd800c00014217fae */ /* 0x0009e8000e92187c */
[----:B------:R1:W-:Y:S04]  /*3cb20*/  LDGSTS.E [R33+-0x24000], desc[UR60][R22.64], !P0 ;  /* 0xdc00000016217fae */ /* 0x0003e8000c12187c */
[----:B------:R1:W-:Y:S01]  /*3cb30*/  LDGSTS.E [R33+-0x23ffc], desc[UR60][R24.64], !P2 ;  /* 0xdc00400018217fae */ /* 0x0003e2000d12187c */
[----:B------:R-:W-:-:S03]  /*3cb40*/  ISETP.GE.U32.AND P5, PT, R11, 0x7ffffefc, PT ;  /* 0x7ffffefc0b00780c */ /* 0x000fc60003fa6070 */
[----:B------:R-:W-:Y:S01]  /*3cb50*/  LDGSTS.E [R33+-0x23ff8], desc[UR60][R26.64], !P3 ;  /* 0xdc0080001a217fae */ /* 0x000fe2000d92187c */
[----:B------:R-:W-:Y:S01]  /*3cb60*/  ISETP.GE.U32.AND P3, PT, R10, 0x7ffffefa, PT ;  /* 0x7ffffefa0a00780c */ /* 0x000fe20003f66070 */
[----:B---3--:R-:W-:Y:S02]  /*3cb70*/  VIADD R10, R15, 0xffffff5b ;  /* 0xffffff5b0f0a7836 */ /* 0x008fe40000000000 */
[----:B------:R-:W-:Y:S01]  /*3cb80*/  STL.64 [R1+0x1348], R34 ;  /* 0x0013482201007387 */ /* 0x000fe20000100a00 */
[----:B------:R-:W3:Y:S01]  /*3cb90*/  LDC R15, c[0x0][0x230] ;  /* 0x00008c00ff0f7b82 */ /* 0x000ee20000000800 */
[----:B------:R-:W-:Y:S02]  /*3cba0*/  ISETP.GE.U32.AND P4, PT, R12, 0x7ffffefb, PT ;  /* 0x7ffffefb0c00780c */ /* 0x000fe40003f86070 */
[----:B------:R1:W-:Y:S01]  /*3cbb0*/  STL.64 [R1+0x1350], R20 ;  /* 0x0013501401007387 */ /* 0x0003e20000100a00 */
[----:B------:R-:W-:Y:S02]  /*3cbc0*/  ISETP.GE.U32.AND P0, PT, R10, 0x7ffffedc, PT ;  /* 0x7ffffedc0a00780c */ /* 0x000fe40003f06070 */
[----:B----4-:R-:W-:Y:S01]  /*3cbd0*/  IADD3 R11, R14, -0x88, RZ ;  /* 0xffffff780e0b7810 */ /* 0x010fe20007ffe0ff */
[----:B------:R-:W-:-:S02]  /*3cbe0*/  VIADD R10, R18, 0xffffff59 ;  /* 0xffffff59120a7836 */ /* 0x000fc40000000000 */
[----:B------:R-:W-:Y:S01]  /*3cbf0*/  VIADD R12, R17, 0xffffff5a ;  /* 0xffffff5a110c7836 */ /* 0x000fe20000000000 */
[----:B------:R-:W4:Y:S01]  /*3cc00*/  LDC R14, c[0x0][0x230] ;  /* 0x00008c00ff0e7b82 */ /* 0x000f220000000800 */
[----:B-1----:R-:W-:Y:S01]  /*3cc10*/  IMAD.WIDE R20, R36, 0x4, R30 ;  /* 0x0000000424147825 */ /* 0x002fe200078e021e */
[----:B------:R-:W-:Y:S04]  /*3cc20*/  LDGSTS.E [R33+-0x23ff4], desc[UR60][R28.64], !P6 ;  /* 0xdc00c0001c217fae */ /* 0x000fe8000f12187c */
[----:B------:R1:W-:Y:S01]  /*3cc30*/  STL.64 [R1+0x1420], R22 ;  /* 0x0014201601007387 */ /* 0x0003e20000100a00 */
[----:B------:R-:W-:-:S03]  /*3cc40*/  ISETP.GE.U32.AND P2, PT, R11, 0x7ffffef9, PT ;  /* 0x7ffffef90b00780c */ /* 0x000fc60003f46070 */
[----:B------:R3:W-:Y:S01]  /*3cc50*/  LDGSTS.E [R251+-0x30000], desc[UR60][R20.64], !P5 ;  /* 0xd000000014fb7fae */ /* 0x0007e2000e92187c */
[----:B------:R-:W-:Y:S02]  /*3cc60*/  ISETP.GE.U32.AND P5, PT, R10, 0x7ffffeda, PT ;  /* 0x7ffffeda0a00780c */ /* 0x000fe40003fa6070 */
[----:B------:R-:W-:Y:S01]  /*3cc70*/  ISETP.GE.U32.AND P6, PT, R12, 0x7ffffedb, PT ;  /* 0x7ffffedb0c00780c */ /* 0x000fe20003fc6070 */
[----:B------:R-:W-:Y:S01]  /*3cc80*/  VIADD R10, R19, 0xffffff58 ;  /* 0xffffff58130a7836 */ /* 0x000fe20000000000 */
[----:B------:R3:W-:Y:S01]  /*3cc90*/  STL.64 [R1+0x1428], R24 ;  /* 0x0014281801007387 */ /* 0x0007e20000100a00 */
[----:B------:R-:W4:Y:S08]  /*3cca0*/  LDC R12, c[0x0][0x230] ;  /* 0x00008c00ff0c7b82 */ /* 0x000f300000000800 */
[----:B------:R-:W4:Y:S01]  /*3ccb0*/  LDC R17, c[0x0][0x230] ;  /* 0x00008c00ff117b82 */ /* 0x000f220000000800 */
[----:B------:R-:W-:Y:S01]  /*3ccc0*/  STL.64 [R1+0x1430], R26 ;  /* 0x0014301a01007387 */ /* 0x000fe20000100a00 */
[----:B-1----:R-:W-:-:S03]  /*3ccd0*/  IMAD.WIDE R22, R36, 0x4, R40 ;  /* 0x0000000424167825 */ /* 0x002fc600078e0228 */
[----:B------:R-:W-:Y:S04]  /*3cce0*/  STL.64 [R1+0x1438], R28 ;  /* 0x0014381c01007387 */ /* 0x000fe80000100a00 */
[----:B------:R1:W-:Y:S01]  /*3ccf0*/  STL.64 [R1+0x10f8], R20 ;  /* 0x0010f81401007387 */ /* 0x0003e20000100a00 */
[----:B------:R-:W4:Y:S08]  /*3cd00*/  LDC R19, c[0x0][0x230] ;  /* 0x00008c00ff137b82 */ /* 0x000f300000000800 */
[----:B------:R-:W4:Y:S01]  /*3cd10*/  LDC R18, c[0x0][0x230] ;  /* 0x00008c00ff127b82 */ /* 0x000f220000000800 */
[----:B------:R1:W-:Y:S04]  /*3cd20*/  LDGSTS.E [R251+-0x2fffc], desc[UR60][R22.64], !P4 ;  /* 0xd000400016fb7fae */ /* 0x0003e8000e12187c */
[----:B------:R1:W-:Y:S01]  /*3cd30*/  STL.64 [R1+0x1100], R22 ;  /* 0x0011001601007387 */ /* 0x0003e20000100a00 */
[----:B------:R-:W-:Y:S01]  /*3cd40*/  ISETP.GE.U32.AND P4, PT, R10, 0x7ffffed9, PT ;  /* 0x7ffffed90a00780c */ /* 0x000fe20003f86070 */
[----:B------:R-:W-:-:S02]  /*3cd50*/  VIADD R10, R32, 0xffffff3b ;  /* 0xffffff3b200a7836 */ /* 0x000fc40000000000 */
[----:B------:R-:W-:Y:S02]  /*3cd60*/  VIADD R11, R13, 0xffffff3a ;  /* 0xffffff3a0d0b7836 */ /* 0x000fe40000000000 */
[C---:B---3--:R-:W-:Y:S01]  /*3cd70*/  IMAD.WIDE R24, R36.reuse, 0x4, R62 ;  /* 0x0000000424187825 */ /* 0x048fe200078e023e */
[----:B------:R-:W3:Y:S03]  /*3cd80*/  LDC R13, c[0x0][0x230] ;  /* 0x00008c00ff0d7b82 */ /* 0x000ee60000000800 */
[----:B-1----:R-:W-:-:S04]  /*3cd90*/  IMAD.WIDE R20, R36, 0x4, R66 ;  /* 0x0000000424147825 */ /* 0x002fc800078e0242 */
[----:B------:R-:W-:Y:S01]  /*3cda0*/  IMAD.WIDE R22, R36, 0x4, R44 ;  /* 0x0000000424167825 */ /* 0x000fe200078e022c */
[----:B------:R1:W-:Y:S04]  /*3cdb0*/  STL.64 [R1+0x1108], R20 ;  /* 0x0011081401007387 */ /* 0x0003e80000100a00 */
[----:B------:R1:W-:Y:S01]  /*3cdc0*/  LDGSTS.E [R251+-0x2fff8], desc[UR60][R20.64], !P3 ;  /* 0xd000800014fb7fae */ /* 0x0003e2000d92187c */
[----:B------:R-:W-:-:S03]  /*3cdd0*/  ISETP.GE.U32.AND P3, PT, R10, 0x7ffffebc, PT ;  /* 0x7ffffebc0a00780c */ /* 0x000fc60003f66070 */
[----:B------:R1:W-:Y:S04]  /*3cde0*/  LDGSTS.E [R251+-0x2fff4], desc[UR60][R22.64], !P2 ;  /* 0xd000c00016fb7fae */ /* 0x0003e8000d12187c */
[----:B------:R4:W-:Y:S01]  /*3cdf0*/  STL.64 [R1+0x1110], R22 ;  /* 0x0011101601007387 */ /* 0x0009e20000100a00 */
[----:B------:R-:W-:Y:S01]  /*3ce00*/  ISETP.GE.U32.AND P2, PT, R11, 0x7ffffebb, PT ;  /* 0x7ffffebb0b00780c */ /* 0x000fe20003f46070 */
[----:B------:R-:W-:Y:S02]  /*3ce10*/  VIADD R10, R15, 0xffffff39 ;  /* 0xffffff390f0a7836 */ /* 0x000fe40000000000 */
[----:B-1----:R-:W-:-:S04]  /*3ce20*/  IMAD.WIDE R20, R36, 0x4, R38 ;  /* 0x0000000424147825 */ /* 0x002fc800078e0226 */
[----:B----4-:R-:W-:Y:S01]  /*3ce30*/  IMAD.WIDE R22, R36, 0x4, R42 ;  /* 0x0000000424167825 */ /* 0x010fe200078e022a */
[----:B------:R1:W-:Y:S04]  /*3ce40*/  STL.64 [R1+0x11f8], R20 ;  /* 0x0011f81401007387 */ /* 0x0003e80000100a00 */
[----:B------:R1:W-:Y:S04]  /*3ce50*/  LDGSTS.E [R251+-0x2c000], desc[UR60][R20.64], !P0 ;  /* 0xd400000014fb7fae */ /* 0x0003e8000c12187c */
[----:B------:R4:W-:Y:S04]  /*3ce60*/  STL.64 [R1+0x1200], R24 ;  /* 0x0012001801007387 */ /* 0x0009e80000100a00 */
[----:B------:R4:W-:Y:S01]  /*3ce70*/  LDGSTS.E [R251+-0x2bffc], desc[UR60][R24.64], !P6 ;  /* 0xd400400018fb7fae */ /* 0x0009e2000f12187c */
[----:B------:R-:W-:-:S03]  /*3ce80*/  ISETP.GE.U32.AND P0, PT, R10, 0x7ffffeba, PT ;  /* 0x7ffffeba0a00780c */ /* 0x000fc60003f06070 */
[----:B------:R3:W-:Y:S04]  /*3ce90*/  STL.64 [R1+0x1208], R22 ;  /* 0x0012081601007387 */ /* 0x0007e80000100a00 */
[----:B------:R3:W-:Y:S01]  /*3cea0*/  LDGSTS.E [R251+-0x2bff8], desc[UR60][R22.64], !P5 ;  /* 0xd400800016fb7fae */ /* 0x0007e2000e92187c */
[----:B------:R-:W-:Y:S02]  /*3ceb0*/  VIADD R10, R14, 0xffffff1b ;  /* 0xffffff1b0e0a7836 */ /* 0x000fe40000000000 */
[----:B------:R-:W-:Y:S01]  /*3cec0*/  IMAD.WIDE R14, R36, 0x4, R46 ;  /* 0x00000004240e7825 */ /* 0x000fe200078e022e */
[----:B------:R-:W-:Y:S01]  /*3ced0*/  IADD3 R11, R12, -0xc8, RZ ;  /* 0xffffff380c0b7810 */ /* 0x000fe20007ffe0ff */
[----:B-1----:R-:W1:Y:S02]  /*3cee0*/  LDC R20, c[0x0][0x230] ;  /* 0x00008c00ff147b82 */ /* 0x002e640000000800 */
[----:B------:R-:W-:-:S04]  /*3cef0*/  IMAD.WIDE R32, R36, 0x4, R78 ;  /* 0x0000000424207825 */ /* 0x000fc800078e024e */
[----:B----4-:R-:W-:-:S04]  /*3cf00*/  IMAD.WIDE R24, R36, 0x4, R64 ;  /* 0x0000000424187825 */ /* 0x010fc800078e0240 */
[----:B---3--:R-:W-:Y:S01]  /*3cf10*/  IMAD.WIDE R22, R36, 0x4, R240 ;  /* 0x0000000424167825 */ /* 0x008fe200078e02f0 */
[----:B------:R-:W-:-:S03]  /*3cf20*/  ISETP.GE.U32.AND P5, PT, R10, 0x7ffffe9c, PT ;  /* 0x7ffffe9c0a00780c */ /* 0x000fc60003fa6070 */
[----:B------:R-:W-:Y:S01]  /*3cf30*/  VIADD R10, R17, 0xffffff1a ;  /* 0xffffff1a110a7836 */ /* 0x000fe20000000000 */
[----:B------:R-:W-:Y:S01]  /*3cf40*/  ISETP.GE.U32.AND P6, PT, R11, 0x7ffffeb9, PT ;  /* 0x7ffffeb90b00780c */ /* 0x000fe20003fc6070 */
[----:B------:R-:W-:Y:S04]  /*3cf50*/  STL.64 [R1+0x1210], R24 ;  /* 0x0012101801007387 */ /* 0x000fe80000100a00 */
[----:B------:R-:W-:Y:S04]  /*3cf60*/  LDGSTS.E [R251+-0x2bff4], desc[UR60][R24.64], !P4 ;  /* 0xd400c00018fb7fae */ /* 0x000fe8000e12187c */
[----:B------:R-:W-:Y:S04]  /*3cf70*/  STL.64 [R1+0x12f8], R22 ;  /* 0x0012f81601007387 */ /* 0x000fe80000100a00 */
[----:B------:R-:W-:Y:S04]  /*3cf80*/  LDGSTS.E [R251+-0x28000], desc[UR60][R22.64], !P3 ;  /* 0xd800000016fb7fae */ /* 0x000fe8000d92187c */
[----:B------:R3:W-:Y:S04]  /*3cf90*/  STL.64 [R1+0x1300], R14 ;  /* 0x0013000e01007387 */ /* 0x0007e80000100a00 */
[----:B------:R3:W-:Y:S01]  /*3cfa0*/  LDGSTS.E [R251+-0x27ffc], desc[UR60][R14.64], !P2 ;  /* 0xd80040000efb7fae */ /* 0x0007e2000d12187c */
[----:B------:R-:W-:Y:S01]  /*3cfb0*/  VIADD R11, R19, 0xffffff19 ;  /* 0xffffff19130b7836 */ /* 0x000fe20000000000 */
[----:B------:R-:W-:Y:S01]  /*3cfc0*/  ISETP.GE.U32.AND P4, PT, R10, 0x7ffffe9b, PT ;  /* 0x7ffffe9b0a00780c */ /* 0x000fe20003f86070 */
[----:B------:R-:W-:Y:S01]  /*3cfd0*/  VIADD R10, R18, 0xffffff18 ;  /* 0xffffff18120a7836 */ /* 0x000fe20000000000 */
[----:B------:R-:W4:Y:S08]  /*3cfe0*/  LDC R17, c[0x0][0x230] ;  /* 0x00008c00ff117b82 */ /* 0x000f300000000800 */
[----:B------:R-:W2:Y:S08]  /*3cff0*/  LDC R18, c[0x0][0x230] ;  /* 0x00008c00ff127b82 */ /* 0x000eb00000000800 */
[----:B---3--:R-:W3:Y:S08]  /*3d000*/  LDC R15, c[0x0][0x230] ;  /* 0x00008c00ff0f7b82 */ /* 0x008ef00000000800 */
[----:B------:R-:W4:Y:S01]  /*3d010*/  LDC R14, c[0x0][0x230] ;  /* 0x00008c00ff0e7b82 */ /* 0x000f220000000800 */
[----:B------:R-:W-:-:S07]  /*3d020*/  ISETP.GE.U32.AND P3, PT, R11, 0x7ffffe9a, PT ;  /* 0x7ffffe9a0b00780c */ /* 0x000fce0003f66070 */
[----:B------:R-:W2:Y:S01]  /*3d030*/  LDC R19, c[0x0][0x230] ;  /* 0x00008c00ff137b82 */ /* 0x000ea20000000800 */
[----:B------:R-:W-:Y:S01]  /*3d040*/  IMAD.WIDE R30, R36, 0x4, R50 ;  /* 0x00000004241e7825 */ /* 0x000fe200078e0232 */
[----:B------:R-:W-:-:S03]  /*3d050*/  ISETP.GE.U32.AND P2, PT, R10, 0x7ffffe99, PT ;  /* 0x7ffffe990a00780c */ /* 0x000fc60003f46070 */
[----:B------:R-:W-:-:S04]  /*3d060*/  IMAD.WIDE R28, R36, 0x4, R52 ;  /* 0x00000004241c7825 */ /* 0x000fc800078e0234 */
[----:B------:R-:W-:Y:S02]  /*3d070*/  VIADD R11, R16, 0xffffff77 ;  /* 0xffffff77100b7836 */ /* 0x000fe40000000000 */
[----:B------:R-:W-:-:S04]  /*3d080*/  IMAD.WIDE R26, R36, 0x4, R54 ;  /* 0x00000004241a7825 */ /* 0x000fc800078e0236 */
[----:B------:R-:W-:Y:S01]  /*3d090*/  IMAD.WIDE R24, R36, 0x4, R56 ;  /* 0x0000000424187825 */ /* 0x000fe200078e0238 */
[----:B------:R-:W2:Y:S03]  /*3d0a0*/  LDC R21, c[0x0][0x230] ;  /* 0x00008c00ff157b82 */ /* 0x000ea60000000800 */
[----:B------:R-:W-:Y:S01]  /*3d0b0*/  VIADD R10, R13, 0xffffff75 ;  /* 0xffffff750d0a7836 */ /* 0x000fe20000000000 */
[----:B------:R-:W-:Y:S04]  /*3d0c0*/  LDGSTS.E [R251+-0x27ff8], desc[UR60][R32.64], !P0 ;  /* 0xd800800020fb7fae */ /* 0x000fe8000c12187c */
[----:B------:R-:W-:Y:S01]  /*3d0d0*/  LDGSTS.E [R251+-0x27ff4], desc[UR60][R30.64], !P6 ;  /* 0xd800c0001efb7fae */ /* 0x000fe2000f12187c */
[----:B------:R-:W2:Y:S03]  /*3d0e0*/  LDC R13, c[0x0][0x230] ;  /* 0x00008c00ff0d7b82 */ /* 0x000ea60000000800 */
[----:B------:R-:W-:Y:S04]  /*3d0f0*/  LDGSTS.E [R251+-0x24000], desc[UR60][R28.64], !P5 ;  /* 0xdc0000001cfb7fae */ /* 0x000fe8000e92187c */
[----:B------:R-:W-:Y:S01]  /*3d100*/  LDGSTS.E [R251+-0x23ffc], desc[UR60][R26.64], !P4 ;  /* 0xdc0040001afb7fae */ /* 0x000fe2000e12187c */
[----:B------:R-:W-:Y:S01]  /*3d110*/  ISETP.GE.U32.AND P5, PT, R11, 0x7ffffef8, PT ;  /* 0x7ffffef80b00780c */ /* 0x000fe20003fa6070 */
[----:B-1----:R-:W-:-:S02]  /*3d120*/  VIADD R12, R20, 0xffffff76 ;  /* 0xffffff76140c7836 */ /* 0x002fc40000000000 */
[----:B------:R-:W-:Y:S04]  /*3d130*/  LDGSTS.E [R251+-0x23ff8], desc[UR60][R24.64], !P3 ;  /* 0xdc00800018fb7fae */ /* 0x000fe8000d92187c */
[----:B------:R-:W-:Y:S01]  /*3d140*/  STL.64 [R1+0x1308], R32 ;  /* 0x0013082001007387 */ /* 0x000fe20000100a00 */
[----:B------:R-:W-:Y:S01]  /*3d150*/  IMAD.WIDE R22, R36, 0x4, R58 ;  /* 0x0000000424167825 */ /* 0x000fe200078e023a */
[----:B------:R-:W-:Y:S02]  /*3d160*/  ISETP.GE.U32.AND P3, PT, R10, 0x7ffffef6, PT ;  /* 0x7ffffef60a00780c */ /* 0x000fe40003f66070 */
[----:B------:R-:W-:Y:S01]  /*3d170*/  STL.64 [R1+0x1310], R30 ;  /* 0x0013101e01007387 */ /* 0x000fe20000100a00 */
[----:B---3--:R-:W-:-:S03]  /*3d180*/  VIADD R10, R15, 0xffffff57 ;  /* 0xffffff570f0a7836 */ /* 0x008fc60000000000 */
[----:B------:R-:W-:Y:S01]  /*3d190*/  STL.64 [R1+0x1400], R28 ;  /* 0x0014001c01007387 */ /* 0x000fe20000100a00 */
[----:B------:R-:W1:Y:S03]  /*3d1a0*/  LDC R15, c[0x0][0x230] ;  /* 0x00008c00ff0f7b82 */ /* 0x000e660000000800 */
[----:B------:R-:W-:Y:S04]  /*3d1b0*/  STL.64 [R1+0x1408], R26 ;  /* 0x0014081a01007387 */ /* 0x000fe80000100a00 */
[----:B------:R-:W-:Y:S01]  /*3d1c0*/  STL.64 [R1+0x1410], R24 ;  /* 0x0014101801007387 */ /* 0x000fe20000100a00 */
[----:B------:R-:W-:-:S03]  /*3d1d0*/  ISETP.GE.U32.AND P4, PT, R12, 0x7ffffef7, PT ;  /* 0x7ffffef70c00780c */ /* 0x000fc60003f86070 */
[----:B------:R3:W-:Y:S04]  /*3d1e0*/  STL.64 [R1+0x1418], R22 ;  /* 0x0014181601007387 */ /* 0x0007e80000100a00 */
[----:B------:R3:W-:Y:S01]  /*3d1f0*/  LDGSTS.E [R251+-0x23ff4], desc[UR60][R22.64], !P2 ;  /* 0xdc00c00016fb7fae */ /* 0x0007e2000d12187c */
[----:B------:R-:W-:Y:S02]  /*3d200*/  ISETP.GE.U32.AND P0, PT, R10, 0x7ffffed8, PT ;  /* 0x7ffffed80a00780c */ /* 0x000fe40003f06070 */
[----:B----4-:R-:W-:Y:S01]  /*3d210*/  IADD3 R11, R14, -0x8c, RZ ;  /* 0xffffff740e0b7810 */ /* 0x010fe20007ffe0ff */
[----:B--2---:R-:W-:Y:S02]  /*3d220*/  VIADD R10, R18, 0xffffff55 ;  /* 0xffffff55120a7836 */ /* 0x004fe40000000000 */
[----:B------:R-:W-:Y:S01]  /*3d230*/  VIADD R12, R17, 0xffffff56 ;  /* 0xffffff56110c7836 */ /* 0x000fe20000000000 */
[----:B------:R-:W2:Y:S01]  /*3d240*/  LDC R14, c[0x0][0x230] ;  /* 0x00008c00ff0e7b82 */ /* 0x000ea20000000800 */
[----:B------:R-:W-:-:S07]  /*3d250*/  ISETP.GE.U32.AND P2, PT, R11, 0x7ffffef5, PT ;  /* 0x7ffffef50b00780c */ /* 0x000fce0003f46070 */
[----:B------:R-:W4:Y:S08]  /*3d260*/  LDC R17, c[0x0][0x230] ;  /* 0x00008c00ff117b82 */ /* 0x000f300000000800 */
[----:B------:R-:W4:Y:S08]  /*3d270*/  LDC R18, c[0x0][0x230] ;  /* 0x00008c00ff127b82 */ /* 0x000f300000000800 */
[----:B------:R-:W4:Y:S01]  /*3d280*/  LDC R16, c[0x0][0x230] ;  /* 0x00008c00ff107b82 */ /* 0x000f220000000800 */
[----:B---3--:R-:W-:-:S04]  /*3d290*/  IMAD.WIDE R22, R36, 0x4, R60 ;  /* 0x0000000424167825 */ /* 0x008fc800078e023c */
[----:B------:R-:W-:Y:S01]  /*3d2a0*/  IMAD.WIDE R24, R36, 0x4, R70 ;  /* 0x0000000424187825 */ /* 0x000fe200078e0246 */
[----:B------:R-:W-:Y:S02]  /*3d2b0*/  ISETP.GE.U32.AND P6, PT, R12, 0x7ffffed7, PT ;  /* 0x7ffffed70c00780c */ /* 0x000fe40003fc6070 */
[----:B------:R-:W3:Y:S01]  /*3d2c0*/  LDC R12, c[0x0][0x230] ;  /* 0x00008c00ff0c7b82 */ /* 0x000ee20000000800 */
[----:B------:R1:W-:Y:S04]  /*3d2d0*/  LDGSTS.E [R250+-0x30000], desc[UR60][R22.64], !P5 ;  /* 0xd000000016fa7fae */ /* 0x0003e8000e92187c */
[----:B------:R1:W-:Y:S01]  /*3d2e0*/  STL.64 [R1+0x10d8], R22 ;  /* 0x0010d81601007387 */ /* 0x0003e20000100a00 */
[----:B------:R-:W-:Y:S01]  /*3d2f0*/  ISETP.GE.U32.AND P5, PT, R10, 0x7ffffed6, PT ;  /* 0x7ffffed60a00780c */ /* 0x000fe20003fa6070 */
[----:B------:R-:W-:-:S02]  /*3d300*/  VIADD R10, R19, 0xffffff54 ;  /* 0xffffff54130a7836 */ /* 0x000fc40000000000 */
[----:B------:R2:W-:Y:S04]  /*3d310*/  STL.64 [R1+0x10e0], R24 ;  /* 0x0010e01801007387 */ /* 0x0005e80000100a00 */
[----:B------:R2:W-:Y:S01]  /*3d320*/  LDGSTS.E [R250+-0x2fffc], desc[UR60][R24.64], !P4 ;  /* 0xd000400018fa7fae */ /* 0x0005e2000e12187c */
[----:B------:R-:W4:Y:S01]  /*3d330*/  LDC R19, c[0x0][0x230] ;  /* 0x00008c00ff137b82 */ /* 0x000f220000000800 */
[----:B------:R-:W-:Y:S01]  /*3d340*/  ISETP.GE.U32.AND P4, PT, R10, 0x7ffffed5, PT ;  /* 0x7ffffed50a00780c */ /* 0x000fe20003f86070 */
[----:B-1----:R-:W-:-:S04]  /*3d350*/  IMAD.WIDE R22, R36, 0x4, R96 ;  /* 0x0000000424167825 */ /* 0x002fc800078e0260 */
[----:B------:R-:W-:Y:S02]  /*3d360*/  VIADD R10, R21, 0xffffff37 ;  /* 0xffffff37150a7836 */ /* 0x000fe40000000000 */
[----:B------:R-:W-:Y:S01]  /*3d370*/  VIADD R11, R13, 0xffffff36 ;  /* 0xffffff360d0b7836 */ /* 0x000fe20000000000 */
[----:B------:R1:W-:Y:S04]  /*3d380*/  STL.64 [R1+0x10e8], R22 ;  /* 0x0010e81601007387 */ /* 0x0003e80000100a00 */
[----:B------:R1:W-:Y:S01]  /*3d390*/  LDGSTS.E [R250+-0x2fff8], desc[UR60][R22.64], !P3 ;  /* 0xd000800016fa7fae */ /* 0x0003e2000d92187c */
[----:B------:R-:W-:Y:S01]  /*3d3a0*/  ISETP.GE.U32.AND P3, PT, R10, 0x7ffffeb8, PT ;  /* 0x7ffffeb80a00780c */ /* 0x000fe20003f66070 */
[----:B------:R-:W-:-:S04]  /*3d3b0*/  IMAD.WIDE R20, R36, 0x4, R68 ;  /* 0x0000000424147825 */ /* 0x000fc800078e0244 */
[----:B--2---:R-:W-:-:S04]  /*3d3c0*/  IMAD.WIDE R24, R36, 0x4, R92 ;  /* 0x0000000424187825 */ /* 0x004fc800078e025c */
[----:B------:R-:W-:Y:S01]  /*3d3d0*/  VIADD R10, R15, 0xffffff35 ;  /* 0xffffff350f0a7836 */ /* 0x000fe20000000000 */
[----:B------:R-:W2:Y:S01]  /*3d3e0*/  LDC R13, c[0x0][0x230] ;  /* 0x00008c00ff0d7b82 */ /* 0x000ea20000000800 */
[----:B-1----:R-:W-:-:S05]  /*3d3f0*/  IMAD.WIDE R22, R36, 0x4, R74 ;  /* 0x0000000424167825 */ /* 0x002fca00078e024a */
[----:B------:R1:W-:Y:S04]  /*3d400*/  LDGSTS.E [R250+-0x2fff4], desc[UR60][R22.64], !P2 ;  /* 0xd000c00016fa7fae */ /* 0x0003e8000d12187c */
[----:B------:R1:W-:Y:S01]  /*3d410*/  STL.64 [R1+0x10f0], R22 ;  /* 0x0010f01601007387 */ /* 0x0003e20000100a00 */
[----:B------:R-:W-:-:S03]  /*3d420*/  ISETP.GE.U32.AND P2, PT, R11, 0x7ffffeb7, PT ;  /* 0x7ffffeb70b00780c */ /* 0x000fc60003f46070 */
[----:B------:R-:W-:Y:S04]  /*3d430*/  STL.64 [R1+0x11d8], R20 ;  /* 0x0011d81401007387 */ /* 0x000fe80000100a00 */
[----:B------:R-:W-:Y:S04]  /*3d440*/  LDGSTS.E [R250+-0x2c000], desc[UR60][R20.64], !P0 ;  /* 0xd400000014fa7fae */ /* 0x000fe8000c12187c */
[----:B------:R3:W-:Y:S04]  /*3d450*/  STL.64 [R1+0x11e0], R24 ;  /* 0x0011e01801007387 */ /* 0x0007e80000100a00 */
[----:B------:R3:W-:Y:S01]  /*3d460*/  LDGSTS.E [R250+-0x2bffc], desc[UR60][R24.64], !P6 ;  /* 0xd400400018fa7fae */ /* 0x0007e2000f12187c */
[----:B------:R-:W-:Y:S01]  /*3d470*/  ISETP.GE.U32.AND P0, PT, R10, 0x7ffffeb6, PT ;  /* 0x7ffffeb60a00780c */ /* 0x000fe20003f06070 */
[----:B-1----:R-:W-:-:S04]  /*3d480*/  IMAD.WIDE R22, R36, 0x4, R72 ;  /* 0x0000000424167825 */ /* 0x002fc800078e0248 */
[----:B------:R-:W-:Y:S02]  /*3d490*/  VIADD R10, R14, 0xffffff17 ;  /* 0xffffff170e0a7836 */ /* 0x000fe40000000000 */
[----:B------:R-:W-:-:S04]  /*3d4a0*/  IMAD.WIDE R14, R36, 0x4, R76 ;  /* 0x00000004240e7825 */ /* 0x000fc800078e024c */
[----:B---3--:R-:W-:Y:S01]  /*3d4b0*/  IMAD.WIDE R24, R36, 0x4, R94 ;  /* 0x0000000424187825 */ /* 0x008fe200078e025e */
[----:B------:R-:W1:Y:S01]  /*3d4c0*/  LDC R20, c[0x0][0x230] ;  /* 0x00008c00ff147b82 */ /* 0x000e620000000800 */
[----:B------:R3:W-:Y:S04]  /*3d4d0*/  STL.64 [R1+0x11e8], R22 ;  /* 0x0011e81601007387 */ /* 0x0007e80000100a00 */
[----:B------:R3:W-:Y:S04]  /*3d4e0*/  LDGSTS.E [R250+-0x2bff8], desc[UR60][R22.64], !P5 ;  /* 0xd400800016fa7fae */ /* 0x0007e8000e92187c */
[----:B------:R-:W-:Y:S04]  /*3d4f0*/  STL.64 [R1+0x11f0], R24 ;  /* 0x0011f01801007387 */ /* 0x000fe80000100a00 */
[----:B------:R-:W-:Y:S01]  /*3d500*/  LDGSTS.E [R250+-0x2bff4], desc[UR60][R24.64], !P4 ;  /* 0xd400c00018fa7fae */ /* 0x000fe2000e12187c */
[----:B------:R-:W-:-:S02]  /*3d510*/  ISETP.GE.U32.AND P5, PT, R10, 0x7ffffe98, PT ;  /* 0x7ffffe980a00780c */ /* 0x000fc40003fa6070 */
[----:B------:R-:W-:Y:S01]  /*3d520*/  IADD3 R11, R12, -0xcc, RZ ;  /* 0xffffff340c0b7810 */ /* 0x000fe20007ffe0ff */
[----:B----4-:R-:W-:Y:S02]  /*3d530*/  VIADD R10, R17, 0xffffff16 ;  /* 0xffffff16110a7836 */ /* 0x010fe40000000000 */
[C---:B------:R-:W-:Y:S01]  /*3d540*/  IMAD.WIDE R32, R36.reuse, 0x4, R108 ;  /* 0x0000000424207825 */ /* 0x040fe200078e026c */
[----:B------:R-:W4:Y:S03]  /*3d550*/  LDC R17, c[0x0][0x230] ;  /* 0x00008c00ff117b82 */ /* 0x000f260000000800 */
[----:B------:R-:W-:-:S04]  /*3d560*/  IMAD.WIDE R30, R36, 0x4, R80 ;  /* 0x00000004241e7825 */ /* 0x000fc800078e0250 */
[----:B------:R-:W-:-:S04]  /*3d570*/  IMAD.WIDE R28, R36, 0x4, R82 ;  /* 0x00000004241c7825 */ /* 0x000fc800078e0252 */
[----:B---3--:R-:W-:-:S04]  /*3d580*/  IMAD.WIDE R22, R36, 0x4, R238 ;  /* 0x0000000424167825 */ /* 0x008fc800078e02ee */
[----:B------:R-:W-:Y:S01]  /*3d590*/  IMAD.WIDE R26, R36, 0x4, R84 ;  /* 0x00000004241a7825 */ /* 0x000fe200078e0254 */
[----:B------:R-:W3:Y:S01]  /*3d5a0*/  LDC R21, c[0x0][0x230] ;  /* 0x00008c00ff157b82 */ /* 0x000ee20000000800 */
[----:B------:R-:W-:Y:S04]  /*3d5b0*/  STL.64 [R1+0x12d8], R22 ;  /* 0x0012d81601007387 */ /* 0x000fe80000100a00 */
[----:B------:R-:W-:Y:S04]  /*3d5c0*/  LDGSTS.E [R250+-0x28000], desc[UR60][R22.64], !P3 ;  /* 0xd800000016fa7fae */ /* 0x000fe8000d92187c */
[----:B------:R2:W-:Y:S04]  /*3d5d0*/  STL.64 [R1+0x12e0], R14 ;  /* 0x0012e00e01007387 */ /* 0x0005e80000100a00 */
[----:B------:R2:W-:Y:S01]  /*3d5e0*/  LDGSTS.E [R250+-0x27ffc], desc[UR60][R14.64], !P2 ;  /* 0xd80040000efa7fae */ /* 0x0005e2000d12187c */
[----:B------:R-:W-:Y:S01]  /*3d5f0*/  ISETP.GE.U32.AND P6, PT, R11, 0x7ffffeb5, PT ;  /* 0x7ffffeb50b00780c */ /* 0x000fe20003fc6070 */
[----:B------:R-:W-:Y:S01]  /*3d600*/  VIADD R11, R19, 0xffffff15 ;  /* 0xffffff15130b7836 */ /* 0x000fe20000000000 */
[----:B------:R-:W-:Y:S01]  /*3d610*/  ISETP.GE.U32.AND P4, PT, R10, 0x7ffffe97, PT ;  /* 0x7ffffe970a00780c */ /* 0x000fe20003f86070 */
[----:B------:R-:W-:Y:S01]  /*3d620*/  VIADD R10, R18, 0xffffff14 ;  /* 0xffffff14120a7836 */ /* 0x000fe20000000000 */
[----:B------:R-:W3:Y:S08]  /*3d630*/  LDC R19, c[0x0][0x230] ;  /* 0x00008c00ff137b82 */ /* 0x000ef00000000800 */
[----:B--2---:R-:W2:Y:S08]  /*3d640*/  LDC R15, c[0x0][0x230] ;  /* 0x00008c00ff0f7b82 */ /* 0x004eb00000000800 */
[----:B------:R-:W4:Y:S08]  /*3d650*/  LDC R14, c[0x0][0x230] ;  /* 0x00008c00ff0e7b82 */ /* 0x000f300000000800 */
[----:B------:R-:W3:Y:S01]  /*3d660*/  LDC R18, c[0x0][0x230] ;  /* 0x00008c00ff127b82 */ /* 0x000ee20000000800 */
[----:B------:R-:W-:-:S02]  /*3d670*/  ISETP.GE.U32.AND P3, PT, R11, 0x7ffffe96, PT ;  /* 0x7ffffe960b00780c */ /* 0x000fc40003f66070 */
[----:B------:R-:W-:Y:S01]  /*3d680*/  ISETP.GE.U32.AND P2, PT, R10, 0x7ffffe95, PT ;  /* 0x7ffffe950a00780c */ /* 0x000fe20003f46070 */
[----:B------:R-:W-:Y:S02]  /*3d690*/  VIADD R11, R16, 0xffffff73 ;  /* 0xffffff73100b7836 */ /* 0x000fe40000000000 */
[----:B------:R-:W-:-:S04]  /*3d6a0*/  IMAD.WIDE R24, R36, 0x4, R86 ;  /* 0x0000000424187825 */ /* 0x000fc800078e0256 */
[----:B------:R-:W-:Y:S01]  /*3d6b0*/  VIADD R10, R13, 0xffffff71 ;  /* 0xffffff710d0a7836 */ /* 0x000fe20000000000 */
[----:B------:R-:W-:Y:S04]  /*3d6c0*/  LDGSTS.E [R250+-0x27ff8], desc[UR60][R32.64], !P0 ;  /* 0xd800800020fa7fae */ /* 0x000fe8000c12187c */
[----:B------:R-:W-:Y:S01]  /*3d6d0*/  LDGSTS.E [R250+-0x27ff4], desc[UR60][R30.64], !P6 ;  /* 0xd800c0001efa7fae */ /* 0x000fe2000f12187c */
[----:B------:R-:W3:Y:S03]  /*3d6e0*/  LDC R13, c[0x0][0x230] ;  /* 0x00008c00ff0d7b82 */ /* 0x000ee60000000800 */
[----:B------:R-:W-:Y:S04]  /*3d6f0*/  LDGSTS.E [R250+-0x24000], desc[UR60][R28.64], !P5 ;  /* 0xdc0000001cfa7fae */ /* 0x000fe8000e92187c */
[----:B------:R-:W-:Y:S01]  /*3d700*/  LDGSTS.E [R250+-0x23ffc], desc[UR60][R26.64], !P4 ;  /* 0xdc0040001afa7fae */ /* 0x000fe2000e12187c */
[----:B------:R-:W-:Y:S01]  /*3d710*/  ISETP.GE.U32.AND P5, PT, R11, 0x7ffffef4, PT ;  /* 0x7ffffef40b00780c */ /* 0x000fe20003fa6070 */
[----:B-1----:R-:W-:-:S02]  /*3d720*/  VIADD R12, R20, 0xffffff72 ;  /* 0xffffff72140c7836 */ /* 0x002fc40000000000 */
[----:B------:R-:W-:Y:S04]  /*3d730*/  STL.64 [R1+0x12e8], R32 ;  /* 0x0012e82001007387 */ /* 0x000fe80000100a00 */
[----:B------:R-:W-:Y:S01]  /*3d740*/  LDGSTS.E [R250+-0x23ff8], desc[UR60][R24.64], !P3 ;  /* 0xdc00800018fa7fae */ /* 0x000fe2000d92187c */
[----:B------:R-:W-:Y:S01]  /*3d750*/  IMAD.WIDE R22, R36, 0x4, R88 ;  /* 0x0000000424167825 */ /* 0x000fe200078e0258 */
[----:B------:R-:W-:Y:S02]  /*3d760*/  ISETP.GE.U32.AND P3, PT, R10, 0x7ffffef2, PT ;  /* 0x7ffffef20a00780c */ /* 0x000fe40003f66070 */
[----:B------:R-:W-:Y:S04]  /*3d770*/  STL.64 [R1+0x12f0], R30 ;  /* 0x0012f01e01007387 */ /* 0x000fe80000100a00 */
[----:B------:R-:W-:Y:S04]  /*3d780*/  STL.64 [R1+0x13d8], R28 ;  /* 0x0013d81c01007387 */ /* 0x000fe80000100a00 */
[----:B------:R-:W-:Y:S01]  /*3d790*/  STL.64 [R1+0x13e0], R26 ;  /* 0x0013e01a01007387 */ /* 0x000fe20000100a00 */
[----:B--2---:R-:W-:Y:S01]  /*3d7a0*/  VIADD R10, R15, 0xffffff53 ;  /* 0xffffff530f0a7836 */ /* 0x004fe20000000000 */
[----:B------:R-:W-:Y:S01]  /*3d7b0*/  ISETP.GE.U32.AND P4, PT, R12, 0x7ffffef3, PT ;  /* 0x7ffffef30c00780c */ /* 0x000fe20003f86070 */
[----:B------:R-:W1:Y:S01]  /*3d7c0*/  LDC R15, c[0x0][0x230] ;  /* 0x00008c00ff0f7b82 */ /* 0x000e620000000800 */
[----:B------:R-:W-:Y:S04]  /*3d7d0*/  STL.64 [R1+0x13e8], R24 ;  /* 0x0013e81801007387 */ /* 0x000fe80000100a00 */
[----:B------:R2:W-:Y:S04]  /*3d7e0*/  STL.64 [R1+0x13f8], R22 ;  /* 0x0013f81601007387 */ /* 0x0005e80000100a00 */
[----:B------:R2:W-:Y:S01]  /*3d7f0*/  LDGSTS.E [R250+-0x23ff4], desc[UR60][R22.64], !P2 ;  /* 0xdc00c00016fa7fae */ /* 0x0005e2000d12187c */
[----:B------:R-:W-:-:S02]  /*3d800*/  ISETP.GE.U32.AND P0, PT, R10, 0x7ffffed4, PT ;  /* 0x7ffffed40a00780c */ /* 0x000fc40003f06070 */
[----:B----4-:R-:W-:Y:S01]  /*3d810*/  IADD3 R11, R14, -0x90, RZ ;  /* 0xffffff700e0b7810 */ /* 0x010fe20007ffe0ff */
[----:B---3--:R-:W-:Y:S02]  /*3d820*/  VIADD R10, R18, 0xffffff51 ;  /* 0xffffff51120a7836 */ /* 0x008fe40000000000 */
[----:B------:R-:W-:Y:S01]  /*3d830*/  VIADD R12, R17, 0xffffff52 ;  /* 0xffffff52110c7836 */ /* 0x000fe20000000000 */
[----:B------:R-:W3:Y:S01]  /*3d840*/  LDC R14, c[0x0][0x230] ;  /* 0x00008c00ff0e7b82 */ /* 0x000ee20000000800 */
[----:B------:R-:W-:-:S07]  /*3d850*/  ISETP.GE.U32.AND P2, PT, R11, 0x7ffffef1, PT ;  /* 0x7ffffef10b00780c */ /* 0x000fce0003f46070 */
[----:B------:R-:W4:Y:S08]  /*3d860*/  LDC R17, c[0x0][0x230] ;  /* 0x00008c00ff117b82 */ /* 0x000f300000000800 */
[----:B------:R-:W4:Y:S08]  /*3d870*/  LDC R18, c[0x0][0x230] ;  /* 0x00008c00ff127b82 */ /* 0x000f300000000800 */
[----:B------:R-:W4:Y:S01]  /*3d880*/  LDC R16, c[0x0][0x230] ;  /* 0x00008c00ff107b82 */ /* 0x000f220000000800 */
[----:B--2---:R-:W-:-:S04]  /*3d890*/  IMAD.WIDE R22, R36, 0x4, R90 ;  /* 0x0000000424167825 */ /* 0x004fc800078e025a */
[----:B------:R-:W-:Y:S01]  /*3d8a0*/  IMAD.WIDE R24, R36, 0x4, R100 ;  /* 0x0000000424187825 */ /* 0x000fe200078e0264 */
[----:B------:R-:W-:Y:S02]  /*3d8b0*/  ISETP.GE.U32.AND P6, PT, R12, 0x7ffffed3, PT ;  /* 0x7ffffed30c00780c */ /* 0x000fe40003fc6070 */
[----:B------:R-:W2:Y:S01]  /*3d8c0*/  LDC R12, c[0x0][0x230] ;  /* 0x00008c00ff0c7b82 */ /* 0x000ea20000000800 */
        /* <DEDUP_REMOVED lines=15> */
[----:B---3--:R-:W-:-:S04]  /*3d9c0*/  IMAD.WIDE R24, R36, 0x4, R122 ;  /* 0x0000000424187825 */ /* 0x008fc800078e027a */
[----:B------:R-:W-:Y:S01]  /*3d9d0*/  VIADD R10, R15, 0xffffff31 ;  /* 0xffffff310f0a7836 */ /* 0x000fe20000000000 */
[----:B------:R-:W3:Y:S01]  /*3d9e0*/  LDC R13, c[0x0][0x230] ;  /* 0x00008c00ff0d7b82 */ /* 0x000ee20000000800 */
        /* <DEDUP_REMOVED lines=12> */
[----:B--2---:R-:W-:Y:S01]  /*3dab0*/  IMAD.WIDE R24, R36, 0x4, R124 ;  /* 0x0000000424187825 */ /* 0x004fe200078e027c */
[----:B------:R-:W1:Y:S01]  /*3dac0*/  LDC R20, c[0x0][0x230] ;  /* 0x00008c00ff147b82 */ /* 0x000e620000000800 */
[----:B------:R2:W-:Y:S04]  /*3dad0*/  STL.64 [R1+0x11c8], R22 ;  /* 0x0011c81601007387 */ /* 0x0005e80000100a00 */
[----:B------:R2:W-:Y:S04]  /*3dae0*/  LDGSTS.E [R249+-0x2bff8], desc[UR60][R22.64], !P5 ;  /* 0xd400800016f97fae */ /* 0x0005e8000e92187c */
[----:B------:R-:W-:Y:S04]  /*3daf0*/  STL.64 [R1+0x11d0], R24 ;  /* 0x0011d01801007387 */ /* 0x000fe80000100a00 */
[----:B------:R-:W-:Y:S01]  /*3db00*/  LDGSTS.E [R249+-0x2bff4], desc[UR60][R24.64], !P4 ;  /* 0xd400c00018f97fae */ /* 0x000fe2000e12187c */
[----:B------:R-:W-:-:S02]  /*3db10*/  IADD3 R11, R12, -0xd0, RZ ;  /* 0xffffff300c0b7810 */ /* 0x000fc40007ffe0ff */
[----:B------:R-:W-:Y:S01]  /*3db20*/  ISETP.GE.U32.AND P5, PT, R10, 0x7ffffe94, PT ;  /* 0x7ffffe940a00780c */ /* 0x000fe20003fa6070 */
[----:B----4-:R-:W-:Y:S02]  /*3db30*/  VIADD R10, R17, 0xffffff12 ;  /* 0xffffff12110a7836 */ /* 0x010fe40000000000 */
[----:B------:R-:W-:-:S04]  /*3db40*/  IMAD.WIDE R32, R36, 0x4, R138 ;  /* 0x0000000424207825 */ /* 0x000fc800078e028a */
[----:B------:R-:W-:-:S04]  /*3db50*/  IMAD.WIDE R30, R36, 0x4, R110 ;  /* 0x00000004241e7825 */ /* 0x000fc800078e026e */
[----:B------:R-:W-:-:S04]  /*3db60*/  IMAD.WIDE R28, R36, 0x4, R112 ;  /* 0x00000004241c7825 */ /* 0x000fc800078e0270 */
[----:B------:R-:W-:-:S04]  /*3db70*/  IMAD.WIDE R26, R36, 0x4, R114 ;  /* 0x00000004241a7825 */ /* 0x000fc800078e0272 */
[----:B--2---:R-:W-:Y:S01]  /*3db80*/  IMAD.WIDE R22, R36, 0x4, R236 ;  /* 0x0000000424167825 */ /* 0x004fe200078e02ec */
[----:B------:R-:W-:Y:S01]  /*3db90*/  ISETP.GE.U32.AND P6, PT, R11, 0x7ffffeb1, PT ;  /* 0x7ffffeb10b00780c */ /* 0x000fe20003fc6070 */
[----:B------:R-:W2:Y:S08]  /*3dba0*/  LDC R17, c[0x0][0x230] ;  /* 0x00008c00ff117b82 */ /* 0x000eb00000000800 */
[----:B------:R-:W4:Y:S01]  /*3dbb0*/  LDC R21, c[0x0][0x230] ;  /* 0x00008c00ff157b82 */ /* 0x000f220000000800 */
        /* <DEDUP_REMOVED lines=11> */
[----:B------:R-:W-:-:S02]  /*3dc70*/  ISETP.GE.U32.AND P3, PT, R11, 0x7ffffe92, PT ;  /* 0x7ffffe920b00780c */ /* 0x000fc40003f66070 */
[----:B------:R-:W-:Y:S01]  /*3dc80*/  ISETP.GE.U32.AND P2, PT, R10, 0x7ffffe91, PT ;  /* 0x7ffffe910a00780c */ /* 0x000fe20003f46070 */
[----:B------:R-:W-:Y:S02]  /*3dc90*/  VIADD R11, R16, 0xffffff6f ;  /* 0xffffff6f100b7836 */ /* 0x000fe40000000000 */
[----:B------:R-:W-:-:S04]  /*3dca0*/  IMAD.WIDE R24, R36, 0x4, R116 ;  /* 0x0000000424187825 */ /* 0x000fc800078e0274 */
[----:B------:R-:W-:Y:S01]  /*3dcb0*/  VIADD R10, R13, 0xffffff6d ;  /* 0xffffff6d0d0a7836 */ /* 0x000fe20000000000 */
[----:B------:R-:W-:Y:S04]  /*3dcc0*/  LDGSTS.E [R249+-0x27ff8], desc[UR60][R32.64], !P0 ;  /* 0xd800800020f97fae */ /* 0x000fe8000c12187c */
[----:B------:R-:W-:Y:S04]  /*3dcd0*/  LDGSTS.E [R249+-0x27ff4], desc[UR60][R30.64], !P6 ;  /* 0xd800c0001ef97fae */ /* 0x000fe8000f12187c */
[----:B------:R-:W-:Y:S01]  /*3dce0*/  LDGSTS.E [R249+-0x24000], desc[UR60][R28.64], !P5 ;  /* 0xdc0000001cf97fae */ /* 0x000fe2000e92187c */
[----:B------:R-:W2:Y:S03]  /*3dcf0*/  LDC R13, c[0x0][0x230] ;  /* 0x00008c00ff0d7b82 */ /* 0x000ea60000000800 */
[----:B------:R-:W-:Y:S01]  /*3dd00*/  LDGSTS.E [R249+-0x23ffc], desc[UR60][R26.64], !P4 ;  /* 0xdc0040001af97fae */ /* 0x000fe2000e12187c */
[----:B------:R-:W-:Y:S01]  /*3dd10*/  ISETP.GE.U32.AND P5, PT, R11, 0x7ffffef0, PT ;  /* 0x7ffffef00b00780c */ /* 0x000fe20003fa6070 */
[----:B-1----:R-:W-:-:S02]  /*3dd20*/  VIADD R12, R20, 0xffffff6e ;  /* 0xffffff6e140c7836 */ /* 0x002fc40000000000 */
[----:B------:R-:W-:Y:S04]  /*3dd30*/  STL.64 [R1+0x12c8], R32 ;  /* 0x0012c82001007387 */ /* 0x000fe80000100a00 */
[----:B------:R-:W-:Y:S01]  /*3dd40*/  LDGSTS.E [R249+-0x23ff8], desc[UR60][R24.64], !P3 ;  /* 0xdc00800018f97fae */ /* 0x000fe2000d92187c */
[----:B------:R-:W-:Y:S01]  /*3dd50*/  ISETP.GE.U32.AND P3, PT, R10, 0x7ffffeee, PT ;  /* 0x7ffffeee0a00780c */ /* 0x000fe20003f66070 */
[----:B------:R-:W-:Y:S02]  /*3dd60*/  IMAD.WIDE R22, R36, 0x4, R118 ;  /* 0x0000000424167825 */ /* 0x000fe400078e0276 */
[----:B------:R-:W-:Y:S04]  /*3dd70*/  STL.64 [R1+0x12d0], R30 ;  /* 0x0012d01e01007387 */ /* 0x000fe80000100a00 */
[----:B------:R-:W-:Y:S04]  /*3dd80*/  STL.64 [R1+0x13b8], R28 ;  /* 0x0013b81c01007387 */ /* 0x000fe80000100a00 */
[----:B------:R-:W-:Y:S01]  /*3dd90*/  STL.64 [R1+0x13c0], R26 ;  /* 0x0013c01a01007387 */ /* 0x000fe20000100a00 */
[----:B------:R-:W1:Y:S01]  /*3dda0*/  LDC R16, c[0x0][0x230] ;  /* 0x00008c00ff107b82 */ /* 0x000e620000000800 */
[----:B---3--:R-:W-:-:S07]  /*3ddb0*/  VIADD R10, R15, 0xffffff4f ;  /* 0xffffff4f0f0a7836 */ /* 0x008fce0000000000 */
[----:B------:R-:W3:Y:S01]  /*3ddc0*/  LDC R15, c[0x0][0x230] ;  /* 0x00008c00ff0f7b82 */ /* 0x000ee20000000800 */
[----:B------:R-:W-:Y:S01]  /*3ddd0*/  STL.64 [R1+0x13c8], R24 ;  /* 0x0013c81801007387 */ /* 0x000fe20000100a00 */
[----:B------:R-:W-:-:S03]  /*3dde0*/  ISETP.GE.U32.AND P4, PT, R12, 0x7ffffeef, PT ;  /* 0x7ffffeef0c00780c */ /* 0x000fc60003f86070 */
[----:B------:R2:W-:Y:S04]  /*3ddf0*/  STL.64 [R1+0x13d0], R22 ;  /* 0x0013d01601007387 */ /* 0x0005e80000100a00 */
[----:B------:R2:W-:Y:S01]  /*3de00*/  LDGSTS.E [R249+-0x23ff4], desc[UR60][R22.64], !P2 ;  /* 0xdc00c00016f97fae */ /* 0x0005e2000d12187c */
[----:B----4-:R-:W-:Y:S02]  /*3de10*/  IADD3 R11, R14, -0x94, RZ ;  /* 0xffffff6c0e0b7810 */ /* 0x010fe40007ffe0ff */
[----:B------:R-:W-:Y:S01]  /*3de20*/  ISETP.GE.U32.AND P0, PT, R10, 0x7ffffed0, PT ;  /* 0x7ffffed00a00780c */ /* 0x000fe20003f06070 */
[----:B--2---:R-:W-:Y:S01]  /*3de30*/  VIADD R10, R18, 0xffffff4d ;  /* 0xffffff4d120a7836 */ /* 0x004fe20000000000 */
[----:B------:R-:W2:Y:S01]  /*3de40*/  LDC R14, c[0x0][0x230] ;  /* 0x00008c00ff0e7b82 */ /* 0x000ea20000000800 */
[----:B------:R-:W-:Y:S01]  /*3de50*/  VIADD R12, R17, 0xffffff4e ;  /* 0xffffff4e110c7836 */ /* 0x000fe20000000000 */
[----:B------:R-:W-:-:S06]  /*3de60*/  ISETP.GE.U32.AND P2, PT, R11, 0x7ffffeed, PT ;  /* 0x7ffffeed0b00780c */ /* 0x000fcc0003f46070 */
[----:B------:R-:W4:Y:S01]  /*3de70*/  LDC R17, c[0x0][0x230] ;  /* 0x00008c00ff117b82 */ /* 0x000f220000000800 */
[----:B------:R-:W-:-:S04]  /*3de80*/  IMAD.WIDE R22, R36, 0x4, R120 ;  /* 0x0000000424167825 */ /* 0x000fc800078e0278 */
[----:B------:R-:W-:Y:S01]  /*3de90*/  IMAD.WIDE R24, R36, 0x4, R130 ;  /* 0x0000000424187825 */ /* 0x000fe200078e0282 */
[----:B------:R-:W-:Y:S02]  /*3dea0*/  ISETP.GE.U32.AND P6, PT, R12, 0x7ffffecf, PT ;  /* 0x7ffffecf0c00780c */ /* 0x000fe40003fc6070 */
[----:B------:R-:W1:Y:S08]  /*3deb0*/  LDC R18, c[0x0][0x230] ;  /* 0x00008c00ff127b82 */ /* 0x000e700000000800 */
[----:B------:R-:W4:Y:S01]  /*3dec0*/  LDC R12, c[0x0][0x230] ;  /* 0x00008c00ff0c7b82 */ /* 0x000f220000000800 */
[----:B------:R3:W-:Y:S04]  /*3ded0*/  LDGSTS.E [R248+-0x30000], desc[UR60][R22.64], !P5 ;  /* 0xd000000016f87fae */ /* 0x0007e8000e92187c */
[----:B------:R3:W-:Y:S01]  /*3dee0*/  STL.64 [R1+0x1098], R22 ;  /* 0x0010981601007387 */ /* 0x0007e20000100a00 */
[----:B------:R-:W-:Y:S01]  /*3def0*/  ISETP.GE.U32.AND P5, PT, R10, 0x7ffffece, PT ;  /* 0x7ffffece0a00780c */ /* 0x000fe20003fa6070 */
[----:B------:R-:W-:-:S02]  /*3df00*/  VIADD R10, R19, 0xffffff4c ;  /* 0xffffff4c130a7836 */ /* 0x000fc40000000000 */
[----:B------:R2:W-:Y:S04]  /*3df10*/  STL.64 [R1+0x10a0], R24 ;  /* 0x0010a01801007387 */ /* 0x0005e80000100a00 */
[----:B------:R2:W-:Y:S01]  /*3df20*/  LDGSTS.E [R248+-0x2fffc], desc[UR60][R24.64], !P4 ;  /* 0xd000400018f87fae */ /* 0x0005e2000e12187c */
[----:B------:R-:W1:Y:S01]  /*3df30*/  LDC R19, c[0x0][0x230] ;  /* 0x00008c00ff137b82 */ /* 0x000e620000000800 */
[----:B---3--:R-:W-:Y:S01]  /*3df40*/  IMAD.WIDE R22, R36, 0x4, R156 ;  /* 0x0000000424167825 */ /* 0x008fe200078e029c */
[----:B------:R-:W-:-:S03]  /*3df50*/  ISETP.GE.U32.AND P4, PT, R10, 0x7ffffecd, PT ;  /* 0x7ffffecd0a00780c */ /* 0x000fc60003f86070 */
[----:B------:R-:W-:Y:S02]  /*3df60*/  VIADD R10, R21, 0xffffff2f ;  /* 0xffffff2f150a7836 */ /* 0x000fe40000000000 */
[----:B------:R-:W-:Y:S01]  /*3df70*/  VIADD R11, R13, 0xffffff2e ;  /* 0xffffff2e0d0b7836 */ /* 0x000fe20000000000 */
[----:B------:R3:W-:Y:S04]  /*3df80*/  STL.64 [R1+0x10a8], R22 ;  /* 0x0010a81601007387 */ /* 0x0007e80000100a00 */
[----:B------:R3:W-:Y:S01]  /*3df90*/  LDGSTS.E [R248+-0x2fff8], desc[UR60][R22.64], !P3 ;  /* 0xd000800016f87fae */ /* 0x0007e2000d92187c */
[----:B------:R-:W-:Y:S01]  /*3dfa0*/  ISETP.GE.U32.AND P3, PT, R10, 0x7ffffeb0, PT ;  /* 0x7ffffeb00a00780c */ /* 0x000fe20003f66070 */
[----:B------:R-:W-:-:S04]  /*3dfb0*/  IMAD.WIDE R20, R36, 0x4, R128 ;  /* 0x0000000424147825 */ /* 0x000fc800078e0280 */
[----:B------:R-:W-:Y:S02]  /*3dfc0*/  VIADD R10, R15, 0xffffff2d ;  /* 0xffffff2d0f0a7836 */ /* 0x000fe40000000000 */
[C---:B--2---:R-:W-:Y:S01]  /*3dfd0*/  IMAD.WIDE R24, R36.reuse, 0x4, R152 ;  /* 0x0000000424187825 */ /* 0x044fe200078e0298 */
[----:B------:R-:W2:Y:S03]  /*3dfe0*/  LDC R13, c[0x0][0x230] ;  /* 0x00008c00ff0d7b82 */ /* 0x000ea60000000800 */
[----:B---3--:R-:W-:-:S05]  /*3dff0*/  IMAD.WIDE R22, R36, 0x4, R134 ;  /* 0x0000000424167825 */ /* 0x008fca00078e0286 */
[----:B------:R3:W-:Y:S04]  /*3e000*/  LDGSTS.E [R248+-0x2fff4], desc[UR60][R22.64], !P2 ;  /* 0xd000c00016f87fae */ /* 0x0007e8000d12187c */
[----:B------:R3:W-:Y:S01]  /*3e010*/  STL.64 [R1+0x10b0], R22 ;  /* 0x0010b01601007387 */ /* 0x0007e20000100a00 */
[----:B------:R-:W-:-:S03]  /*3e020*/  ISETP.GE.U32.AND P2, PT, R11, 0x7ffffeaf, PT ;  /* 0x7ffffeaf0b00780c */ /* 0x000fc60003f46070 */
[----:B------:R1:W-:Y:S04]  /*3e030*/  STL.64 [R1+0x1198], R20 ;  /* 0x0011981401007387 */ /* 0x0003e80000100a00 */
[----:B------:R1:W-:Y:S01]  /*3e040*/  LDGSTS.E [R248+-0x2c000], desc[UR60][R20.64], !P0 ;  /* 0xd400000014f87fae */ /* 0x0003e2000c12187c */
[----:B------:R-:W-:-:S03]  /*3e050*/  ISETP.GE.U32.AND P0, PT, R10, 0x7ffffeae, PT ;  /* 0x7ffffeae0a00780c */ /* 0x000fc60003f06070 */
[----:B------:R2:W-:Y:S04]  /*3e060*/  STL.64 [R1+0x11a0], R24 ;  /* 0x0011a01801007387 */ /* 0x0005e80000100a00 */
[----:B------:R2:W-:Y:S01]  /*3e070*/  LDGSTS.E [R248+-0x2bffc], desc[UR60][R24.64], !P6 ;  /* 0xd400400018f87fae */ /* 0x0005e2000f12187c */
[----:B------:R-:W-:Y:S02]  /*3e080*/  VIADD R10, R14, 0xffffff0f ;  /* 0xffffff0f0e0a7836 */ /* 0x000fe40000000000 */
[----:B---3--:R-:W-:-:S04]  /*3e090*/  IMAD.WIDE R22, R36, 0x4, R132 ;  /* 0x0000000424167825 */ /* 0x008fc800078e0284 */
[----:B------:R-:W-:Y:S01]  /*3e0a0*/  IMAD.WIDE R14, R36, 0x4, R136 ;  /* 0x00000004240e7825 */ /* 0x000fe200078e0288 */
[----:B----4-:R-:W-:Y:S01]  /*3e0b0*/  IADD3 R11, R12, -0xd4, RZ ;  /* 0xffffff2c0c0b7810 */ /* 0x010fe20007ffe0ff */
[----:B-1----:R-:W1:Y:S08]  /*3e0c0*/  LDC R20, c[0x0][0x230] ;  /* 0x00008c00ff147b82 */ /* 0x002e700000000800 */
[----:B------:R-:W3:Y:S01]  /*3e0d0*/  LDC R21, c[0x0][0x230] ;  /* 0x00008c00ff157b82 */ /* 0x000ee20000000800 */
[----:B------:R4:W-:Y:S04]  /*3e0e0*/  STL.64 [R1+0x11a8], R22 ;  /* 0x0011a81601007387 */ /* 0x0009e80000100a00 */
[----:B------:R4:W-:Y:S01]  /*3e0f0*/  LDGSTS.E [R248+-0x2bff8], desc[UR60][R22.64], !P5 ;  /* 0xd400800016f87fae */ /* 0x0009e2000e92187c */
[----:B--2---:R-:W-:Y:S01]  /*3e100*/  IMAD.WIDE R24, R36, 0x4, R154 ;  /* 0x0000000424187825 */ /* 0x004fe200078e029a */
[----:B------:R-:W-:-:S03]  /*3e110*/  ISETP.GE.U32.AND P5, PT, R10, 0x7ffffe90, PT ;  /* 0x7ffffe900a00780c */ /* 0x000fc60003fa6070 */
[----:B------:R-:W-:Y:S01]  /*3e120*/  VIADD R10, R17, 0xffffff0e ;  /* 0xffffff0e110a7836 */ /* 0x000fe20000000000 */
[----:B------:R-:W-:Y:S01]  /*3e130*/  ISETP.GE.U32.AND P6, PT, R11, 0x7ffffead, PT ;  /* 0x7ffffead0b00780c */ /* 0x000fe20003fc6070 */
[----:B------:R-:W-:Y:S04]  /*3e140*/  STL.64 [R1+0x11b0], R24 ;  /* 0x0011b01801007387 */ /* 0x000fe80000100a00 */
[----:B------:R-:W-:Y:S01]  /*3e150*/  LDGSTS.E [R248+-0x2bff4], desc[UR60][R24.64], !P4 ;  /* 0xd400c00018f87fae */ /* 0x000fe2000e12187c */
[----:B----4-:R-:W-:-:S04]  /*3e160*/  IMAD.WIDE R22, R36, 0x4, R234 ;  /* 0x0000000424167825 */ /* 0x010fc800078e02ea */
[----:B------:R-:W-:-:S04]  /*3e170*/  IMAD.WIDE R34, R36, 0x4, R168 ;  /* 0x0000000424227825 */ /* 0x000fc800078e02a8 */
[----:B------:R-:W-:-:S04]  /*3e180*/  IMAD.WIDE R32, R36, 0x4, R140 ;  /* 0x0000000424207825 */ /* 0x000fc800078e028c */
[----:B------:R-:W-:-:S04]  /*3e190*/  IMAD.WIDE R30, R36, 0x4, R142 ;  /* 0x00000004241e7825 */ /* 0x000fc800078e028e */
[----:B------:R-:W-:Y:S01]  /*3e1a0*/  IMAD.WIDE R28, R36, 0x4, R144 ;  /* 0x00000004241c7825 */ /* 0x000fe200078e0290 */
[----:B------:R-:W-:Y:S04]  /*3e1b0*/  STL.64 [R1+0x1298], R22 ;  /* 0x0012981601007387 */ /* 0x000fe80000100a00 */
[----:B------:R-:W-:Y:S04]  /*3e1c0*/  LDGSTS.E [R248+-0x28000], desc[UR60][R22.64], !P3 ;  /* 0xd800000016f87fae */ /* 0x000fe8000d92187c */
[----:B------:R2:W-:Y:S04]  /*3e1d0*/  STL.64 [R1+0x12a0], R14 ;  /* 0x0012a00e01007387 */ /* 0x0005e80000100a00 */
[----:B------:R2:W-:Y:S01]  /*3e1e0*/  LDGSTS.E [R248+-0x27ffc], desc[UR60][R14.64], !P2 ;  /* 0xd80040000ef87fae */ /* 0x0005e2000d12187c */
[----:B------:R-:W-:Y:S01]  /*3e1f0*/  ISETP.GE.U32.AND P4, PT, R10, 0x7ffffe8f, PT ;  /* 0x7ffffe8f0a00780c */ /* 0x000fe20003f86070 */
[----:B------:R-:W-:-:S02]  /*3e200*/  VIADD R11, R19, 0xffffff0d ;  /* 0xffffff0d130b7836 */ /* 0x000fc40000000000 */
[----:B------:R-:W-:Y:S01]  /*3e210*/  VIADD R10, R18, 0xffffff0c ;  /* 0xffffff0c120a7836 */ /* 0x000fe20000000000 */
[----:B------:R-:W4:Y:S08]  /*3e220*/  LDC R19, c[0x0][0x230] ;  /* 0x00008c00ff137b82 */ /* 0x000f300000000800 */
[----:B------:R-:W3:Y:S08]  /*3e230*/  LDC R18, c[0x0][0x230] ;  /* 0x00008c00ff127b82 */ /* 0x000ef00000000800 */
[----:B--2---:R-:W2:Y:S08]  /*3e240*/  LDC R15, c[0x0][0x230] ;  /* 0x00008c00ff0f7b82 */ /* 0x004eb00000000800 */
[----:B------:R-:W4:Y:S01]  /*3e250*/  LDC R14, c[0x0][0x230] ;  /* 0x00008c00ff0e7b82 */ /* 0x000f220000000800 */
[----:B------:R-:W-:-:S02]  /*3e260*/  ISETP.GE.U32.AND P3, PT, R11, 0x7ffffe8e, PT ;  /* 0x7ffffe8e0b00780c */ /* 0x000fc40003f66070 */
[----:B------:R-:W-:Y:S01]  /*3e270*/  ISETP.GE.U32.AND P2, PT, R10, 0x7ffffe8d, PT ;  /* 0x7ffffe8d0a00780c */ /* 0x000fe20003f46070 */
[----:B------:R-:W-:Y:S02]  /*3e280*/  VIADD R11, R16, 0xffffff6b ;  /* 0xffffff6b100b7836 */ /* 0x000fe40000000000 */
[----:B------:R-:W-:Y:S02]  /*3e290*/  IMAD.WIDE R26, R36, 0x4, R146 ;  /* 0x00000004241a7825 */ /* 0x000fe400078e0292 */
[----:B------:R-:W3:Y:S02]  /*3e2a0*/  LDC R22, c[0x0][0x230] ;  /* 0x00008c00ff167b82 */ /* 0x000ee40000000800 */
[----:B------:R-:W-:Y:S01]  /*3e2b0*/  VIADD R10, R13, 0xffffff69 ;  /* 0xffffff690d0a7836 */ /* 0x000fe20000000000 */
[----:B------:R-:W-:Y:S04]  /*3e2c0*/  LDGSTS.E [R248+-0x27ff8], desc[UR60][R34.64], !P0 ;  /* 0xd800800022f87fae */ /* 0x000fe8000c12187c */
[----:B------:R-:W-:Y:S04]  /*3e2d0*/  LDGSTS.E [R248+-0x27ff4], desc[UR60][R32.64], !P6 ;  /* 0xd800c00020f87fae */ /* 0x000fe8000f12187c */
        /* <DEDUP_REMOVED lines=8> */
[----:B------:R-:W-:Y:S01]  /*3e360*/  STL.64 [R1+0x12b0], R32 ;  /* 0x0012b02001007387 */ /* 0x000fe20000100a00 */
[----:B------:R-:W1:Y:S03]  /*3e370*/  LDC R17, c[0x0][0x230] ;  /* 0x00008c00ff117b82 */ /* 0x000e660000000800 */
[----:B------:R-:W-:Y:S04]  /*3e380*/  STL.64 [R1+0x1398], R30 ;  /* 0x0013981e01007387 */ /* 0x000fe80000100a00 */
[----:B------:R-:W-:Y:S01]  /*3e390*/  STL.64 [R1+0x13a0], R28 ;  /* 0x0013a01c01007387 */ /* 0x000fe20000100a00 */
[----:B--2---:R-:W-:-:S03]  /*3e3a0*/  VIADD R10, R15, 0xffffff4b ;  /* 0xffffff4b0f0a7836 */ /* 0x004fc60000000000 */
[----:B------:R-:W-:Y:S01]  /*3e3b0*/  STL.64 [R1+0x13a8], R26 ;  /* 0x0013a81a01007387 */ /* 0x000fe20000100a00 */
[----:B------:R-:W-:-:S03]  /*3e3c0*/  ISETP.GE.U32.AND P4, PT, R12, 0x7ffffeeb, PT ;  /* 0x7ffffeeb0c00780c */ /* 0x000fc60003f86070 */
[----:B------:R2:W-:Y:S04]  /*3e3d0*/  STL.64 [R1+0x13b0], R24 ;  /* 0x0013b01801007387 */ /* 0x0005e80000100a00 */
[----:B------:R2:W-:Y:S01]  /*3e3e0*/  LDGSTS.E [R248+-0x23ff4], desc[UR60][R24.64], !P2 ;  /* 0xdc00c00018f87fae */ /* 0x0005e2000d12187c */
[----:B------:R-:W1:Y:S01]  /*3e3f0*/  LDC R13, c[0x0][0x230] ;  /* 0x00008c00ff0d7b82 */ /* 0x000e620000000800 */
[----:B----4-:R-:W-:Y:S01]  /*3e400*/  IADD3 R11, R14, -0x98, RZ ;  /* 0xffffff680e0b7810 */ /* 0x010fe20007ffe0ff */
[----:B---3--:R-:W-:Y:S01]  /*3e410*/  VIADD R12, R18, 0xffffff4a ;  /* 0xffffff4a120c7836 */ /* 0x008fe20000000000 */
[----:B------:R-:W-:Y:S01]  /*3e420*/  ISETP.GE.U32.AND P0, PT, R10, 0x7ffffecc, PT ;  /* 0x7ffffecc0a00780c */ /* 0x000fe20003f06070 */
[----:B------:R-:W-:-:S04]  /*3e430*/  VIADD R10, R19, 0xffffff49 ;  /* 0xffffff49130a7836 */ /* 0x000fc80000000000 */
[----:B------:R-:W3:Y:S01]  /*3e440*/  LDC R14, c[0x0][0x230] ;  /* 0x00008c00ff0e7b82 */ /* 0x000ee20000000800 */
[----:B--2---:R-:W-:Y:S01]  /*3e450*/  IMAD.WIDE R24, R36, 0x4, R150 ;  /* 0x0000000424187825 */ /* 0x004fe200078e0296 */
[----:B------:R-:W-:-:S03]  /*3e460*/  ISETP.GE.U32.AND P6, PT, R12, 0x7ffffecb, PT ;  /* 0x7ffffecb0c00780c */ /* 0x000fc60003fc6070 */
[----:B------:R-:W-:-:S03]  /*3e470*/  IMAD.WIDE R26, R36, 0x4, R160 ;  /* 0x00000004241a7825 */ /* 0x000fc600078e02a0 */
[----:B------:R-:W2:Y:S08]  /*3e480*/  LDC R12, c[0x0][0x230] ;  /* 0x00008c00ff0c7b82 */ /* 0x000eb00000000800 */
[----:B------:R-:W4:Y:S01]  /*3e490*/  LDC R15, c[0x0][0x230] ;  /* 0x00008c00ff0f7b82 */ /* 0x000f220000000800 */
[----:B------:R1:W-:Y:S01]  /*3e4a0*/  LDGSTS.E [R247+-0x30000], desc[UR60][R24.64], !P5 ;  /* 0xd000000018f77fae */ /* 0x0003e2000e92187c */
[----:B------:R-:W-:Y:S01]  /*3e4b0*/  ISETP.GE.U32.AND P5, PT, R10, 0x7ffffeca, PT ;  /* 0x7ffffeca0a00780c */ /* 0x000fe20003fa6070 */
[----:B------:R-:W-:Y:S01]  /*3e4c0*/  VIADD R10, R21, 0xffffff48 ;  /* 0xffffff48150a7836 */ /* 0x000fe20000000000 */
[----:B------:R-:W-:Y:S01]  /*3e4d0*/  ISETP.GE.U32.AND P2, PT, R11, 0x7ffffee9, PT ;  /* 0x7ffffee90b00780c */ /* 0x000fe20003f46070 */
[----:B------:R1:W-:Y:S04]  /*3e4e0*/  STL.64 [R1+0x1078], R24 ;  /* 0x0010781801007387 */ /* 0x0003e80000100a00 */
[----:B------:R-:W-:Y:S01]  /*3e4f0*/  LDGSTS.E [R247+-0x2fffc], desc[UR60][R26.64], !P4 ;  /* 0xd00040001af77fae */ /* 0x000fe2000e12187c */
[----:B------:R-:W4:Y:S01]  /*3e500*/  LDC R18, c[0x0][0x230] ;  /* 0x00008c00ff127b82 */ /* 0x000f220000000800 */
[----:B------:R-:W-:Y:S01]  /*3e510*/  ISETP.GE.U32.AND P4, PT, R10, 0x7ffffec9, PT ;  /* 0x7ffffec90a00780c */ /* 0x000fe20003f86070 */
[----:B------:R-:W-:-:S02]  /*3e520*/  VIADD R10, R22, 0xffffff2b ;  /* 0xffffff2b160a7836 */ /* 0x000fc40000000000 */
[----:B------:R-:W-:-:S04]  /*3e530*/  IMAD.WIDE R22, R36, 0x4, R164 ;  /* 0x0000000424167825 */ /* 0x000fc800078e02a4 */
[----:B------:R-:W4:Y:S08]  /*3e540*/  LDC R16, c[0x0][0x230] ;  /* 0x00008c00ff107b82 */ /* 0x000f300000000800 */
[----:B------:R-:W4:Y:S01]  /*3e550*/  LDC R19, c[0x0][0x230] ;  /* 0x00008c00ff137b82 */ /* 0x000f220000000800 */
[----:B-1----:R-:W-:-:S04]  /*3e560*/  IMAD.WIDE R24, R36, 0x4, R192 ;  /* 0x0000000424187825 */ /* 0x002fc800078e02c0 */
[----:B------:R-:W-:Y:S01]  /*3e570*/  IMAD.WIDE R20, R36, 0x4, R158 ;  /* 0x0000000424147825 */ /* 0x000fe200078e029e */
[----:B------:R-:W-:Y:S04]  /*3e580*/  STL.64 [R1+0x1080], R26 ;  /* 0x0010801a01007387 */ /* 0x000fe80000100a00 */
[----:B------:R-:W-:Y:S01]  /*3e590*/  LDGSTS.E [R247+-0x2fff8], desc[UR60][R24.64], !P3 ;  /* 0xd000800018f77fae */ /* 0x000fe2000d92187c */
[----:B------:R-:W-:Y:S01]  /*3e5a0*/  ISETP.GE.U32.AND P3, PT, R10, 0x7ffffeac, PT ;  /* 0x7ffffeac0a00780c */ /* 0x000fe20003f66070 */
[----:B------:R-:W-:Y:S02]  /*3e5b0*/  VIADD R10, R17, 0xffffff29 ;  /* 0xffffff29110a7836 */ /* 0x000fe40000000000 */
[----:B------:R-:W-:Y:S01]  /*3e5c0*/  STL.64 [R1+0x1088], R24 ;  /* 0x0010881801007387 */ /* 0x000fe20000100a00 */
[----:B------:R-:W1:Y:S03]  /*3e5d0*/  LDC R17, c[0x0][0x230] ;  /* 0x00008c00ff117b82 */ /* 0x000e660000000800 */
[----:B------:R2:W-:Y:S04]  /*3e5e0*/  STL.64 [R1+0x1090], R22 ;  /* 0x0010901601007387 */ /* 0x0005e80000100a00 */
[----:B------:R2:W-:Y:S04]  /*3e5f0*/  LDGSTS.E [R247+-0x2fff4], desc[UR60][R22.64], !P2 ;  /* 0xd000c00016f77fae */ /* 0x0005e8000d12187c */
[----:B------:R2:W-:Y:S04]  /*3e600*/  STL.64 [R1+0x1178], R20 ;  /* 0x0011781401007387 */ /* 0x0005e80000100a00 */
[----:B------:R2:W-:Y:S01]  /*3e610*/  LDGSTS.E [R247+-0x2c000], desc[UR60][R20.64], !P0 ;  /* 0xd400000014f77fae */ /* 0x0005e2000c12187c */
[----:B------:R-:W-:Y:S01]  /*3e620*/  VIADD R11, R13, 0xffffff2a ;  /* 0xffffff2a0d0b7836 */ /* 0x000fe20000000000 */
[----:B------:R-:W-:Y:S01]  /*3e630*/  ISETP.GE.U32.AND P0, PT, R10, 0x7ffffeaa, PT ;  /* 0x7ffffeaa0a00780c */ /* 0x000fe20003f06070 */
[----:B---3--:R-:W-:Y:S01]  /*3e640*/  VIADD R10, R14, 0xffffff0b ;  /* 0xffffff0b0e0a7836 */ /* 0x008fe20000000000 */
[----:B------:R-:W3:Y:S08]  /*3e650*/  LDC R13, c[0x0][0x230] ;  /* 0x00008c00ff0d7b82 */ /* 0x000ef00000000800 */
[----:B------:R-:W3:Y:S01]  /*3e660*/  LDC R14, c[0x0][0x230] ;  /* 0x00008c00ff0e7b82 */ /* 0x000ee20000000800 */
[----:B--2---:R-:W-:-:S04]  /*3e670*/  IMAD.WIDE R22, R36, 0x4, R182 ;  /* 0x0000000424167825 */ /* 0x004fc800078e02b6 */
[----:B------:R-:W-:Y:S01]  /*3e680*/  IMAD.WIDE R20, R36, 0x4, R162 ;  /* 0x0000000424147825 */ /* 0x000fe200078e02a2 */
[----:B------:R-:W-:Y:S02]  /*3e690*/  ISETP.GE.U32.AND P2, PT, R11, 0x7ffffeab, PT ;  /* 0x7ffffeab0b00780c */ /* 0x000fe40003f46070 */
[----:B------:R-:W-:Y:S01]  /*3e6a0*/  IADD3 R11, R12, -0xd8, RZ ;  /* 0xffffff280c0b7810 */ /* 0x000fe20007ffe0ff */
[----:B------:R2:W-:Y:S04]  /*3e6b0*/  LDGSTS.E [R247+-0x2bffc], desc[UR60][R22.64], !P6 ;  /* 0xd400400016f77fae */ /* 0x0005e8000f12187c */
[----:B------:R1:W-:Y:S01]  /*3e6c0*/  LDGSTS.E [R247+-0x2bff8], desc[UR60][R20.64], !P5 ;  /* 0xd400800014f77fae */ /* 0x0003e2000e92187c */
[----:B------:R-:W-:Y:S01]  /*3e6d0*/  ISETP.GE.U32.AND P5, PT, R10, 0x7ffffe8c, PT ;  /* 0x7ffffe8c0a00780c */ /* 0x000fe20003fa6070 */
[----:B----4-:R-:W-:-:S02]  /*3e6e0*/  VIADD R10, R15, 0xffffff0a ;  /* 0xffffff0a0f0a7836 */ /* 0x010fc40000000000 */
[----:B------:R-:W4:Y:S01]  /*3e6f0*/  LDC R15, c[0x0][0x230] ;  /* 0x00008c00ff0f7b82 */ /* 0x000f220000000800 */
[----:B------:R2:W-:Y:S01]  /*3e700*/  STL.64 [R1+0x1180], R22 ;  /* 0x0011801601007387 */ /* 0x0005e20000100a00 */
[----:B------:R-:W-:Y:S01]  /*3e710*/  ISETP.GE.U32.AND P6, PT, R11, 0x7ffffea9, PT ;  /* 0x7ffffea90b00780c */ /* 0x000fe20003fc6070 */
[----:B------:R-:W-:-:S04]  /*3e720*/  IMAD.WIDE R24, R36, 0x4, R186 ;  /* 0x0000000424187825 */ /* 0x000fc800078e02ba */
[----:B------:R-:W-:Y:S01]  /*3e730*/  VIADD R11, R18, 0xffffff09 ;  /* 0xffffff09120b7836 */ /* 0x000fe20000000000 */
[----:B------:R1:W-:Y:S01]  /*3e740*/  STL.64 [R1+0x1188], R20 ;  /* 0x0011881401007387 */ /* 0x0003e20000100a00 */
[----:B------:R-:W4:Y:S01]  /*3e750*/  LDC R18, c[0x0][0x230] ;  /* 0x00008c00ff127b82 */ /* 0x000f220000000800 */
[----:B--2---:R-:W-:Y:S02]  /*3e760*/  IMAD.WIDE R22, R36, 0x4, R232 ;  /* 0x0000000424167825 */ /* 0x004fe400078e02e8 */
[----:B------:R2:W-:Y:S01]  /*3e770*/  LDGSTS.E [R247+-0x2bff4], desc[UR60][R24.64], !P4 ;  /* 0xd400c00018f77fae */ /* 0x0005e2000e12187c */
[----:B------:R-:W-:Y:S01]  /*3e780*/  ISETP.GE.U32.AND P4, PT, R10, 0x7ffffe8b, PT ;  /* 0x7ffffe8b0a00780c */ /* 0x000fe20003f86070 */
[----:B------:R-:W-:Y:S02]  /*3e790*/  VIADD R10, R16, 0xffffff08 ;  /* 0xffffff08100a7836 */ /* 0x000fe40000000000 */
[----:B------:R-:W-:Y:S01]  /*3e7a0*/  IMAD.WIDE R32, R36, 0x4, R228 ;  /* 0x0000000424207825 */ /* 0x000fe200078e02e4 */
[----:B------:R-:W-:Y:S01]  /*3e7b0*/  LDGSTS.E [R247+-0x28000], desc[UR60][R22.64], !P3 ;  /* 0xd800000016f77fae */ /* 0x000fe2000d92187c */
[----:B------:R-:W-:-:S03]  /*3e7c0*/  ISETP.GE.U32.AND P3, PT, R11, 0x7ffffe8a, PT ;  /* 0x7ffffe8a0b00780c */ /* 0x000fc60003f66070 */
[----:B------:R2:W-:Y:S01]  /*3e7d0*/  STL.64 [R1+0x1190], R24 ;  /* 0x0011901801007387 */ /* 0x0005e20000100a00 */
[----:B------:R-:W4:Y:S01]  /*3e7e0*/  LDC R16, c[0x0][0x230] ;  /* 0x00008c00ff107b82 */ /* 0x000f220000000800 */
[----:B-1----:R-:W-:-:S04]  /*3e7f0*/  IMAD.WIDE R20, R36, 0x4, R166 ;  /* 0x0000000424147825 */ /* 0x002fc800078e02a6 */
[C---:B------:R-:W-:Y:S01]  /*3e800*/  IMAD.WIDE R30, R36.reuse, 0x4, R170 ;  /* 0x00000004241e7825 */ /* 0x040fe200078e02aa */
[----:B------:R-:W-:Y:S03]  /*3e810*/  STL.64 [R1+0x1278], R22 ;  /* 0x0012781601007387 */ /* 0x000fe60000100a00 */
[----:B------:R-:W-:Y:S01]  /*3e820*/  IMAD.WIDE R28, R36, 0x4, R172 ;  /* 0x00000004241c7825 */ /* 0x000fe200078e02ac */
[----:B------:R1:W-:Y:S04]  /*3e830*/  STL.64 [R1+0x1280], R20 ;  /* 0x0012801401007387 */ /* 0x0003e80000100a00 */
[----:B------:R1:W-:Y:S01]  /*3e840*/  LDGSTS.E [R247+-0x27ffc], desc[UR60][R20.64], !P2 ;  /* 0xd800400014f77fae */ /* 0x0003e2000d12187c */
[----:B------:R-:W-:-:S03]  /*3e850*/  VIADD R11, R17, 0xffffff67 ;  /* 0xffffff67110b7836 */ /* 0x000fc60000000000 */
[----:B------:R-:W-:Y:S04]  /*3e860*/  LDGSTS.E [R247+-0x27ff8], desc[UR60][R32.64], !P0 ;  /* 0xd800800020f77fae */ /* 0x000fe8000c12187c */
[----:B------:R-:W-:Y:S01]  /*3e870*/  LDGSTS.E [R247+-0x27ff4], desc[UR60][R30.64], !P6 ;  /* 0xd800c0001ef77fae */ /* 0x000fe2000f12187c */
[----:B------:R-:W-:-:S03]  /*3e880*/  IMAD.WIDE R26, R36, 0x4, R174 ;  /* 0x00000004241a7825 */ /* 0x000fc600078e02ae */
[----:B------:R-:W-:Y:S01]  /*3e890*/  LDGSTS.E [R247+-0x24000], desc[UR60][R28.64], !P5 ;  /* 0xdc0000001cf77fae */ /* 0x000fe2000e92187c */
[----:B------:R-:W-:Y:S01]  /*3e8a0*/  ISETP.GE.U32.AND P2, PT, R10, 0x7ffffe89, PT ;  /* 0x7ffffe890a00780c */ /* 0x000fe20003f46070 */
[----:B--2---:R-:W-:Y:S01]  /*3e8b0*/  IMAD.WIDE R24, R36, 0x4, R176 ;  /* 0x0000000424187825 */ /* 0x004fe200078e02b0 */
[----:B------:R-:W-:Y:S01]  /*3e8c0*/  ISETP.GE.U32.AND P5, PT, R11, 0x7ffffee8, PT ;  /* 0x7ffffee80b00780c */ /* 0x000fe20003fa6070 */
[----:B-1----:R-:W1:Y:S08]  /*3e8d0*/  LDC R21, c[0x0][0x230] ;  /* 0x00008c00ff157b82 */ /* 0x002e700000000800 */
[----:B------:R-:W2:Y:S01]  /*3e8e0*/  LDC R20, c[0x0][0x230] ;  /* 0x00008c00ff147b82 */ /* 0x000ea20000000800 */
[----:B---3--:R-:W-:Y:S01]  /*3e8f0*/  VIADD R10, R13, 0xffffff65 ;  /* 0xffffff650d0a7836 */ /* 0x008fe20000000000 */
[----:B------:R-:W-:-:S06]  /*3e900*/  IADD3 R11, R14, -0x9c, RZ ;  /* 0xffffff640e0b7810 */ /* 0x000fcc0007ffe0ff */
[----:B------:R-:W3:Y:S01]  /*3e910*/  LDC R14, c[0x0][0x230] ;  /* 0x00008c00ff0e7b82 */ /* 0x000ee20000000800 */
[----:B------:R-:W-:Y:S01]  /*3e920*/  VIADD R12, R19, 0xffffff66 ;  /* 0xffffff66130c7836 */ /* 0x000fe20000000000 */
[----:B------:R-:W-:Y:S04]  /*3e930*/  LDGSTS.E [R247+-0x23ffc], desc[UR60][R26.64], !P4 ;  /* 0xdc0040001af77fae */ /* 0x000fe8000e12187c */
[----:B------:R-:W-:Y:S01]  /*3e940*/  LDGSTS.E [R247+-0x23ff8], desc[UR60][R24.64], !P3 ;  /* 0xdc00800018f77fae */ /* 0x000fe2000d92187c */
[----:B------:R-:W-:Y:S01]  /*3e950*/  ISETP.GE.U32.AND P3, PT, R10, 0x7ffffee6, PT ;  /* 0x7ffffee60a00780c */ /* 0x000fe20003f66070 */
[----:B----4-:R-:W-:Y:S01]  /*3e960*/  VIADD R10, R15, 0xffffff47 ;  /* 0xffffff470f0a7836 */ /* 0x010fe20000000000 */
[----:B------:R-:W4:Y:S01]  /*3e970*/  LDC R19, c[0x0][0x230] ;  /* 0x00008c00ff137b82 */ /* 0x000f220000000800 */
[----:B------:R-:W-:Y:S01]  /*3e980*/  ISETP.GE.U32.AND P4, PT, R12, 0x7ffffee7, PT ;  /* 0x7ffffee70c00780c */ /* 0x000fe20003f86070 */
[----:B------:R-:W-:Y:S01]  /*3e990*/  IMAD.WIDE R22, R36, 0x4, R178 ;  /* 0x0000000424167825 */ /* 0x000fe200078e02b2 */
[----:B------:R-:W-:Y:S01]  /*3e9a0*/  STL.64 [R1+0x1288], R32 ;  /* 0x0012882001007387 */ /* 0x000fe20000100a00 */
[----:B------:R-:W-:-:S03]  /*3e9b0*/  ISETP.GE.U32.AND P0, PT, R10, 0x7ffffec8, PT ;  /* 0x7ffffec80a00780c */ /* 0x000fc60003f06070 */
[----:B------:R-:W-:Y:S01]  /*3e9c0*/  STL.64 [R1+0x1290], R30 ;  /* 0x0012901e01007387 */ /* 0x000fe20000100a00 */
[----:B------:R-:W-:-:S04]  /*3e9d0*/  IMAD.WIDE R248, R36, 0x4, R210 ;  /* 0x0000000424f87825 */ /* 0x000fc800078e02d2 */
[----:B------:R-:W-:Y:S01]  /*3e9e0*/  VIADD R10, R18, 0xffffff45 ;  /* 0xffffff45120a7836 */ /* 0x000fe20000000000 */
[----:B------:R-:W-:Y:S01]  /*3e9f0*/  STL.64 [R1+0x1378], R28 ;  /* 0x0013781c01007387 */ /* 0x000fe20000100a00 */
[----:B------:R-:W4:Y:S03]  /*3ea00*/  LDC R18, c[0x0][0x230] ;  /* 0x00008c00ff127b82 */ /* 0x000f260000000800 */
[----:B------:R-:W-:Y:S04]  /*3ea10*/  STL.64 [R1+0x1380], R26 ;  /* 0x0013801a01007387 */ /* 0x000fe80000100a00 */
[----:B------:R3:W-:Y:S04]  /*3ea20*/  LDGSTS.E [R247+-0x23ff4], desc[UR60][R22.64], !P2 ;  /* 0xdc00c00016f77fae */ /* 0x0007e8000d12187c */
[----:B------:R-:W-:Y:S01]  /*3ea30*/  STL.64 [R1+0x1388], R24 ;  /* 0x0013881801007387 */ /* 0x000fe20000100a00 */
[----:B------:R-:W-:-:S03]  /*3ea40*/  ISETP.GE.U32.AND P2, PT, R11, 0x7ffffee5, PT ;  /* 0x7ffffee50b00780c */ /* 0x000fc60003f46070 */
[----:B------:R3:W-:Y:S01]  /*3ea50*/  STL.64 [R1+0x1390], R22 ;  /* 0x0013901601007387 */ /* 0x0007e20000100a00 */
[----:B------:R-:W-:Y:S02]  /*3ea60*/  VIADD R12, R16, 0xffffff46 ;  /* 0xffffff46100c7836 */ /* 0x000fe40000000000 */
[----:B------:R-:W-:Y:S01]  /*3ea70*/  IMAD.WIDE R250, R36, 0x4, R184 ;  /* 0x0000000424fa7825 */ /* 0x000fe200078e02b8 */
[----:B------:R-:W-:Y:S01]  /*3ea80*/  LDGSTS.E [R5+-0x30000], desc[UR60][R248.64], !P5 ;  /* 0xd0000000f8057fae */ /* 0x000fe2000e92187c */
[----:B------:R-:W-:Y:S02]  /*3ea90*/  ISETP.GE.U32.AND P5, PT, R10, 0x7ffffec6, PT ;  /* 0x7ffffec60a00780c */ /* 0x000fe40003fa6070 */
[----:B-1----:R-:W-:Y:S01]  /*3eaa0*/  VIADD R10, R21, 0xffffff27 ;  /* 0xffffff27150a7836 */ /* 0x002fe20000000000 */
[----:B------:R-:W-:Y:S01]  /*3eab0*/  ISETP.GE.U32.AND P6, PT, R12, 0x7ffffec7, PT ;  /* 0x7ffffec70c00780c */ /* 0x000fe20003fc6070 */
[----:B------:R-:W-:Y:S01]  /*3eac0*/  LDGSTS.E [R5+-0x2fffc], desc[UR60][R250.64], !P4 ;  /* 0xd0004000fa057fae */ /* 0x000fe2000e12187c */
[----:B--2---:R-:W-:Y:S01]  /*3ead0*/  VIADD R11, R20, 0xffffff44 ;  /* 0xffffff44140b7836 */ /* 0x004fe20000000000 */
[----:B------:R-:W1:Y:S08]  /*3eae0*/  LDC R13, c[0x0][0x230] ;  /* 0x00008c00ff0d7b82 */ /* 0x000e700000000800 */
[----:B------:R-:W2:Y:S08]  /*3eaf0*/  LDC R17, c[0x0][0x230] ;  /* 0x00008c00ff117b82 */ /* 0x000eb00000000800 */
[----:B------:R-:W2:Y:S01]  /*3eb00*/  LDC R15, c[0x0][0x230] ;  /* 0x00008c00ff0f7b82 */ /* 0x000ea20000000800 */
[----:B---3--:R-:W-:-:S04]  /*3eb10*/  IMAD.WIDE R22, R36, 0x4, R180 ;  /* 0x0000000424167825 */ /* 0x008fc800078e02b4 */
[----:B------:R-:W-:-:S04]  /*3eb20*/  IMAD.WIDE R20, R36, 0x4, R188 ;  /* 0x0000000424147825 */ /* 0x000fc800078e02bc */
[----:B------:R-:W-:-:S04]  /*3eb30*/  IMAD.WIDE R30, R36, 0x4, R226 ;  /* 0x00000004241e7825 */ /* 0x000fc800078e02e2 */
[----:B------:R-:W-:-:S04]  /*3eb40*/  IMAD.WIDE R28, R36, 0x4, R200 ;  /* 0x00000004241c7825 */ /* 0x000fc800078e02c8 */
[----:B------:R-:W-:Y:S01]  /*3eb50*/  IMAD.WIDE R26, R36, 0x4, R202 ;  /* 0x00000004241a7825 */ /* 0x000fe200078e02ca */
[----:B------:R3:W-:Y:S04]  /*3eb60*/  STL.64 [R1+0x1068], R22 ;  /* 0x0010681601007387 */ /* 0x0007e80000100a00 */
[----:B------:R3:W-:Y:S01]  /*3eb70*/  LDGSTS.E [R5+-0x2fff8], desc[UR60][R22.64], !P3 ;  /* 0xd000800016057fae */ /* 0x0007e2000d92187c */
[----:B------:R-:W-:Y:S01]  /*3eb80*/  ISETP.GE.U32.AND P3, PT, R10, 0x7ffffea8, PT ;  /* 0x7ffffea80a00780c */ /* 0x000fe20003f66070 */
[----:B------:R-:W-:Y:S01]  /*3eb90*/  VIADD R10, R14, 0xffffff25 ;  /* 0xffffff250e0a7836 */ /* 0x000fe20000000000 */
[----:B------:R-:W-:Y:S01]  /*3eba0*/  ISETP.GE.U32.AND P4, PT, R11, 0x7ffffec5, PT ;  /* 0x7ffffec50b00780c */ /* 0x000fe20003f86070 */
[C---:B------:R-:W-:Y:S01]  /*3ebb0*/  IMAD.WIDE R24, R36.reuse, 0x4, R204 ;  /* 0x0000000424187825 */ /* 0x040fe200078e02cc */
[----:B------:R-:W2:Y:S08]  /*3ebc0*/  LDC R16, c[0x0][0x230] ;  /* 0x00008c00ff107b82 */ /* 0x000eb00000000800 */
[----:B------:R-:W2:Y:S08]  /*3ebd0*/  LDC R12, c[0x0][0x230] ;  /* 0x00008c00ff0c7b82 */ /* 0x000eb00000000800 */
[----:B------:R-:W2:Y:S01]  /*3ebe0*/  LDC R14, c[0x0][0x230] ;  /* 0x00008c00ff0e7b82 */ /* 0x000ea20000000800 */
[----:B---3--:R-:W-:-:S05]  /*3ebf0*/  IMAD.WIDE R22, R36, 0x4, R196 ;  /* 0x0000000424167825 */ /* 0x008fca00078e02c4 */
[----:B------:R3:W-:Y:S04]  /*3ec00*/  STL.64 [R1+0x1070], R22 ;  /* 0x0010701601007387 */ /* 0x0007e80000100a00 */
[----:B------:R3:W-:Y:S04]  /*3ec10*/  LDGSTS.E [R5+-0x2fff4], desc[UR60][R22.64], !P2 ;  /* 0xd000c00016057fae */ /* 0x0007e8000d12187c */
[----:B------:R1:W-:Y:S04]  /*3ec20*/  STL.64 [R1+0x1158], R20 ;  /* 0x0011581401007387 */ /* 0x0003e80000100a00 */
[----:B------:R1:W-:Y:S01]  /*3ec30*/  LDGSTS.E [R5+-0x2c000], desc[UR60][R20.64], !P0 ;  /* 0xd400000014057fae */ /* 0x0003e2000c12187c */
[----:B------:R-:W-:Y:S01]  /*3ec40*/  ISETP.GE.U32.AND P0, PT, R10, 0x7ffffea6, PT ;  /* 0x7ffffea60a00780c */ /* 0x000fe20003f06070 */
[----:B----4-:R-:W-:-:S02]  /*3ec50*/  VIADD R10, R19, 0xffffff07 ;  /* 0xffffff07130a7836 */ /* 0x010fc40000000000 */
[----:B---3--:R-:W-:-:S04]  /*3ec60*/  IMAD.WIDE R22, R36, 0x4, R214 ;  /* 0x0000000424167825 */ /* 0x008fc800078e02d6 */
[----:B-1----:R-:W-:Y:S01]  /*3ec70*/  IMAD.WIDE R20, R36, 0x4, R194 ;  /* 0x0000000424147825 */ /* 0x002fe200078e02c2 */
[----:B------:R1:W-:Y:S04]  /*3ec80*/  LDGSTS.E [R5+-0x2bffc], desc[UR60][R22.64], !P6 ;  /* 0xd400400016057fae */ /* 0x0003e8000f12187c */
[----:B------:R1:W-:Y:S04]  /*3ec90*/  STL.64 [R1+0x1160], R22 ;  /* 0x0011601601007387 */ /* 0x0003e80000100a00 */
[----:B------:R3:W-:Y:S04]  /*3eca0*/  LDGSTS.E [R5+-0x2bff8], desc[UR60][R20.64], !P5 ;  /* 0xd400800014057fae */ /* 0x0007e8000e92187c */
[----:B------:R3:W-:Y:S01]  /*3ecb0*/  STL.64 [R1+0x1168], R20 ;  /* 0x0011681401007387 */ /* 0x0007e20000100a00 */
[----:B------:R-:W-:Y:S01]  /*3ecc0*/  ISETP.GE.U32.AND P5, PT, R10, 0x7ffffe88, PT ;  /* 0x7ffffe880a00780c */ /* 0x000fe20003fa6070 */
[----:B------:R-:W-:-:S02]  /*3ecd0*/  VIADD R10, R18, 0xffffff05 ;  /* 0xffffff05120a7836 */ /* 0x000fc40000000000 */
[----:B------:R-:W-:-:S04]  /*3ece0*/  IMAD.WIDE R18, R36, 0x4, R230 ;  /* 0x0000000424127825 */ /* 0x000fc800078e02e6 */
[----:B-1----:R-:W-:-:S04]  /*3ecf0*/  IMAD.WIDE R22, R36, 0x4, R190 ;  /* 0x0000000424167825 */ /* 0x002fc800078e02be */
[C---:B---3--:R-:W-:Y:S01]  /*3ed00*/  IMAD.WIDE R20, R36.reuse, 0x4, R198 ;  /* 0x0000000424147825 */ /* 0x048fe200078e02c6 */
[----:B------:R1:W-:Y:S04]  /*3ed10*/  STL.64 [R1+0x1170], R22 ;  /* 0x0011701601007387 */ /* 0x0003e80000100a00 */
[----:B------:R1:W-:Y:S04]  /*3ed20*/  LDGSTS.E [R5+-0x2bff4], desc[UR60][R22.64], !P4 ;  /* 0xd400c00016057fae */ /* 0x0003e8000e12187c */
[----:B------:R3:W-:Y:S04]  /*3ed30*/  STL.64 [R1+0x1258], R20 ;  /* 0x0012581401007387 */ /* 0x0007e80000100a00 */
[----:B------:R3:W-:Y:S04]  /*3ed40*/  LDGSTS.E [R5+-0x28000], desc[UR60][R20.64], !P3 ;  /* 0xd800000014057fae */ /* 0x0007e8000d92187c */
[----:B------:R4:W-:Y:S04]  /*3ed50*/  STL.64 [R1+0x1260], R18 ;  /* 0x0012601201007387 */ /* 0x0009e80000100a00 */
[----:B------:R4:W-:Y:S04]  /*3ed60*/  STL.64 [R1+0x1268], R30 ;  /* 0x0012681e01007387 */ /* 0x0009e80000100a00 */
[----:B------:R-:W-:Y:S04]  /*3ed70*/  STL.64 [R1+0x1270], R28 ;  /* 0x0012701c01007387 */ /* 0x000fe80000100a00 */
[----:B------:R-:W-:Y:S04]  /*3ed80*/  STL.64 [R1+0x1358], R26 ;  /* 0x0013581a01007387 */ /* 0x000fe80000100a00 */
[----:B------:R4:W-:Y:S01]  /*3ed90*/  STL.64 [R1+0x1360], R24 ;  /* 0x0013601801007387 */ /* 0x0009e20000100a00 */
[----:B-1----:R-:W-:-:S04]  /*3eda0*/  IMAD.WIDE R22, R36, 0x4, R206 ;  /* 0x0000000424167825 */ /* 0x002fc800078e02ce */
[----:B---3--:R-:W-:Y:S01]  /*3edb0*/  IMAD.WIDE R20, R36, 0x4, R208 ;  /* 0x0000000424147825 */ /* 0x008fe200078e02d0 */
[----:B------:R1:W-:Y:S04]  /*3edc0*/  STL.64 [R1+0x1368], R22 ;  /* 0x0013681601007387 */ /* 0x0003e80000100a00 */
[----:B------:R3:W-:Y:S04]  /*3edd0*/  STL.64 [R1+0x1370], R20 ;  /* 0x0013701401007387 */ /* 0x0007e80000100a00 */
[----:B------:R-:W3:Y:S01]  /*3ede0*/  LDL.LU.64 R242, [R1] ;  /* 0x0000000001f27983 */ /* 0x000ee20000300a00 */
[----:B------:R-:W-:-:S03]  /*3edf0*/  VIADD R11, R13, 0xffffff26 ;  /* 0xffffff260d0b7836 */ /* 0x000fc60000000000 */
[----:B------:R-:W3:Y:S01]  /*3ee00*/  LDL.LU.64 R40, [R1+0x8] ;  /* 0x0000080001287983 */ /* 0x000ee20000300a00 */
[----:B------:R-:W-:Y:S01]  /*3ee10*/  ISETP.GE.U32.AND P3, PT, R10, 0x7ffffe86, PT ;  /* 0x7ffffe860a00780c */ /* 0x000fe20003f66070 */
[----:B------:R-:W1:Y:S01]  /*3ee20*/  LDC R13, c[0x0][0x230] ;  /* 0x00008c00ff0d7b82 */ /* 0x000e620000000800 */
[----:B------:R-:W-:-:S13]  /*3ee30*/  ISETP.GE.U32.AND P2, PT, R11, 0x7ffffea7, PT ;  /* 0x7ffffea70b00780c */ /* 0x000fda0003f46070 */
[----:B------:R4:W-:Y:S04]  /*3ee40*/  LDGSTS.E [R5+-0x27ffc], desc[UR60][R18.64], !P2 ;  /* 0xd800400012057fae */ /* 0x0009e8000d12187c */
[----:B------:R-:W-:Y:S01]  /*3ee50*/  LDGSTS.E [R5+-0x27ff8], desc[UR60][R30.64], !P0 ;  /* 0xd80080001e057fae */ /* 0x000fe2000c12187c */
[----:B--2---:R-:W-:Y:S01]  /*3ee60*/  IADD3 R11, R17, -0xdc, RZ ;  /* 0xffffff24110b7810 */ /* 0x004fe20007ffe0ff */
[----:B------:R-:W-:Y:S01]  /*3ee70*/  VIADD R10, R16, 0xffffff04 ;  /* 0xffffff04100a7836 */ /* 0x000fe20000000000 */
[----:B------:R-:W2:Y:S08]  /*3ee80*/  LDC R17, c[0x0][0x230] ;  /* 0x00008c00ff117b82 */ /* 0x000eb00000000800 */
[----:B------:R-:W2:Y:S08]  /*3ee90*/  LDC R16, c[0x0][0x230] ;  /* 0x00008c00ff107b82 */ /* 0x000eb00000000800 */
[----:B----4-:R-:W4:Y:S08]  /*3eea0*/  LDC R18, c[0x0][0x230] ;  /* 0x00008c00ff127b82 */ /* 0x010f300000000800 */
[----:B------:R-:W4:Y:S01]  /*3eeb0*/  LDC R19, c[0x0][0x230] ;  /* 0x00008c00ff137b82 */ /* 0x000f220000000800 */
[----:B------:R-:W3:Y:S04]  /*3eec0*/  LDL.LU.64 R30, [R1+0x10] ;  /* 0x00001000011e7983 */ /* 0x000ee80000300a00 */
[----:B------:R-:W3:Y:S01]  /*3eed0*/  LDL.LU.64 R34, [R1+0x18] ;  /* 0x0000180001227983 */ /* 0x000ee20000300a00 */
[----:B------:R-:W-:Y:S01]  /*3eee0*/  ISETP.GE.U32.AND P6, PT, R11, 0x7ffffea5, PT ;  /* 0x7ffffea50b00780c */ /* 0x000fe20003fc6070 */
[----:B------:R-:W-:Y:S01]  /*3eef0*/  VIADD R11, R15, 0xffffff06 ;  /* 0xffffff060f0b7836 */ /* 0x000fe20000000000 */
[----:B------:R-:W-:Y:S01]  /*3ef00*/  ISETP.GE.U32.AND P2, PT, R10, 0x7ffffe85, PT ;  /* 0x7ffffe850a00780c */ /* 0x000fe20003f46070 */
[----:B------:R-:W4:Y:S03]  /*3ef10*/  LDC R15, c[0x0][0x230] ;  /* 0x00008c00ff0f7b82 */ /* 0x000f260000000800 */
[----:B------:R-:W-:-:S07]  /*3ef20*/  ISETP.GE.U32.AND P4, PT, R11, 0x7ffffe87, PT ;  /* 0x7ffffe870b00780c */ /* 0x000fce0003f86070 */
[----:B------:R-:W-:Y:S04]  /*3ef30*/  LDGSTS.E [R5+-0x27ff4], desc[UR60][R28.64], !P6 ;  /* 0xd800c0001c057fae */ /* 0x000fe8000f12187c */
[----:B------:R-:W-:Y:S04]  /*3ef40*/  LDGSTS.E [R5+-0x24000], desc[UR60][R26.64], !P5 ;  /* 0xdc0000001a057fae */ /* 0x000fe8000e92187c */
[----:B------:R1:W-:Y:S04]  /*3ef50*/  LDGSTS.E [R5+-0x23ffc], desc[UR60][R24.64], !P4 ;  /* 0xdc00400018057fae */ /* 0x0003e8000e12187c */
[----:B------:R2:W-:Y:S04]  /*3ef60*/  LDGSTS.E [R5+-0x23ff8], desc[UR60][R22.64], !P3 ;  /* 0xdc00800016057fae */ /* 0x0005e8000d92187c */
[----:B------:R4:W-:Y:S01]  /*3ef70*/  LDGSTS.E [R5+-0x23ff4], desc[UR60][R20.64], !P2 ;  /* 0xdc00c00014057fae */ /* 0x0009e2000d12187c */
[----:B-1----:R-:W-:-:S04]  /*3ef80*/  IMAD.WIDE R24, R36, 0x4, R222 ;  /* 0x0000000424187825 */ /* 0x002fc800078e02de */
[----:B--2---:R-:W-:Y:S01]  /*3ef90*/  IMAD.WIDE R22, R36, 0x4, R220 ;  /* 0x0000000424167825 */ /* 0x004fe200078e02dc */
[----:B------:R1:W-:Y:S04]  /*3efa0*/  STL.64 [R1+0x1118], R24 ;  /* 0x0011181801007387 */ /* 0x0003e80000100a00 */
[----:B------:R-:W2:Y:S04]  /*3efb0*/  LDL.LU.64 R28, [R1+0x30] ;  /* 0x00003000011c7983 */ /* 0x000ea80000300a00 */
[----:B------:R-:W-:Y:S04]  /*3efc0*/  STL.64 [R1+0x1120], R22 ;  /* 0x0011201601007387 */ /* 0x000fe80000100a00 */
[----:B------:R-:W2:Y:S01]  /*3efd0*/  LDL.LU.64 R66, [R1+0x38] ;  /* 0x0000380001427983 */ /* 0x000ea20000300a00 */
[----:B------:R-:W-:-:S02]  /*3efe0*/  VIADD R11, R12, 0xffffff62 ;  /* 0xffffff620c0b7836 */ /* 0x000fc40000000000 */
[----:B------:R-:W-:Y:S01]  /*3eff0*/  VIADD R10, R13, 0xffffff63 ;  /* 0xffffff630d0a7836 */ /* 0x000fe20000000000 */
[----:B------:R-:W1:Y:S08]  /*3f000*/  LDC R12, c[0x0][0x230] ;  /* 0x00008c00ff0c7b82 */ /* 0x000e700000000800 */
[----:B------:R-:W1:Y:S01]  /*3f010*/  LDC R13, c[0x0][0x230] ;  /* 0x00008c00ff0d7b82 */ /* 0x000e620000000800 */
[----:B------:R-:W-:Y:S01]  /*3f020*/  ISETP.GE.U32.AND P3, PT, R11, 0x7ffffee3, PT ;  /* 0x7ffffee30b00780c */ /* 0x000fe20003f66070 */
[----:B------:R-:W-:Y:S01]  /*3f030*/  VIADD R11, R16, 0xffffff43 ;  /* 0xffffff43100b7836 */ /* 0x000fe20000000000 */
[----:B------:R-:W-:Y:S01]  /*3f040*/  ISETP.GE.U32.AND P2, PT, R10, 0x7ffffee4, PT ;  /* 0x7ffffee40a00780c */ /* 0x000fe20003f46070 */
[----:B----4-:R-:W-:-:S02]  /*3f050*/  VIADD R5, R14, 0xffffff61 ;  /* 0xffffff610e057836 */ /* 0x010fc40000000000 */
[----:B------:R-:W-:-:S04]  /*3f060*/  IMAD.WIDE R230, R36, 0x4, R218 ;  /* 0x0000000424e67825 */ /* 0x000fc800078e02da */
[----:B------:R-:W-:Y:S01]  /*3f070*/  IMAD.WIDE R232, R36, 0x4, R212 ;  /* 0x0000000424e87825 */ /* 0x000fe200078e02d4 */
[----:B------:R-:W-:Y:S02]  /*3f080*/  ISETP.GE.U32.AND P6, PT, R11, 0x7ffffec4, PT ;  /* 0x7ffffec40b00780c */ /* 0x000fe40003fc6070 */
[----:B------:R-:W-:Y:S01]  /*3f090*/  IADD3 R10, R15, -0xa0, RZ ;  /* 0xffffff600f0a7810 */ /* 0x000fe20007ffe0ff */
[----:B------:R-:W4:Y:S01]  /*3f0a0*/  LDC R11, c[0x0][0x230] ;  /* 0x00008c00ff0b7b82 */ /* 0x000f220000000800 */
[----:B------:R-:W-:Y:S01]  /*3f0b0*/  ISETP.GE.U32.AND P4, PT, R5, 0x7ffffee2, PT ;  /* 0x7ffffee20500780c */ /* 0x000fe20003f86070 */
[----:B------:R-:W-:Y:S01]  /*3f0c0*/  VIADD R5, R17, 0xffffff42 ;  /* 0xffffff4211057836 */ /* 0x000fe20000000000 */
[----:B------:R-:W-:-:S05]  /*3f0d0*/  ISETP.GE.U32.AND P5, PT, R10, 0x7ffffee1, PT ;  /* 0x7ffffee10a00780c */ /* 0x000fca0003fa6070 */
[----:B------:R-:W4:Y:S08]  /*3f0e0*/  LDC R15, c[0x0][0x230] ;  /* 0x00008c00ff0f7b82 */ /* 0x000f300000000800 */
[----:B------:R-:W4:Y:S01]  /*3f0f0*/  LDC R14, c[0x0][0x230] ;  /* 0x00008c00ff0e7b82 */ /* 0x000f220000000800 */
[----:B------:R-:W-:Y:S01]  /*3f100*/  VIADD R10, R18, 0xffffff41 ;  /* 0xffffff41120a7836 */ /* 0x000fe20000000000 */
[----:B------:R-:W-:Y:S01]  /*3f110*/  ISETP.GE.U32.AND P0, PT, R5, 0x7ffffec3, PT ;  /* 0x7ffffec30500780c */ /* 0x000fe20003f06070 */
[----:B------:R-:W-:Y:S01]  /*3f120*/  LDGSTS.E [R246+-0x30000], desc[UR60][R230.64], !P2 ;  /* 0xd0000000e6f67fae */ /* 0x000fe2000d12187c */
[----:B------:R-:W-:-:S02]  /*3f130*/  VIADD R5, R19, 0xffffff40 ;  /* 0xffffff4013057836 */ /* 0x000fc40000000000 */
[----:B------:R-:W-:Y:S01]  /*3f140*/  IMAD.WIDE R234, R36, 0x4, R224 ;  /* 0x0000000424ea7825 */ /* 0x000fe200078e02e0 */
[----:B------:R-:W-:-:S03]  /*3f150*/  ISETP.GE.U32.AND P2, PT, R10, 0x7ffffec2, PT ;  /* 0x7ffffec20a00780c */ /* 0x000fc60003f46070 */
[C---:B------:R-:W-:Y:S01]  /*3f160*/  IMAD.WIDE R238, R36.reuse, 0x4, R216 ;  /* 0x0000000424ee7825 */ /* 0x040fe200078e02d8 */
[----:B------:R-:W-:Y:S03]  /*3f170*/  LDGSTS.E [R246+-0x2fffc], desc[UR60][R232.64], !P3 ;  /* 0xd0004000e8f67fae */ /* 0x000fe6000d92187c */
[----:B---3--:R-:W-:Y:S01]  /*3f180*/  IMAD.WIDE R20, R36, 0x4, R242 ;  /* 0x0000000424147825 */ /* 0x008fe200078e02f2 */
[----:B------:R-:W-:Y:S01]  /*3f190*/  ISETP.GE.U32.AND P3, PT, R5, 0x7ffffec1, PT ;  /* 0x7ffffec10500780c */ /* 0x000fe20003f66070 */
[----:B------:R-:W-:Y:S04]  /*3f1a0*/  LDGSTS.E [R246+-0x2fff8], desc[UR60][R234.64], !P4 ;  /* 0xd0008000eaf67fae */ /* 0x000fe8000e12187c */
[----:B------:R3:W-:Y:S04]  /*3f1b0*/  STL.64 [R1+0x1128], R20 ;  /* 0x0011281401007387 */ /* 0x0007e80000100a00 */
[----:B------:R-:W2:Y:S04]  /*3f1c0*/  LDL.LU.64 R48, [R1+0x40] ;  /* 0x0000400001307983 */ /* 0x000ea80000300a00 */
[----:B------:R-:W2:Y:S04]  /*3f1d0*/  LDL.LU.64 R26, [R1+0x48] ;  /* 0x00004800011a7983 */ /* 0x000ea80000300a00 */
[----:B------:R-:W2:Y:S01]  /*3f1e0*/  LDL.LU.64 R242, [R1+0x50] ;  /* 0x0000500001f27983 */ /* 0x000ea20000300a00 */
[----:B-1----:R-:W-:-:S03]  /*3f1f0*/  VIADD R5, R13, 0xffffff22 ;  /* 0xffffff220d057836 */ /* 0x002fc60000000000 */
[----:B------:R-:W-:Y:S04]  /*3f200*/  LDGSTS.E [R246+-0x2fff4], desc[UR60][R238.64], !P5 ;  /* 0xd000c000eef67fae */ /* 0x000fe8000e92187c */
[----:B------:R-:W-:Y:S01]  /*3f210*/  LDGSTS.E [R246+-0x2c000], desc[UR60][R24.64], !P6 ;  /* 0xd400000018f67fae */ /* 0x000fe2000f12187c */
[----:B------:R-:W-:-:S03]  /*3f220*/  VIADD R10, R12, 0xffffff23 ;  /* 0xffffff230c0a7836 */ /* 0x000fc60000000000 */
[----:B------:R-:W-:Y:S01]  /*3f230*/  LDGSTS.E [R246+-0x2bffc], desc[UR60][R22.64], !P0 ;  /* 0xd400400016f67fae */ /* 0x000fe2000c12187c */
[----:B------:R-:W-:Y:S01]  /*3f240*/  ISETP.GE.U32.AND P5, PT, R5, 0x7ffffea3, PT ;  /* 0x7ffffea30500780c */ /* 0x000fe20003fa6070 */
[----:B----4-:R-:W-:Y:S02]  /*3f250*/  VIADD R5, R11, 0xffffff21 ;  /* 0xffffff210b057836 */ /* 0x010fe40000000000 */
[----:B------:R3:W-:Y:S01]  /*3f260*/  LDGSTS.E [R246+-0x2bff8], desc[UR60][R20.64], !P2 ;  /* 0xd400800014f67fae */ /* 0x0007e2000d12187c */
[----:B------:R-:W1:Y:S08]  /*3f270*/  LDC R16, c[0x0][0x230] ;  /* 0x00008c00ff107b82 */ /* 0x000e700000000800 */
[----:B------:R-:W4:Y:S01]  /*3f280*/  LDC R17, c[0x0][0x230] ;  /* 0x00008c00ff117b82 */ /* 0x000f220000000800 */
[----:B------:R-:W2:Y:S01]  /*3f290*/  LDL.LU.64 R24, [R1+0x58] ;  /* 0x0000580001187983 */ /* 0x000ea20000300a00 */
[----:B------:R-:W-:-:S02]  /*3f2a0*/  ISETP.GE.U32.AND P4, PT, R10, 0x7ffffea4, PT ;  /* 0x7ffffea40a00780c */ /* 0x000fc40003f86070 */
[----:B------:R-:W-:-:S04]  /*3f2b0*/  ISETP.GE.U32.AND P6, PT, R5, 0x7ffffea2, PT ;  /* 0x7ffffea20500780c */ /* 0x000fc80003fc6070 */
[----:B------:R-:W2:Y:S01]  /*3f2c0*/  LDC R12, c[0x0][0x230] ;  /* 0x00008c00ff0c7b82 */ /* 0x000ea20000000800 */
[----:B---3--:R-:W-:Y:S01]  /*3f2d0*/  IMAD.WIDE R20, R36, 0x4, R40 ;  /* 0x0000000424147825 */ /* 0x008fe200078e0228 */
[----:B------:R-:W-:-:S03]  /*3f2e0*/  IADD3 R10, R15, -0xe0, RZ ;  /* 0xffffff200f0a7810 */ /* 0x000fc60007ffe0ff */
[----:B------:R-:W-:Y:S01]  /*3f2f0*/  VIADD R5, R14, 0xffffff03 ;  /* 0xffffff030e057836 */ /* 0x000fe20000000000 */
[----:B------:R3:W-:Y:S01]  /*3f300*/  STL.64 [R1+0x1138], R20 ;  /* 0x0011381401007387 */ /* 0x0007e20000100a00 */
[----:B------:R-:W-:-:S04]  /*3f310*/  IMAD.WIDE R18, R36, 0x4, R30 ;  /* 0x0000000424127825 */ /* 0x000fc800078e021e */
[----:B------:R-:W-:Y:S01]  /*3f320*/  IMAD.WIDE R14, R36, 0x4, R34 ;  /* 0x00000004240e7825 */ /* 0x000fe200078e0222 */
[----:B------:R3:W-:Y:S04]  /*3f330*/  LDGSTS.E [R246+-0x2bff4], desc[UR60][R20.64], !P3 ;  /* 0xd400c00014f67fae */ /* 0x0007e8000d92187c */
[----:B------:R-:W3:Y:S04]  /*3f340*/  LDL.LU.64 R34, [R1+0xf58] ;  /* 0x000f580001227983 */ /* 0x000ee80000300a00 */
[----:B------:R3:W-:Y:S04]  /*3f350*/  STL.64 [R1+0x1218], R18 ;  /* 0x0012181201007387 */ /* 0x0007e80000100a00 */
[----:B------:R3:W-:Y:S04]  /*3f360*/  STL.64 [R1+0x1220], R14 ;  /* 0x0012200e01007387 */ /* 0x0007e80000100a00 */
[----:B------:R-:W3:Y:S04]  /*3f370*/  LDL.LU.64 R44, [R1+0xf60] ;  /* 0x000f6000012c7983 */ /* 0x000ee80000300a00 */
[----:B------:R-:W3:Y:S04]  /*3f380*/  LDL.LU.64 R40, [R1+0xf68] ;  /* 0x000f680001287983 */ /* 0x000ee80000300a00 */
[----:B------:R-:W3:Y:S01]  /*3f390*/  LDL.LU.64 R30, [R1+0xf70] ;  /* 0x000f7000011e7983 */ /* 0x000ee20000300a00 */
[----:B------:R-:W-:-:S02]  /*3f3a0*/  ISETP.GE.U32.AND P0, PT, R10, 0x7ffffea1, PT ;  /* 0x7ffffea10a00780c */ /* 0x000fc40003f06070 */
[----:B------:R-:W-:Y:S01]  /*3f3b0*/  ISETP.GE.U32.AND P2, PT, R5, 0x7ffffe84, PT ;  /* 0x7ffffe840500780c */ /* 0x000fe20003f46070 */
[----:B------:R3:W-:Y:S01]  /*3f3c0*/  LDGSTS.E [R246+-0x28000], desc[UR60][R18.64], !P4 ;  /* 0xd800000012f67fae */ /* 0x0007e2000e12187c */
[----:B-1----:R-:W-:Y:S02]  /*3f3d0*/  VIADD R5, R16, 0xffffff02 ;  /* 0xffffff0210057836 */ /* 0x002fe40000000000 */
[----:B----4-:R-:W-:Y:S01]  /*3f3e0*/  VIADD R10, R17, 0xffffff01 ;  /* 0xffffff01110a7836 */ /* 0x010fe20000000000 */
[----:B------:R-:W4:Y:S04]  /*3f3f0*/  LDL.LU.64 R32, [R1+0xf78] ;  /* 0x000f780001207983 */ /* 0x000f280000300a00 */
[----:B------:R1:W-:Y:S01]  /*3f400*/  LDGSTS.E [R246+-0x27ffc], desc[UR60][R14.64], !P5 ;  /* 0xd80040000ef67fae */ /* 0x0003e2000e92187c */
[----:B--2---:R-:W-:-:S02]  /*3f410*/  VIADD R11, R12, 0xffffff00 ;  /* 0xffffff000c0b7836 */ /* 0x004fc40000000000 */
[----:B---3--:R-:W-:-:S04]  /*3f420*/  IMAD.WIDE R20, R36, 0x4, R28 ;  /* 0x0000000424147825 */ /* 0x008fc800078e021c */
[----:B------:R-:W-:Y:S01]  /*3f430*/  IMAD.WIDE R18, R36, 0x4, R66 ;  /* 0x0000000424127825 */ /* 0x000fe200078e0242 */
[----:B------:R-:W2:Y:S04]  /*3f440*/  LDL.LU.64 R28, [R1+0xf80] ;  /* 0x000f8000011c7983 */ /* 0x000ea80000300a00 */
[----:B------:R-:W-:Y:S01]  /*3f450*/  STL.64 [R1+0x1228], R20 ;  /* 0x0012281401007387 */ /* 0x000fe20000100a00 */
[----:B------:R-:W-:Y:S02]  /*3f460*/  ISETP.GE.U32.AND P4, PT, R10, 0x7ffffe82, PT ;  /* 0x7ffffe820a00780c */ /* 0x000fe40003f86070 */
[----:B------:R-:W-:Y:S02]  /*3f470*/  ISETP.GE.U32.AND P5, PT, R11, 0x7ffffe81, PT ;  /* 0x7ffffe810b00780c */ /* 0x000fe40003fa6070 */
[----:B------:R-:W-:Y:S01]  /*3f480*/  ISETP.GE.U32.AND P3, PT, R5, 0x7ffffe83, PT ;  /* 0x7ffffe830500780c */ /* 0x000fe20003f66070 */
[----:B------:R-:W-:Y:S01]  /*3f490*/  IMAD.SHL.U32 R5, R37, 0x80, RZ ;  /* 0x0000008025057824 */ /* 0x000fe200078e00ff */
[----:B------:R-:W-:Y:S04]  /*3f4a0*/  LDGSTS.E [R246+-0x27ff8], desc[UR60][R20.64], !P6 ;  /* 0xd800800014f67fae */ /* 0x000fe8000f12187c */
[----:B------:R3:W-:Y:S01]  /*3f4b0*/  LDGSTS.E [R246+-0x27ff4], desc[UR60][R18.64], !P0 ;  /* 0xd800c00012f67fae */ /* 0x0007e2000c12187c */
[----:B------:R-:W-:-:S03]  /*3f4c0*/  IMAD.WIDE R16, R36, 0x4, R48 ;  /* 0x0000000424107825 */ /* 0x000fc600078e0230 */
[----:B------:R-:W3:Y:S04]  /*3f4d0*/  LDL.LU.64 R48, [R1+0xf88] ;  /* 0x000f880001307983 */ /* 0x000ee80000300a00 */
[----:B------:R3:W-:Y:S01]  /*3f4e0*/  STL.64 [R1+0x1238], R18 ;  /* 0x0012381201007387 */ /* 0x0007e20000100a00 */
[----:B------:R-:W-:-:S03]  /*3f4f0*/  IMAD.WIDE R12, R36, 0x4, R242 ;  /* 0x00000004240c7825 */ /* 0x000fc600078e02f2 */
[----:B------:R3:W-:Y:S04]  /*3f500*/  STL.64 [R1+0x1318], R16 ;  /* 0x0013181001007387 */ /* 0x0007e80000100a00 */
[----:B------:R-:W3:Y:S01]  /*3f510*/  LDL.LU.64 R242, [R1+0xf90] ;  /* 0x000f900001f27983 */ /* 0x000ee20000300a00 */
[----:B-1----:R-:W-:-:S03]  /*3f520*/  IMAD.WIDE R14, R36, 0x4, R26 ;  /* 0x00000004240e7825 */ /* 0x002fc600078e021a */
[----:B------:R1:W-:Y:S04]  /*3f530*/  LDGSTS.E [R246+-0x24000], desc[UR60][R16.64], !P2 ;  /* 0xdc00000010f67fae */ /* 0x0003e8000d12187c */
[----:B------:R1:W-:Y:S04]  /*3f540*/  STL.64 [R1+0x1320], R14 ;  /* 0x0013200e01007387 */ /* 0x0003e80000100a00 */
[----:B------:R1:W-:Y:S04]  /*3f550*/  STL.64 [R1+0x1328], R12 ;  /* 0x0013280c01007387 */ /* 0x0003e80000100a00 */
[----:B------:R-:W3:Y:S01]  /*3f560*/  LDL.LU.64 R26, [R1+0xf98] ;  /* 0x000f9800011a7983 */ /* 0x000ee20000300a00 */
[----:B------:R-:W-:-:S03]  /*3f570*/  IMAD.WIDE R10, R36, 0x4, R24 ;  /* 0x00000004240a7825 */ /* 0x000fc600078e0218 */
[----:B------:R1:W-:Y:S04]  /*3f580*/  LDGSTS.E [R246+-0x23ffc], desc[UR60][R14.64], !P3 ;  /* 0xdc0040000ef67fae */ /* 0x0003e8000d92187c */
[----:B------:R1:W-:Y:S04]  /*3f590*/  LDGSTS.E [R246+-0x23ff8], desc[UR60][R12.64], !P4 ;  /* 0xdc0080000cf67fae */ /* 0x0003e8000e12187c */
[----:B------:R1:W-:Y:S04]  /*3f5a0*/  STL.64 [R1+0x1338], R10 ;  /* 0x0013380a01007387 */ /* 0x0003e80000100a00 */
[----:B------:R-:W3:Y:S04]  /*3f5b0*/  LDL.LU.64 R24, [R1+0xfa0] ;  /* 0x000fa00001187983 */ /* 0x000ee80000300a00 */
[----:B------:R-:W3:Y:S04]  /*3f5c0*/  LDL.LU.64 R36, [R1+0xfa8] ;  /* 0x000fa80001247983 */ /* 0x000ee80000300a00 */
[----:B------:R-:W3:Y:S04]  /*3f5d0*/  LDL.LU.64 R66, [R1+0xfb0] ;  /* 0x000fb00001427983 */ /* 0x000ee80000300a00 */
[----:B------:R-:W-:Y:S04]  /*3f5e0*/  STL [R1+0x400], RZ ;  /* 0x000400ff01007387 */ /* 0x000fe80000100800 */
[----:B------:R-:W-:Y:S04]  /*3f5f0*/  STL [R1+0x404], RZ ;  /* 0x000404ff01007387 */ /* 0x000fe80000100800 */
[----:B------:R1:W-:Y:S04]  /*3f600*/  LDGSTS.E [R246+-0x23ff4], desc[UR60][R10.64], !P5 ;  /* 0xdc00c0000af67fae */ /* 0x0003e8000e92187c */
[----:B------:R-:W0:Y:S01]  /*3f610*/  LDGDEPBAR ;  /* 0x00000000000079af */ /* 0x000e220000000000 */
[----:B------:R-:W-:-:S03]  /*3f620*/  IMAD.WIDE R138, R5, 0x4, R34 ;  /* 0x00000004058a7825 */ /* 0x000fc600078e0222 */
[----:B------:R-:W3:Y:S01]  /*3f630*/  LDL.LU.64 R34, [R1+0xfb8] ;  /* 0x000fb80001227983 */ /* 0x000ee20000300a00 */
[----:B------:R-:W-:-:S04]  /*3f640*/  IMAD.WIDE R136, R5, 0x4, R44 ;  /* 0x0000000405887825 */ /* 0x000fc800078e022c */
[----:B------:R-:W-:-:S04]  /*3f650*/  IMAD.WIDE R134, R5, 0x4, R40 ;  /* 0x0000000405867825 */ /* 0x000fc800078e0228 */
[C---:B------:R-:W-:Y:S01]  /*3f660*/  IMAD.WIDE R132, R5.reuse, 0x4, R30 ;  /* 0x0000000405847825 */ /* 0x040fe200078e021e */
[----:B------:R-:W3:Y:S04]  /*3f670*/  LDL.LU.64 R40, [R1+0xfc0] ;  /* 0x000fc00001287983 */ /* 0x000ee80000300a00 */
[----:B------:R-:W3:Y:S04]  /*3f680*/  LDL.LU.64 R30, [R1+0xfc8] ;  /* 0x000fc800011e7983 */ /* 0x000ee80000300a00 */
[----:B------:R-:W-:Y:S01]  /*3f690*/  STL.64 [R1+0xf58], R138 ;  /* 0x000f588a01007387 */ /* 0x000fe20000100a00 */
[----:B----4-:R-:W-:-:S03]  /*3f6a0*/  IMAD.WIDE R130, R5, 0x4, R32 ;  /* 0x0000000405827825 */ /* 0x010fc600078e0220 */
[----:B------:R-:W4:Y:S04]  /*3f6b0*/  LDL.LU.64 R32, [R1+0xfd0] ;  /* 0x000fd00001207983 */ /* 0x000f280000300a00 */
[----:B------:R-:W-:Y:S01]  /*3f6c0*/  STL.64 [R1+0xf60], R136 ;  /* 0x000f608801007387 */ /* 0x000fe20000100a00 */
[----:B--2---:R-:W-:-:S03]  /*3f6d0*/  IMAD.WIDE R128, R5, 0x4, R28 ;  /* 0x0000000405807825 */ /* 0x004fc600078e021c */
[----:B------:R-:W2:Y:S04]  /*3f6e0*/  LDL.LU.64 R28, [R1+0xfd8] ;  /* 0x000fd800011c7983 */ /* 0x000ea80000300a00 */
[----:B------:R-:W-:Y:S01]  /*3f6f0*/  STL.64 [R1+0xf68], R134 ;  /* 0x000f688601007387 */ /* 0x000fe20000100a00 */
[----:B---3--:R-:W-:-:S03]  /*3f700*/  IMAD.WIDE R126, R5, 0x4, R48 ;  /* 0x00000004057e7825 */ /* 0x008fc600078e0230 */
[----:B------:R-:W3:Y:S04]  /*3f710*/  LDL.LU.64 R48, [R1+0xfe0] ;  /* 0x000fe00001307983 */ /* 0x000ee80000300a00 */
[----:B------:R-:W-:Y:S01]  /*3f720*/  STL.64 [R1+0x13f0], R132 ;  /* 0x0013f08401007387 */ /* 0x000fe20000100a00 */
[----:B------:R-:W-:-:S03]  /*3f730*/  IMAD.WIDE R124, R5, 0x4, R242 ;  /* 0x00000004057c7825 */ /* 0x000fc600078e02f2 */
[----:B------:R-:W3:Y:S04]  /*3f740*/  LDL.LU.64 R242, [R1+0xfe8] ;  /* 0x000fe80001f27983 */ /* 0x000ee80000300a00 */
[----:B------:R-:W-:Y:S01]  /*3f750*/  STL.64 [R1+0xf78], R130 ;  /* 0x000f788201007387 */ /* 0x000fe20000100a00 */
[----:B------:R-:W-:-:S03]  /*3f760*/  IMAD.WIDE R122, R5, 0x4, R26 ;  /* 0x00000004057a7825 */ /* 0x000fc600078e021a */
[----:B------:R-:W3:Y:S04]  /*3f770*/  LDL.LU.64 R26, [R1+0xff0] ;  /* 0x000ff000011a7983 */ /* 0x000ee80000300a00 */
[----:B------:R-:W-:Y:S01]  /*3f780*/  STL.64 [R1+0xf80], R128 ;  /* 0x000f808001007387 */ /* 0x000fe20000100a00 */
[----:B------:R-:W-:-:S04]  /*3f790*/  IMAD.WIDE R120, R5, 0x4, R24 ;  /* 0x0000000405787825 */ /* 0x000fc800078e0218 */
[C---:B------:R-:W-:Y:S01]  /*3f7a0*/  IMAD.WIDE R118, R5.reuse, 0x4, R36 ;  /* 0x0000000405767825 */ /* 0x040fe200078e0224 */
[----:B------:R-:W3:Y:S04]  /*3f7b0*/  LDL.LU.64 R24, [R1+0xff8] ;  /* 0x000ff80001187983 */ /* 0x000ee80000300a00 */
[----:B------:R-:W-:Y:S04]  /*3f7c0*/  STL.64 [R1+0xf88], R126 ;  /* 0x000f887e01007387 */ /* 0x000fe80000100a00 */
        /* <DEDUP_REMOVED lines=13> */
[----:B------:R-:W-:Y:S04]  /*3f8a0*/  STL.64 [R1+0x1518], R116 ;  /* 0x0015187401007387 */ /* 0x000fe80000100a00 */
[----:B------:R-:W-:Y:S01]  /*3f8b0*/  STL.64 [R1+0x1540], R114 ;  /* 0x0015407201007387 */ /* 0x000fe20000100a00 */
[----:B--2---:R-:W-:-:S03]  /*3f8c0*/  IMAD.WIDE R106, R5, 0x4, R28 ;  /* 0x00000004056a7825 */ /* 0x004fc600078e021c */
[----:B------:R-:W2:Y:S04]  /*3f8d0*/  LDL.LU.64 R28, [R1+0x1028] ;  /* 0x00102800011c7983 */ /* 0x000ea80000300a00 */
[----:B------:R-:W-:Y:S01]  /*3f8e0*/  STL.64 [R1+0x1570], R112 ;  /* 0x0015707001007387 */ /* 0x000fe20000100a00 */
[----:B----4-:R-:W-:-:S04]  /*3f8f0*/  IMAD.WIDE R108, R5, 0x4, R32 ;  /* 0x00000004056c7825 */ /* 0x010fc800078e0220 */
[C---:B---3--:R-:W-:Y:S02]  /*3f900*/  IMAD.WIDE R104, R5.reuse, 0x4, R48 ;  /* 0x0000000405687825 */ /* 0x048fe400078e0230 */
[----:B------:R-:W3:Y:S04]  /*3f910*/  LDL.LU.64 R48, [R1+0x1030] ;  /* 0x0010300001307983 */ /* 0x000ee80000300a00 */
[----:B------:R-:W-:Y:S01]  /*3f920*/  STL.64 [R1+0x15a0], R110 ;  /* 0x0015a06e01007387 */ /* 0x000fe20000100a00 */
[----:B------:R-:W-:-:S03]  /*3f930*/  IMAD.WIDE R102, R5, 0x4, R242 ;  /* 0x0000000405667825 */ /* 0x000fc600078e02f2 */
[----:B------:R-:W4:Y:S04]  /*3f940*/  LDL.LU.64 R44, [R1+0x1038] ;  /* 0x00103800012c7983 */ /* 0x000f280000300a00 */
[----:B------:R-:W4:Y:S04]  /*3f950*/  LDL.LU.64 R242, [R1+0x1040] ;  /* 0x0010400001f27983 */ /* 0x000f280000300a00 */
[----:B------:R-:W-:Y:S01]  /*3f960*/  STL.64 [R1+0x15d0], R108 ;  /* 0x0015d06c01007387 */ /* 0x000fe20000100a00 */
[----:B------:R-:W-:-:S03]  /*3f970*/  IMAD.WIDE R100, R5, 0x4, R26 ;  /* 0x0000000405647825 */ /* 0x000fc600078e021a */
[----:B------:R-:W4:Y:S04]  /*3f980*/  LDL.LU.64 R26, [R1+0x8c0] ;  /* 0x0008c000011a7983 */ /* 0x000f280000300a00 */
[----:B------:R-:W-:Y:S01]  /*3f990*/  STL.64 [R1+0x15f8], R106 ;  /* 0x0015f86a01007387 */ /* 0x000fe20000100a00 */
[----:B------:R-:W-:-:S04]  /*3f9a0*/  IMAD.WIDE R98, R5, 0x4, R24 ;  /* 0x0000000405627825 */ /* 0x000fc800078e0218 */
[C---:B------:R-:W-:Y:S01]  /*3f9b0*/  IMAD.WIDE R96, R5.reuse, 0x4, R36 ;  /* 0x0000000405607825 */ /* 0x040fe200078e0224 */
[----:B------:R-:W4:Y:S04]  /*3f9c0*/  LDL.LU.64 R24, [R1+0x1048] ;  /* 0x0010480001187983 */ /* 0x000f280000300a00 */
[----:B------:R-:W-:Y:S04]  /*3f9d0*/  STL.64 [R1+0x1628], R104 ;  /* 0x0016286801007387 */ /* 0x000fe80000100a00 */
[----:B------:R-:W4:Y:S04]  /*3f9e0*/  LDL.LU.64 R36, [R1+0x1050] ;  /* 0x0010500001247983 */ /* 0x000f280000300a00 */
[----:B------:R-:W-:Y:S04]  /*3f9f0*/  STL.64 [R1+0x1660], R102 ;  /* 0x0016606601007387 */ /* 0x000fe80000100a00 */
[----:B------:R-:W4:Y:S04]  /*3fa00*/  LDL.LU.64 R32, [R1+0x810] ;  /* 0x0008100001207983 */ /* 0x000f280000300a00 */
[----:B------:R-:W-:Y:S01]  /*3fa10*/  STL.64 [R1+0x1698], R100 ;  /* 0x0016986401007387 */ /* 0x000fe20000100a00 */
[----:B------:R-:W-:-:S03]  /*3fa20*/  IMAD.WIDE R92, R5, 0x4, R34 ;  /* 0x00000004055c7825 */ /* 0x000fc600078e0222 */
[----:B------:R-:W4:Y:S01]  /*3fa30*/  LDL.LU.64 R34, [R1+0x7d0] ;  /* 0x0007d00001227983 */ /* 0x000f220000300a00 */
[----:B------:R-:W-:-:S03]  /*3fa40*/  IMAD.WIDE R94, R5, 0x4, R66 ;  /* 0x00000004055e7825 */ /* 0x000fc600078e0242 */
[----:B------:R-:W-:Y:S01]  /*3fa50*/  STL.64 [R1+0x16b8], R98 ;  /* 0x0016b86201007387 */ /* 0x000fe20000100a00 */
[----:B------:R-:W-:-:S03]  /*3fa60*/  IMAD.WIDE R90, R5, 0x4, R40 ;  /* 0x00000004055a7825 */ /* 0x000fc600078e0228 */
[----:B------:R-:W4:Y:S04]  /*3fa70*/  LDL.LU.64 R40, [R1+0x790] ;  /* 0x0007900001287983 */ /* 0x000f280000300a00 */
[----:B------:R-:W-:Y:S01]  /*3fa80*/  STL.64 [R1+0x16f0], R96 ;  /* 0x0016f06001007387 */ /* 0x000fe20000100a00 */
[----:B------:R-:W-:-:S03]  /*3fa90*/  IMAD.WIDE R88, R5, 0x4, R30 ;  /* 0x0000000405587825 */ /* 0x000fc600078e021e */
[----:B------:R-:W4:Y:S04]  /*3faa0*/  LDL.LU.64 R66, [R1+0x750] ;  /* 0x0007500001427983 */ /* 0x000f280000300a00 */
[----:B------:R-:W4:Y:S04]  /*3fab0*/  LDL.LU.64 R30, [R1+0x710] ;  /* 0x00071000011e7983 */ /* 0x000f280000300a00 */
[----:B------:R-:W-:Y:S01]  /*3fac0*/  STL.64 [R1+0x1728], R94 ;  /* 0x0017285e01007387 */ /* 0x000fe20000100a00 */
[----:B--2---:R-:W-:-:S03]  /*3fad0*/  IMAD.WIDE R86, R5, 0x4, R28 ;  /* 0x0000000405567825 */ /* 0x004fc600078e021c */
[----:B------:R-:W2:Y:S04]  /*3fae0*/  LDL.LU.64 R28, [R1+0x6d0] ;  /* 0x0006d000011c7983 */ /* 0x000ea80000300a00 */
[----:B------:R-:W-:Y:S01]  /*3faf0*/  STL.64 [R1+0x1760], R92 ;  /* 0x0017605c01007387 */ /* 0x000fe20000100a00 */
[----:B---3--:R-:W-:-:S03]  /*3fb00*/  IMAD.WIDE R84, R5, 0x4, R48 ;  /* 0x0000000405547825 */ /* 0x008fc600078e0230 */
[----:B------:R-:W3:Y:S04]  /*3fb10*/  LDL.LU.64 R48, [R1+0x690] ;  /* 0x0006900001307983 */ /* 0x000ee80000300a00 */
[----:B------:R-:W-:Y:S04]  /*3fb20*/  STL.64 [R1+0x1798], R90 ;  /* 0x0017985a01007387 */ /* 0x000fe80000100a00 */
[----:B------:R-:W-:Y:S01]  /*3fb30*/  STL.64 [R1+0x17b8], R88 ;  /* 0x0017b85801007387 */ /* 0x000fe20000100a00 */
[----:B----4-:R-:W-:-:S03]  /*3fb40*/  IMAD.WIDE R80, R5, 0x4, R242 ;  /* 0x0000000405507825 */ /* 0x010fc600078e02f2 */
[----:B------:R-:W4:Y:S01]  /*3fb50*/  LDL.LU.64 R242, [R1+0x650] ;  /* 0x0006500001f27983 */ /* 0x000f220000300a00 */
[----:B------:R-:W-:-:S03]  /*3fb60*/  IMAD.WIDE R82, R5, 0x4, R44 ;  /* 0x0000000405527825 */ /* 0x000fc600078e022c */
        /* <DEDUP_REMOVED lines=10> */
[----:B------:R-:W-:Y:S01]  /*3fc10*/  STL.64 [R1+0x1ac0], R78 ;  /* 0x001ac04e01007387 */ /* 0x000fe20000100a00 */
[----:B------:R-:W-:-:S03]  /*3fc20*/  IMAD.WIDE R70, R5, 0x4, R34 ;  /* 0x0000000405467825 */ /* 0x000fc600078e0222 */
[----:B------:R-:W4:Y:S01]  /*3fc30*/  LDL.LU.64 R34, [R1+0x550] ;  /* 0x0005500001227983 */ /* 0x000f220000300a00 */
[----:B------:R-:W-:-:S03]  /*3fc40*/  IMAD.WIDE R72, R5, 0x4, R32 ;  /* 0x0000000405487825 */ /* 0x000fc600078e0220 */
[----:B------:R-:W-:Y:S01]  /*3fc50*/  STL.64 [R1+0x1ad8], R76 ;  /* 0x001ad84c01007387 */ /* 0x000fe20000100a00 */
[----:B------:R-:W-:-:S03]  /*3fc60*/  IMAD.WIDE R68, R5, 0x4, R40 ;  /* 0x0000000405447825 */ /* 0x000fc600078e0228 */
[----:B------:R-:W4:Y:S04]  /*3fc70*/  LDL.LU.64 R40, [R1+0x510] ;  /* 0x0005100001287983 */ /* 0x000f280000300a00 */
[----:B------:R-:W-:Y:S04]  /*3fc80*/  STL.64 [R1+0x1af0], R74 ;  /* 0x001af04a01007387 */ /* 0x000fe80000100a00 */
[----:B------:R-:W-:Y:S01]  /*3fc90*/  STL.64 [R1+0x1b98], R72 ;  /* 0x001b984801007387 */ /* 0x000fe20000100a00 */
[----:B------:R-:W-:-:S04]  /*3fca0*/  IMAD.WIDE R64, R5, 0x4, R30 ;  /* 0x0000000405407825 */ /* 0x000fc800078e021e */
[C---:B------:R-:W-:Y:S01]  /*3fcb0*/  IMAD.WIDE R66, R5.reuse, 0x4, R66 ;  /* 0x0000000405427825 */ /* 0x040fe200078e0242 */
[----:B------:R-:W4:Y:S04]  /*3fcc0*/  LDL.LU.64 R30, [R1+0x4d0] ;  /* 0x0004d000011e7983 */ /* 0x000f280000300a00 */
[----:B------:R-:W-:Y:S04]  /*3fcd0*/  STL.64 [R1+0x1bc8], R70 ;  /* 0x001bc84601007387 */ /* 0x000fe80000100a00 */
[----:B------:R-:W4:Y:S04]  /*3fce0*/  LDL.LU.64 R240, [R1+0x490] ;  /* 0x0004900001f07983 */ /* 0x000f280000300a00 */
[----:B------:R-:W-:Y:S04]  /*3fcf0*/  STL.64 [R1+0x1bd8], R68 ;  /* 0x001bd84401007387 */ /* 0x000fe80000100a00 */
[----:B------:R-:W4:Y:S01]  /*3fd00*/  LDL.LU.64 R32, [R1+0x450] ;  /* 0x0004500001207983 */ /* 0x000f220000300a00 */
[----:B--2---:R-:W-:-:S04]  /*3fd10*/  IMAD.WIDE R62, R5, 0x4, R28 ;  /* 0x00000004053e7825 */ /* 0x004fc800078e021c */
[C---:B---3--:R-:W-:Y:S02]  /*3fd20*/  IMAD.WIDE R60, R5.reuse, 0x4, R48 ;  /* 0x00000004053c7825 */ /* 0x048fe400078e0230 */
[----:B------:R-:W2:Y:S04]  /*3fd30*/  LDL.LU.64 R48, [R1+0x410] ;  /* 0x0004100001307983 */ /* 0x000ea80000300a00 */
[----:B------:R-:W-:Y:S01]  /*3fd40*/  STL.64 [R1+0x1c80], R66 ;  /* 0x001c804201007387 */ /* 0x000fe20000100a00 */
[----:B----4-:R-:W-:-:S03]  /*3fd50*/  IMAD.WIDE R58, R5, 0x4, R242 ;  /* 0x00000004053a7825 */ /* 0x010fc600078e02f2 */
[----:B------:R-:W3:Y:S04]  /*3fd60*/  LDL.LU.64 R242, [R1+0x3c8] ;  /* 0x0003c80001f27983 */ /* 0x000ee80000300a00 */
[----:B------:R-:W-:Y:S04]  /*3fd70*/  STL.64 [R1+0x1c88], R64 ;  /* 0x001c884001007387 */ /* 0x000fe80000100a00 */
[----:B------:R-:W4:Y:S04]  /*3fd80*/  LDL.LU.64 R46, [R1+0x388] ;  /* 0x00038800012e7983 */ /* 0x000f280000300a00 */
[----:B------:R-:W-:Y:S04]  /*3fd90*/  STL.64 [R1+0x1cb0], R62 ;  /* 0x001cb03e01007387 */ /* 0x000fe80000100a00 */
[----:B------:R-:W4:Y:S04]  /*3fda0*/  LDL.LU.64 R28, [R1+0x348] ;  /* 0x00034800011c7983 */ /* 0x000f280000300a00 */
[----:B------:R-:W4:Y:S01]  /*3fdb0*/  LDL.LU.64 R42, [R1+0x308] ;  /* 0x00030800012a7983 */ /* 0x000f220000300a00 */
[----:B------:R-:W-:-:S03]  /*3fdc0*/  IMAD.WIDE R56, R5, 0x4, R26 ;  /* 0x0000000405387825 */ /* 0x000fc600078e021a */
[----:B------:R-:W-:Y:S04]  /*3fdd0*/  STL.64 [R1+0x1d50], R60 ;  /* 0x001d503c01007387 */ /* 0x000fe80000100a00 */
[----:B------:R-:W4:Y:S04]  /*3fde0*/  LDL.LU.64 R26, [R1+0x2c8] ;  /* 0x0002c800011a7983 */ /* 0x000f280000300a00 */
[----:B------:R-:W4:Y:S04]  /*3fdf0*/  LDL.LU.64 R38, [R1+0x288] ;  /* 0x0002880001267983 */ /* 0x000f280000300a00 */
[----:B------:R-:W-:Y:S01]  /*3fe00*/  STL.64 [R1+0x1d58], R58 ;  /* 0x001d583a01007387 */ /* 0x000fe20000100a00 */
[----:B------:R-:W-:-:S04]  /*3fe10*/  IMAD.WIDE R54, R5, 0x4, R24 ;  /* 0x0000000405367825 */ /* 0x000fc800078e0218 */
[C---:B------:R-:W-:Y:S02]  /*3fe20*/  IMAD.WIDE R44, R5.reuse, 0x4, R36 ;  /* 0x00000004052c7825 */ /* 0x040fe400078e0224 */
[----:B------:R-:W4:Y:S02]  /*3fe30*/  LDL.LU.64 R36, [R1+0x248] ;  /* 0x0002480001247983 */ /* 0x000f240000300a00 */
[C---:B------:R-:W-:Y:S02]  /*3fe40*/  IMAD.WIDE R24, R5.reuse, 0x4, R34 ;  /* 0x0000000405187825 */ /* 0x040fe400078e0222 */
[----:B------:R-:W4:Y:S04]  /*3fe50*/  LDL.LU.64 R34, [R1+0x208] ;  /* 0x0002080001227983 */ /* 0x000f280000300a00 */
[----:B------:R-:W-:Y:S04]  /*3fe60*/  STL.64 [R1+0x1d60], R56 ;  /* 0x001d603801007387 */ /* 0x000fe80000100a00 */
[----:B------:R-:W4:Y:S04]  /*3fe70*/  LDL.LU.64 R154, [R1+0x1c8] ;  /* 0x0001c800019a7983 */ /* 0x000f280000300a00 */
[----:B------:R-:W4:Y:S01]  /*3fe80*/  LDL.LU.64 R236, [R1+0x188] ;  /* 0x0001880001ec7983 */ /* 0x000f220000300a00 */
[----:B------:R-:W-:-:S03]  /*3fe90*/  IMAD.WIDE R40, R5, 0x4, R40 ;  /* 0x0000000405287825 */ /* 0x000fc600078e0228 */
[----:B------:R-:W-:Y:S04]  /*3fea0*/  STL.64 [R1+0x1d68], R54 ;  /* 0x001d683601007387 */ /* 0x000fe80000100a00 */
[----:B------:R-:W1:Y:S04]  /*3feb0*/  LDL.LU.64 R152, [R1+0x148] ;  /* 0x0001480001987983 */ /* 0x000e680000300a00 */
[----:B------:R-:W-:Y:S01]  /*3fec0*/  STL.64 [R1+0x1d70], R44 ;  /* 0x001d702c01007387 */ /* 0x000fe20000100a00 */
[----:B------:R-:W-:-:S03]  /*3fed0*/  IMAD.WIDE R30, R5, 0x4, R30 ;  /* 0x00000004051e7825 */ /* 0x000fc600078e021e */
[----:B------:R-:W4:Y:S04]  /*3fee0*/  LDL.LU.64 R156, [R1+0x108] ;  /* 0x00010800019c7983 */ /* 0x000f280000300a00 */
[----:B------:R1:W-:Y:S04]  /*3fef0*/  STL.64 [R1+0x1d78], R24 ;  /* 0x001d781801007387 */ /* 0x0003e80000100a00 */
[----:B------:R1:W-:Y:S01]  /*3ff00*/  STL.64 [R1+0x1ea8], R40 ;  /* 0x001ea82801007387 */ /* 0x0003e20000100a00 */
[----:B------:R-:W-:-:S03]  /*3ff10*/  IMAD.WIDE R52, R5, 0x4, R240 ;  /* 0x0000000405347825 */ /* 0x000fc600078e02f0 */
[----:B------:R1:W-:Y:S04]  /*3ff20*/  STL.64 [R1+0x1ea0], R30 ;  /* 0x001ea01e01007387 */ /* 0x0003e80000100a00 */
[----:B------:R-:W4:Y:S01]  /*3ff30*/  LDL.LU.64 R240, [R1+0xc8] ;  /* 0x0000c80001f07983 */ /* 0x000f220000300a00 */
[----:B--2---:R-:W-:-:S04]  /*3ff40*/  IMAD.WIDE R50, R5, 0x4, R48 ;  /* 0x0000000405327825 */ /* 0x004fc800078e0230 */
[C---:B---3--:R-:W-:Y:S02]  /*3ff50*/  IMAD.WIDE R48, R5.reuse, 0x4, R242 ;  /* 0x0000000405307825 */ /* 0x048fe400078e02f2 */
[----:B------:R-:W2:Y:S02]  /*3ff60*/  LDL.LU.64 R242, [R1+0x88] ;  /* 0x0000880001f27983 */ /* 0x000ea40000300a00 */
[----:B----4-:R-:W-:Y:S02]  /*3ff70*/  IMAD.WIDE R18, R5, 0x4, R236 ;  /* 0x0000000405127825 */ /* 0x010fe400078e02ec */
[----:B------:R-:W3:Y:S02]  /*3ff80*/  S2R R237, SR_TID.X ;  /* 0x0000000000ed7919 */ /* 0x000ee40000002100 */
[C---:B---3--:R-:W-:Y:S01]  /*3ff90*/  IMAD.SHL.U32 R23, R237.reuse, 0x4, RZ ;  /* 0x00000004ed177824 */ /* 0x048fe200078e00ff */
[----:B------:R-:W-:-:S04]  /*3ffa0*/  LOP3.LUT R237, R237, 0x60, RZ, 0xc0, !PT ;  /* 0x00000060eded7812 */ /* 0x000fc800078ec0ff */
[----:B------:R-:W-:-:S05]  /*3ffb0*/  LOP3.LUT R23, R23, 0x7c, RZ, 0xc0, !PT ;  /* 0x0000007c17177812 */ /* 0x000fca00078ec0ff */
[----:B------:R-:W-:-:S05]  /*3ffc0*/  IMAD R23, R237, 0x400, R23 ;  /* 0x00000400ed177824 */ /* 0x000fca00078e0217 */
[----:B------:R-:W-:-:S05]  /*3ffd0*/  IADD3 R23, R252, R23, RZ ;  /* 0x00000017fc177210 */ /* 0x000fca0007ffe0ff */
[----:B------:R-:W-:Y:S04]  /*3ffe0*/  LDGSTS.E [R23+0x40000], desc[UR60][R138.64], P1 ;  /* 0x400000008a177fae */ /* 0x000fe8000892187c */
[----:B------:R3:W-:Y:S04]  /*3fff0*/  LDGSTS.E [R23+0x40400], desc[UR60][R136.64], P1 ;  /* 0x4040000088177fae */ /* 0x0007e8000892187c */
        /* <DEDUP_REMOVED lines=14> */
[----:B------:R-:W-:Y:S04]  /*400e0*/  LDGSTS.E [R23+0x44000], desc[UR60][R106.64], P1 ;  /* 0x440000006a177fae */ /* 0x000fe8000892187c */
[----:B------:R4:W-:Y:S04]  /*400f0*/  LDGSTS.E [R23+0x44400], desc[UR60][R104.64], P1 ;  /* 0x4440000068177fae */ /* 0x0009e8000892187c */
[----:B------:R4:W-:Y:S04]  /*40100*/  LDGSTS.E [R23+0x44800], desc[UR60][R102.64], P1 ;  /* 0x4480000066177fae */ /* 0x0009e8000892187c */
[----:B------:R4:W-:Y:S04]  /*40110*/  LDGSTS.E [R23+0x44c00], desc[UR60][R100.64], P1 ;  /* 0x44c0000064177fae */ /* 0x0009e8000892187c */
[----:B------:R4:W-:Y:S04]  /*40120*/  LDGSTS.E [R23+0x45000], desc[UR60][R98.64], P1 ;  /* 0x4500000062177fae */ /* 0x0009e8000892187c */
[----:B------:R4:W-:Y:S04]  /*40130*/  LDGSTS.E [R23+0x45400], desc[UR60][R96.64], P1 ;  /* 0x4540000060177fae */ /* 0x0009e8000892187c */
[----:B------:R4:W-:Y:S04]  /*40140*/  LDGSTS.E [R23+0x45800], desc[UR60][R94.64], P1 ;  /* 0x458000005e177fae */ /* 0x0009e8000892187c */
[----:B------:R4:W-:Y:S01]  /*40150*/  LDGSTS.E [R23+0x45c00], desc[UR60][R92.64], P1 ;  /* 0x45c000005c177fae */ /* 0x0009e2000892187c */
[----:B------:R-:W-:-:S03]  /*40160*/  IMAD.WIDE R32, R5, 0x4, R32 ;  /* 0x0000000405207825 */ /* 0x000fc600078e0220 */
[----:B------:R4:W-:Y:S04]  /*40170*/  LDGSTS.E [R23+0x46000], desc[UR60][R90.64], P1 ;  /* 0x460000005a177fae */ /* 0x0009e8000892187c */
[----:B------:R4:W-:Y:S04]  /*40180*/  LDGSTS.E [R23+0x46400], desc[UR60][R88.64], P1 ;  /* 0x4640000058177fae */ /* 0x0009e8000892187c */
[----:B------:R4:W-:Y:S01]  /*40190*/  LDGSTS.E [R23+0x46800], desc[UR60][R86.64], P1 ;  /* 0x4680000056177fae */ /* 0x0009e2000892187c */
[----:B------:R-:W-:-:S03]  /*401a0*/  IMAD.WIDE R46, R5, 0x4, R46 ;  /* 0x00000004052e7825 */ /* 0x000fc600078e022e */
[----:B------:R4:W-:Y:S04]  /*401b0*/  LDGSTS.E [R23+0x46c00], desc[UR60][R84.64], P1 ;  /* 0x46c0000054177fae */ /* 0x0009e8000892187c */
[----:B------:R-:W-:Y:S01]  /*401c0*/  STL.64 [R1+0x1e98], R52 ;  /* 0x001e983401007387 */ /* 0x000fe20000100a00 */
[----:B------:R-:W-:-:S03]  /*401d0*/  IMAD.WIDE R28, R5, 0x4, R28 ;  /* 0x00000004051c7825 */ /* 0x000fc600078e021c */
[----:B------:R4:W-:Y:S04]  /*401e0*/  LDGSTS.E [R23+0x47000], desc[UR60][R82.64], P1 ;  /* 0x4700000052177fae */ /* 0x0009e8000892187c */
[----:B------:R3:W-:Y:S01]  /*401f0*/  STL.64 [R1+0x1e90], R32 ;  /* 0x001e902001007387 */ /* 0x0007e20000100a00 */
[----:B------:R-:W-:-:S03]  /*40200*/  IMAD.WIDE R42, R5, 0x4, R42 ;  /* 0x00000004052a7825 */ /* 0x000fc600078e022a */
[----:B------:R4:W-:Y:S04]  /*40210*/  LDGSTS.E [R23+0x47400], desc[UR60][R80.64], P1 ;  /* 0x4740000050177fae */ /* 0x0009e8000892187c */
[----:B------:R-:W-:Y:S01]  /*40220*/  STL.64 [R1+0x1e88], R50 ;  /* 0x001e883201007387 */ /* 0x000fe20000100a00 */
        /* <DEDUP_REMOVED lines=14> */
[----:B------:R4:W-:Y:S04]  /*40310*/  STL.64 [R1+0x1e60], R26 ;  /* 0x001e601a01007387 */ /* 0x0009e80000100a00 */
[----:B------:R4:W-:Y:S04]  /*40320*/  LDGSTS.E [R23+0x60c00], desc[UR60][R68.64], P1 ;  /* 0x60c0000044177fae */ /* 0x0009e8000892187c */
[----:B------:R-:W-:Y:S01]  /*40330*/  STL.64 [R1+0x1e58], R38 ;  /* 0x001e582601007387 */ /* 0x000fe20000100a00 */
[----:B-1----:R-:W-:-:S03]  /*40340*/  IMAD.WIDE R16, R5, 0x4, R152 ;  /* 0x0000000405107825 */ /* 0x002fc600078e0298 */
[----:B------:R1:W-:Y:S04]  /*40350*/  LDGSTS.E [R23+0x61000], desc[UR60][R66.64], P1 ;  /* 0x6100000042177fae */ /* 0x0003e8000892187c */
[----:B------:R1:W-:Y:S01]  /*40360*/  STL.64 [R1+0x1e50], R36 ;  /* 0x001e502401007387 */ /* 0x0003e20000100a00 */
[----:B------:R-:W-:-:S03]  /*40370*/  IMAD.WIDE R14, R5, 0x4, R156 ;  /* 0x00000004050e7825 */ /* 0x000fc600078e029c */
[----:B------:R-:W-:Y:S04]  /*40380*/  LDGSTS.E [R23+0x61400], desc[UR60][R64.64], P1 ;  /* 0x6140000040177fae */ /* 0x000fe8000892187c */
[----:B------:R1:W-:Y:S01]  /*40390*/  STL.64 [R1+0x1e48], R34 ;  /* 0x001e482201007387 */ /* 0x0003e20000100a00 */
[----:B------:R-:W-:-:S03]  /*403a0*/  IMAD.WIDE R12, R5, 0x4, R240 ;  /* 0x00000004050c7825 */ /* 0x000fc600078e02f0 */
[----:B------:R1:W-:Y:S04]  /*403b0*/  LDGSTS.E [R23+0x61800], desc[UR60][R62.64], P1 ;  /* 0x618000003e177fae */ /* 0x0003e8000892187c */
[----:B------:R1:W-:Y:S04]  /*403c0*/  STL.64 [R1+0x1e40], R20 ;  /* 0x001e401401007387 */ /* 0x0003e80000100a00 */
[----:B------:R1:W-:Y:S04]  /*403d0*/  LDGSTS.E [R23+0x61c00], desc[UR60][R60.64], P1 ;  /* 0x61c000003c177fae */ /* 0x0003e8000892187c */
[----:B------:R1:W-:Y:S04]  /*403e0*/  STL.64 [R1+0x1e38], R18 ;  /* 0x001e381201007387 */ /* 0x0003e80000100a00 */
[----:B------:R1:W-:Y:S04]  /*403f0*/  LDGSTS.E [R23+0x62000], desc[UR60][R58.64], P1 ;  /* 0x620000003a177fae */ /* 0x0003e8000892187c */
[----:B------:R1:W-:Y:S04]  /*40400*/  STL.64 [R1+0x1e30], R16 ;  /* 0x001e301001007387 */ /* 0x0003e80000100a00 */
[----:B------:R1:W-:Y:S04]  /*40410*/  LDGSTS.E [R23+0x62400], desc[UR60][R56.64], P1 ;  /* 0x6240000038177fae */ /* 0x0003e8000892187c */
[----:B------:R1:W-:Y:S04]  /*40420*/  STL.64 [R1+0x1e28], R14 ;  /* 0x001e280e01007387 */ /* 0x0003e80000100a00 */
[----:B------:R-:W-:Y:S04]  /*40430*/  LDGSTS.E [R23+0x62800], desc[UR60][R54.64], P1 ;  /* 0x6280000036177fae */ /* 0x000fe8000892187c */
[----:B------:R1:W-:Y:S04]  /*40440*/  STL.64 [R1+0x1e20], R12 ;  /* 0x001e200c01007387 */ /* 0x0003e80000100a00 */
[----:B------:R-:W-:Y:S04]  /*40450*/  LDGSTS.E [R23+0x62c00], desc[UR60][R44.64], P1 ;  /* 0x62c000002c177fae */ /* 0x000fe8000892187c */
[----:B------:R-:W-:Y:S04]  /*40460*/  LDGSTS.E [R23+0x63000], desc[UR60][R24.64], P1 ;  /* 0x6300000018177fae */ /* 0x000fe8000892187c */
[----:B------:R-:W-:Y:S04]  /*40470*/  LDGSTS.E [R23+0x63400], desc[UR60][R40.64], P1 ;  /* 0x6340000028177fae */ /* 0x000fe8000892187c */
[----:B------:R-:W-:Y:S04]  /*40480*/  LDGSTS.E [R23+0x63800], desc[UR60][R30.64], P1 ;  /* 0x638000001e177fae */ /* 0x000fe8000892187c */
[----:B------:R1:W-:Y:S04]  /*40490*/  LDGSTS.E [R23+0x63c00], desc[UR60][R52.64], P1 ;  /* 0x63c0000034177fae */ /* 0x0003e8000892187c */
[----:B------:R-:W-:Y:S04]  /*404a0*/  LDGSTS.E [R23+0x64000], desc[UR60][R32.64], P1 ;  /* 0x6400000020177fae */ /* 0x000fe8000892187c */
[----:B------:R-:W-:Y:S04]  /*404b0*/  LDGSTS.E [R23+0x64400], desc[UR60][R50.64], P1 ;  /* 0x6440000032177fae */ /* 0x000fe8000892187c */
[----:B------:R1:W-:Y:S04]  /*404c0*/  LDGSTS.E [R23+0x64800], desc[UR60][R48.64], P1 ;  /* 0x6480000030177fae */ /* 0x0003e8000892187c */
[----:B------:R1:W-:Y:S04]  /*404d0*/  LDGSTS.E [R23+0x64c00], desc[UR60][R46.64], P1 ;  /* 0x64c000002e177fae */ /* 0x0003e8000892187c */
[----:B------:R-:W-:Y:S04]  /*404e0*/  LDGSTS.E [R23+0x65000], desc[UR60][R28.64], P1 ;  /* 0x650000001c177fae */ /* 0x000fe8000892187c */
[----:B------:R1:W-:Y:S04]  /*404f0*/  LDGSTS.E [R23+0x65400], desc[UR60][R42.64], P1 ;  /* 0x654000002a177fae */ /* 0x0003e8000892187c */
[----:B------:R-:W-:Y:S04]  /*40500*/  LDGSTS.E [R23+0x65800], desc[UR60][R26.64], P1 ;  /* 0x658000001a177fae */ /* 0x000fe8000892187c */
[----:B------:R1:W-:Y:S04]  /*40510*/  LDGSTS.E [R23+0x65c00], desc[UR60][R38.64], P1 ;  /* 0x65c0000026177fae */ /* 0x0003e8000892187c */
[----:B------:R1:W-:Y:S04]  /*40520*/  LDGSTS.E [R23+0x66000], desc[UR60][R36.64], P1 ;  /* 0x6600000024177fae */ /* 0x0003e8000892187c */
[----:B------:R1:W-:Y:S04]  /*40530*/  LDGSTS.E [R23+0x66400], desc[UR60][R34.64], P1 ;  /* 0x6640000022177fae */ /* 0x0003e8000892187c */
[----:B------:R-:W-:Y:S04]  /*40540*/  LDGSTS.E [R23+0x66800], desc[UR60][R20.64], P1 ;  /* 0x6680000014177fae */ /* 0x000fe8000892187c */
[----:B------:R-:W-:Y:S04]  /*40550*/  LDGSTS.E [R23+0x66c00], desc[UR60][R18.64], P1 ;  /* 0x66c0000012177fae */ /* 0x000fe8000892187c */
[----:B------:R-:W-:Y:S04]  /*40560*/  LDGSTS.E [R23+0x67000], desc[UR60][R16.64], P1 ;  /* 0x6700000010177fae */ /* 0x000fe8000892187c */
[----:B------:R-:W-:Y:S04]  /*40570*/  LDGSTS.E [R23+0x67400], desc[UR60][R14.64], P1 ;  /* 0x674000000e177fae */ /* 0x000fe8000892187c */
[----:B------:R-:W-:Y:S01]  /*40580*/  LDGSTS.E [R23+0x67800], desc[UR60][R12.64], P1 ;  /* 0x678000000c177fae */ /* 0x000fe2000892187c */
[----:B--2---:R-:W-:-:S05]  /*40590*/  IMAD.WIDE R10, R5, 0x4, R242 ;  /* 0x00000004050a7825 */ /* 0x004fca00078e02f2 */
[----:B------:R2:W-:Y:S04]  /*405a0*/  STL.64 [R1+0x1e18], R10 ;  /* 0x001e180a01007387 */ /* 0x0005e80000100a00 */
[----:B------:R-:W2:Y:S04]  /*405b0*/  LDL.LU.64 R24, [R1+0xf50] ;  /* 0x000f500001187983 */ /* 0x000ea80000300a00 */
[----:B------:R-:W2:Y:S04]  /*405c0*/  LDL.LU.64 R44, [R1+0xf18] ;  /* 0x000f1800012c7983 */ /* 0x000ea80000300a00 */
[----:B------:R-:W2:Y:S04]  /*405d0*/  LDL.LU.64 R40, [R1+0xee0] ;  /* 0x000ee00001287983 */ /* 0x000ea80000300a00 */
[----:B------:R-:W2:Y:S04]  /*405e0*/  LDL.LU.64 R30, [R1+0xea8] ;  /* 0x000ea800011e7983 */ /* 0x000ea80000300a00 */
[----:B---3--:R-:W3:Y:S04]  /*405f0*/  LDL.LU.64 R32, [R1+0xe70] ;  /* 0x000e700001207983 */ /* 0x008ee80000300a00 */
[----:B------:R-:W3:Y:S04]  /*40600*/  LDL.LU.64 R242, [R1+0xe38] ;  /* 0x000e380001f27983 */ /* 0x000ee80000300a00 */
[----:B----4-:R-:W4:Y:S04]  /*40610*/  LDL.LU.64 R28, [R1+0xe00] ;  /* 0x000e0000011c7983 */ /* 0x010f280000300a00 */
[----:B------:R-:W4:Y:S04]  /*40620*/  LDL.LU.64 R26, [R1+0xdc8] ;  /* 0x000dc800011a7983 */ /* 0x000f280000300a00 */
[----:B------:R-:W4:Y:S04]  /*40630*/  LDL.LU.64 R48, [R1+0xd90] ;  /* 0x000d900001307983 */ /* 0x000f280000300a00 */
[----:B-1----:R-:W4:Y:S04]  /*40640*/  LDL.LU.64 R36, [R1+0xd58] ;  /* 0x000d580001247983 */ /* 0x002f280000300a00 */
[----:B------:R-:W4:Y:S04]  /*40650*/  LDL.LU.64 R34, [R1+0xd20] ;  /* 0x000d200001227983 */ /* 0x000f280000300a00 */
[----:B------:R-:W4:Y:S04]  /*40660*/  LDL.LU.64 R66, [R1+0xce8] ;  /* 0x000ce80001427983 */ /* 0x000f280000300a00 */
[----:B------:R1:W-:Y:S01]  /*40670*/  LDGSTS.E [R23+0x67c00], desc[UR60][R10.64], P1 ;  /* 0x67c000000a177fae */ /* 0x0003e2000892187c */
[----:B--2---:R-:W-:-:S03]  /*40680*/  IMAD.WIDE R136, R5, 0x4, R24 ;  /* 0x0000000405887825 */ /* 0x004fc600078e0218 */
[----:B------:R-:W2:Y:S01]  /*40690*/  LDL.LU.64 R24, [R1+0xcb0] ;  /* 0x000cb00001187983 */ /* 0x000ea20000300a00 */
[----:B------:R-:W-:-:S04]  /*406a0*/  IMAD.WIDE R134, R5, 0x4, R44 ;  /* 0x0000000405867825 */ /* 0x000fc800078e022c */
[----:B------:R-:W-:-:S04]  /*406b0*/  IMAD.WIDE R132, R5, 0x4, R40 ;  /* 0x0000000405847825 */ /* 0x000fc800078e0228 */
[C---:B------:R-:W-:Y:S01]  /*406c0*/  IMAD.WIDE R130, R5.reuse, 0x4, R30 ;  /* 0x0000000405827825 */ /* 0x040fe200078e021e */
[----:B------:R-:W2:Y:S04]  /*406d0*/  LDL.LU.64 R40, [R1+0xc78] ;  /* 0x000c780001287983 */ /* 0x000ea80000300a00 */
[----:B------:R-:W2:Y:S04]  /*406e0*/  LDL.LU.64 R30, [R1+0xc40] ;  /* 0x000c4000011e7983 */ /* 0x000ea80000300a00 */
[----:B------:R-:W-:Y:S01]  /*406f0*/  STL.64 [R1+0x790], R136 ;  /* 0x0007908801007387 */ /* 0x000fe20000100a00 */
[----:B---3--:R-:W-:-:S04]  /*40700*/  IMAD.WIDE R128, R5, 0x4, R32 ;  /* 0x0000000405807825 */ /* 0x008fc800078e0220 */
[C---:B------:R-:W-:Y:S01]  /*40710*/  IMAD.WIDE R126, R5.reuse, 0x4, R242 ;  /* 0x00000004057e7825 */ /* 0x040fe200078e02f2 */
[----:B------:R-:W3:Y:S04]  /*40720*/  LDL.LU.64 R32, [R1+0xc08] ;  /* 0x000c080001207983 */ /* 0x000ee80000300a00 */
[----:B------:R-:W-:Y:S04]  /*40730*/  STL.64 [R1+0x7d0], R134 ;  /* 0x0007d08601007387 */ /* 0x000fe80000100a00 */
[----:B------:R-:W3:Y:S04]  /*40740*/  LDL.LU.64 R242, [R1+0xbd0] ;  /* 0x000bd00001f27983 */ /* 0x000ee80000300a00 */
[----:B------:R-:W-:Y:S01]  /*40750*/  STL.64 [R1+0x810], R132 ;  /* 0x0008108401007387 */ /* 0x000fe20000100a00 */
[----:B----4-:R-:W-:-:S04]  /*40760*/  IMAD.WIDE R124, R5, 0x4, R28 ;  /* 0x00000004057c7825 */ /* 0x010fc800078e021c */
[C---:B------:R-:W-:Y:S01]  /*40770*/  IMAD.WIDE R122, R5.reuse, 0x4, R26 ;  /* 0x00000004057a7825 */ /* 0x040fe200078e021a */
[----:B------:R-:W4:Y:S04]  /*40780*/  LDL.LU.64 R28, [R1+0xb98] ;  /* 0x000b9800011c7983 */ /* 0x000f280000300a00 */
[----:B------:R-:W-:Y:S04]  /*40790*/  STL.64 [R1+0x8c0], R130 ;  /* 0x0008c08201007387 */ /* 0x000fe80000100a00 */
[----:B------:R-:W4:Y:S04]  /*407a0*/  LDL.LU.64 R26, [R1+0xb60] ;  /* 0x000b6000011a7983 */ /* 0x000f280000300a00 */
[----:B------:R-:W-:Y:S01]  /*407b0*/  STL.64 [R1+0xea8], R128 ;  /* 0x000ea88001007387 */ /* 0x000fe20000100a00 */
[----:B------:R-:W-:-:S04]  /*407c0*/  IMAD.WIDE R120, R5, 0x4, R48 ;  /* 0x0000000405787825 */ /* 0x000fc800078e0230 */
        /* <DEDUP_REMOVED lines=22> */
[----:B------:R1:W-:Y:S01]  /*40930*/  LDGSTS.E [R0+0x42c80], desc[UR60][R114.64], P1 ;  /* 0x42c8000072007fae */ /* 0x0003e2000892187c */
[----:B--2---:R-:W-:-:S03]  /*40940*/  IMAD.WIDE R112, R5, 0x4, R24 ;  /* 0x0000000405707825 */ /* 0x004fc600078e0218 */
[----:B------:R-:W2:Y:S04]  /*40950*/  LDL.LU.64 R24, [R1+0xa48] ;  /* 0x000a480001187983 */ /* 0x000ea80000300a00 */
[----:B------:R-:W-:Y:S01]  /*40960*/  STL.64 [R1+0xfe8], R118 ;  /* 0x000fe87601007387 */ /* 0x000fe20000100a00 */
[----:B------:R-:W-:-:S04]  /*40970*/  IMAD.WIDE R110, R5, 0x4, R40 ;  /* 0x00000004056e7825 */ /* 0x000fc800078e0228 */
[C---:B------:R-:W-:Y:S01]  /*40980*/  IMAD.WIDE R108, R5.reuse, 0x4, R30 ;  /* 0x00000004056c7825 */ /* 0x040fe200078e021e */
[----:B------:R-:W2:Y:S04]  /*40990*/  LDL.LU.64 R40, [R1+0xa10] ;  /* 0x000a100001287983 */ /* 0x000ea80000300a00 */
[----:B------:R-:W-:Y:S04]  /*409a0*/  STL.64 [R1+0x1028], R116 ;  /* 0x0010287401007387 */ /* 0x000fe80000100a00 */
[----:B------:R-:W2:Y:S04]  /*409b0*/  LDL.LU.64 R30, [R1+0x9d8] ;  /* 0x0009d800011e7983 */ /* 0x000ea80000300a00 */
[----:B------:R-:W-:Y:S04]  /*409c0*/  STL.64 [R1+0x1470], R114 ;  /* 0x0014707201007387 */ /* 0x000fe80000100a00 */
[----:B------:R-:W-:Y:S01]  /*409d0*/  STL.64 [R1+0x1490], R112 ;  /* 0x0014907001007387 */ /* 0x000fe20000100a00 */
[----:B---3--:R-:W-:-:S03]  /*409e0*/  IMAD.WIDE R104, R5, 0x4, R242 ;  /* 0x0000000405687825 */ /* 0x008fc600078e02f2 */
[----:B------:R-:W3:Y:S01]  /*409f0*/  LDL.LU.64 R242, [R1+0x9a0] ;  /* 0x0009a00001f27983 */ /* 0x000ee20000300a00 */
[----:B------:R-:W-:-:S03]  /*40a00*/  IMAD.WIDE R106, R5, 0x4, R32 ;  /* 0x00000004056a7825 */ /* 0x000fc600078e0220 */
[----:B------:R-:W-:Y:S01]  /*40a10*/  STL.64 [R1+0x14b8], R110 ;  /* 0x0014b86e01007387 */ /* 0x000fe20000100a00 */
[----:B----4-:R-:W-:-:S03]  /*40a20*/  IMAD.WIDE R102, R5, 0x4, R28 ;  /* 0x0000000405667825 */ /* 0x010fc600078e021c */
        /* <DEDUP_REMOVED lines=8> */
[----:B------:R-:W-:-:S03]  /*40ab0*/  IMAD.WIDE R96, R5, 0x4, R36 ;  /* 0x0000000405607825 */ /* 0x000fc600078e0224 */
[----:B------:R-:W4:Y:S04]  /*40ac0*/  LDL.LU.64 R44, [R1+0x8b8] ;  /* 0x0008b800012c7983 */ /* 0x000f280000300a00 */
        /* <DEDUP_REMOVED lines=27> */
[----:B------:R-:W2:Y:S04]  /*40c80*/  LDL.LU.64 R30, [R1+0x708] ;  /* 0x00070800011e7983 */ /* 0x000ea80000300a00 */
[----:B------:R-:W-:Y:S01]  /*40c90*/  STL.64 [R1+0x1658], R92 ;  /* 0x0016585c01007387 */ /* 0x000fe20000100a00 */
[----:B---3--:R-:W-:-:S03]  /*40ca0*/  IMAD.WIDE R84, R5, 0x4, R242 ;  /* 0x0000000405547825 */ /* 0x008fc600078e02f2 */
[----:B------:R-:W3:Y:S04]  /*40cb0*/  LDL.LU.64 R242, [R1+0x6c8] ;  /* 0x0006c80001f27983 */ /* 0x000ee80000300a00 */
[----:B------:R-:W-:Y:S01]  /*40cc0*/  STL.64 [R1+0x1678], R90 ;  /* 0x0016785a01007387 */ /* 0x000fe20000100a00 */
[----:B----4-:R-:W-:-:S03]  /*40cd0*/  IMAD.WIDE R82, R5, 0x4, R28 ;  /* 0x0000000405527825 */ /* 0x010fc600078e021c */
[----:B------:R4:W-:Y:S04]  /*40ce0*/  LDGSTS.E [R0+0x45c80], desc[UR60][R90.64], P1 ;  /* 0x45c800005a007fae */ /* 0x0009e8000892187c */
        /* <DEDUP_REMOVED lines=17> */
[----:B------:R-:W-:Y:S04]  /*40e00*/  STL.64 [R1+0x17e8], R76 ;  /* 0x0017e84c01007387 */ /* 0x000fe80000100a00 */
        /* <DEDUP_REMOVED lines=17> */
[----:B------:R-:W-:Y:S04]  /*40f20*/  STL.64 [R1+0x1840], R70 ;  /* 0x0018404601007387 */ /* 0x000fe80000100a00 */
[----:B------:R-:W2:Y:S04]  /*40f30*/  LDL.LU.64 R30, [R1+0x4c8] ;  /* 0x0004c800011e7983 */ /* 0x000ea80000300a00 */
[----:B------:R-:W-:Y:S01]  /*40f40*/  STL.64 [R1+0x1a38], R68 ;  /* 0x001a384401007387 */ /* 0x000fe20000100a00 */
[----:B---3--:R-:W-:-:S03]  /*40f50*/  IMAD.WIDE R60, R5, 0x4, R242 ;  /* 0x00000004053c7825 */ /* 0x008fc600078e02f2 */
[----:B------:R-:W3:Y:S01]  /*40f60*/  LDL.LU.64 R242, [R1+0x488] ;  /* 0x0004880001f27983 */ /* 0x000ee20000300a00 */
[----:B------:R-:W-:-:S03]  /*40f70*/  IMAD.WIDE R64, R5, 0x4, R32 ;  /* 0x0000000405407825 */ /* 0x000fc600078e0220 */
[----:B------:R-:W-:Y:S01]  /*40f80*/  STL.64 [R1+0x1ad0], R66 ;  /* 0x001ad04201007387 */ /* 0x000fe20000100a00 */
[----:B----4-:R-:W-:-:S04]  /*40f90*/  IMAD.WIDE R58, R5, 0x4, R28 ;  /* 0x00000004053a7825 */ /* 0x010fc800078e021c */
[C---:B------:R-:W-:Y:S01]  /*40fa0*/  IMAD.WIDE R56, R5.reuse, 0x4, R26 ;  /* 0x0000000405387825 */ /* 0x040fe200078e021a */
[----:B------:R4:W-:Y:S04]  /*40fb0*/  LDGSTS.E [R0+0x60880], desc[UR60][R68.64], P1 ;  /* 0x6088000044007fae */ /* 0x0009e8000892187c */
[----:B------:R-:W-:Y:S04]  /*40fc0*/  STL.64 [R1+0x1ae8], R64 ;  /* 0x001ae84001007387 */ /* 0x000fe80000100a00 */
[----:B------:R-:W4:Y:S04]  /*40fd0*/  LDL.LU.64 R32, [R1+0x448] ;  /* 0x0004480001207983 */ /* 0x000f280000300a00 */
[----:B------:R-:W4:Y:S04]  /*40fe0*/  LDL.LU.64 R46, [R1+0x408] ;  /* 0x00040800012e7983 */ /* 0x000f280000300a00 */
[----:B------:R-:W-:Y:S04]  /*40ff0*/  STL.64 [R1+0x1b90], R62 ;  /* 0x001b903e01007387 */ /* 0x000fe80000100a00 */
[----:B------:R-:W4:Y:S04]  /*41000*/  LDL.LU.64 R42, [R1+0x3c0] ;  /* 0x0003c000012a7983 */ /* 0x000f280000300a00 */
[----:B------:R-:W4:Y:S04]  /*41010*/  LDL.LU.64 R38, [R1+0x380] ;  /* 0x0003800001267983 */ /* 0x000f280000300a00 */
[----:B------:R-:W-:Y:S01]  /*41020*/  STL.64 [R1+0x1bc0], R60 ;  /* 0x001bc03c01007387 */ /* 0x000fe20000100a00 */
[----:B------:R-:W-:-:S03]  /*41030*/  IMAD.WIDE R52, R5, 0x4, R36 ;  /* 0x0000000405347825 */ /* 0x000fc600078e0224 */
[----:B------:R-:W4:Y:S04]  /*41040*/  LDL.LU.64 R28, [R1+0x340] ;  /* 0x00034000011c7983 */ /* 0x000f280000300a00 */
[----:B------:R-:W4:Y:S01]  /*41050*/  LDL.LU.64 R36, [R1+0x300] ;  /* 0x0003000001247983 */ /* 0x000f220000300a00 */
[----:B------:R-:W-:-:S03]  /*41060*/  IMAD.WIDE R54, R5, 0x4, R48 ;  /* 0x0000000405367825 */ /* 0x000fc600078e0230 */
[----:B------:R-:W-:Y:S01]  /*41070*/  STL.64 [R1+0x1bd0], R58 ;  /* 0x001bd03a01007387 */ /* 0x000fe20000100a00 */
[----:B------:R-:W-:-:S03]  /*41080*/  IMAD.WIDE R48, R5, 0x4, R34 ;  /* 0x0000000405307825 */ /* 0x000fc600078e0222 */
[----:B------:R-:W4:Y:S04]  /*41090*/  LDL.LU.64 R26, [R1+0x2c0] ;  /* 0x0002c000011a7983 */ /* 0x000f280000300a00 */
[----:B------:R-:W4:Y:S04]  /*410a0*/  LDL.LU.64 R34, [R1+0x280] ;  /* 0x0002800001227983 */ /* 0x000f280000300a00 */
[----:B------:R-:W-:Y:S04]  /*410b0*/  STL.64 [R1+0x1c78], R56 ;  /* 0x001c783801007387 */ /* 0x000fe80000100a00 */
[----:B------:R-:W-:Y:S04]  /*410c0*/  LDGSTS.E [R0+0x60c80], desc[UR60][R66.64], P1 ;  /* 0x60c8000042007fae */ /* 0x000fe8000892187c */
[----:B------:R1:W-:Y:S04]  /*410d0*/  LDGSTS.E [R0+0x61080], desc[UR60][R64.64], P1 ;  /* 0x6108000040007fae */ /* 0x0003e8000892187c */
[----:B------:R-:W-:Y:S04]  /*410e0*/  LDGSTS.E [R0+0x61480], desc[UR60][R62.64], P1 ;  /* 0x614800003e007fae */ /* 0x000fe8000892187c */
[----:B------:R1:W-:Y:S04]  /*410f0*/  LDGSTS.E [R0+0x61880], desc[UR60][R60.64], P1 ;  /* 0x618800003c007fae */ /* 0x0003e8000892187c */
[----:B------:R1:W-:Y:S04]  /*41100*/  LDGSTS.E [R0+0x61c80], desc[UR60][R58.64], P1 ;  /* 0x61c800003a007fae */ /* 0x0003e8000892187c */
[----:B------:R1:W-:Y:S04]  /*41110*/  LDGSTS.E [R0+0x62080], desc[UR60][R56.64], P1 ;  /* 0x6208000038007fae */ /* 0x0003e8000892187c */
[----:B------:R1:W-:Y:S04]  /*41120*/  LDGSTS.E [R0+0x62480], desc[UR60][R54.64], P1 ;  /* 0x6248000036007fae */ /* 0x0003e8000892187c */
[----:B------:R1:W-:Y:S04]  /*41130*/  LDGSTS.E [R0+0x62880], desc[UR60][R52.64], P1 ;  /* 0x6288000034007fae */ /* 0x0003e8000892187c */
[----:B------:R-:W-:Y:S01]  /*41140*/  LDGSTS.E [R0+0x62c80], desc[UR60][R48.64], P1 ;  /* 0x62c8000030007fae */ /* 0x000fe2000892187c */
[----:B--2---:R-:W-:-:S03]  /*41150*/  IMAD.WIDE R44, R5, 0x4, R24 ;  /* 0x00000004052c7825 */ /* 0x004fc600078e0218 */
[----:B------:R-:W2:Y:S04]  /*41160*/  LDL.LU.64 R24, [R1+0x240] ;  /* 0x0002400001187983 */ /* 0x000ea80000300a00 */
[----:B------:R-:W1:Y:S04]  /*41170*/  LDL.LU.64 R154, [R1+0x200] ;  /* 0x00020000019a7983 */ /* 0x000e680000300a00 */
[----:B------:R-:W-:Y:S04]  /*41180*/  STL.64 [R1+0x1c90], R54 ;  /* 0x001c903601007387 */ /* 0x000fe80000100a00 */
[----:B------:R-:W2:Y:S04]  /*41190*/  LDL.LU.64 R152, [R1+0x1c0] ;  /* 0x0001c00001987983 */ /* 0x000ea80000300a00 */
[----:B------:R-:W2:Y:S04]  /*411a0*/  LDL.LU.64 R156, [R1+0x180] ;  /* 0x00018000019c7983 */ /* 0x000ea80000300a00 */
[----:B------:R-:W-:Y:S04]  /*411b0*/  STL.64 [R1+0x1c98], R52 ;  /* 0x001c983401007387 */ /* 0x000fe80000100a00 */
[----:B------:R-:W2:Y:S04]  /*411c0*/  LDL.LU.64 R138, [R1+0x140] ;  /* 0x00014000018a7983 */ /* 0x000ea80000300a00 */
[----:B------:R-:W2:Y:S04]  /*411d0*/  LDL.LU.64 R236, [R1+0x100] ;  /* 0x0001000001ec7983 */ /* 0x000ea80000300a00 */
[----:B------:R1:W-:Y:S01]  /*411e0*/  STL.64 [R1+0x1ca0], R48 ;  /* 0x001ca03001007387 */ /* 0x0003e20000100a00 */
[----:B---3--:R-:W-:-:S03]  /*411f0*/  IMAD.WIDE R50, R5, 0x4, R242 ;  /* 0x0000000405327825 */ /* 0x008fc600078e02f2 */
[----:B------:R-:W3:Y:S04]  /*41200*/  LDL.LU.64 R240, [R1+0xc0] ;  /* 0x0000c00001f07983 */ /* 0x000ee80000300a00 */
[----:B------:R-:W3:Y:S01]  /*41210*/  LDL.LU.64 R242, [R1+0x80] ;  /* 0x0000800001f27983 */ /* 0x000ee20000300a00 */
[----:B------:R-:W-:-:S04]  /*41220*/  IMAD.WIDE R40, R5, 0x4, R40 ;  /* 0x0000000405287825 */ /* 0x000fc800078e0228 */
[----:B------:R-:W-:-:S04]  /*41230*/  IMAD.WIDE R30, R5, 0x4, R30 ;  /* 0x00000004051e7825 */ /* 0x000fc800078e021e */
[C---:B----4-:R-:W-:Y:S01]  /*41240*/  IMAD.WIDE R32, R5.reuse, 0x4, R32 ;  /* 0x0000000405207825 */ /* 0x050fe200078e0220 */
[----:B------:R4:W-:Y:S03]  /*41250*/  STL.64 [R1+0x1ca8], R44 ;  /* 0x001ca82c01007387 */ /* 0x0009e60000100a00 */
[C---:B------:R-:W-:Y:S01]  /*41260*/  IMAD.WIDE R46, R5.reuse, 0x4, R46 ;  /* 0x00000004052e7825 */ /* 0x040fe200078e022e */
[----:B------:R4:W-:Y:S03]  /*41270*/  STL.64 [R1+0x1e10], R40 ;  /* 0x001e102801007387 */ /* 0x0009e60000100a00 */
[C---:B------:R-:W-:Y:S01]  /*41280*/  IMAD.WIDE R42, R5.reuse, 0x4, R42 ;  /* 0x00000004052a7825 */ /* 0x040fe200078e022a */
[----:B------:R4:W-:Y:S03]  /*41290*/  STL.64 [R1+0x1e08], R30 ;  /* 0x001e081e01007387 */ /* 0x0009e60000100a00 */
[C---:B------:R-:W-:Y:S01]  /*412a0*/  IMAD.WIDE R38, R5.reuse, 0x4, R38 ;  /* 0x0000000405267825 */ /* 0x040fe200078e0226 */
[----:B------:R-:W-:Y:S03]  /*412b0*/  STL.64 [R1+0x1e00], R50 ;  /* 0x001e003201007387 */ /* 0x000fe60000100a00 */
[C---:B------:R-:W-:Y:S01]  /*412c0*/  IMAD.WIDE R28, R5.reuse, 0x4, R28 ;  /* 0x00000004051c7825 */ /* 0x040fe200078e021c */
[----:B------:R4:W-:Y:S03]  /*412d0*/  STL.64 [R1+0x1df8], R32 ;  /* 0x001df82001007387 */ /* 0x0009e60000100a00 */
[C---:B------:R-:W-:Y:S01]  /*412e0*/  IMAD.WIDE R36, R5.reuse, 0x4, R36 ;  /* 0x0000000405247825 */ /* 0x040fe200078e0224 */
[----:B------:R-:W-:Y:S03]  /*412f0*/  STL.64 [R1+0x1df0], R46 ;  /* 0x001df02e01007387 */ /* 0x000fe60000100a00 */
[C---:B------:R-:W-:Y:S01]  /*41300*/  IMAD.WIDE R26, R5.reuse, 0x4, R26 ;  /* 0x00000004051a7825 */ /* 0x040fe200078e021a */
[----:B------:R-:W-:Y:S03]  /*41310*/  STL.64 [R1+0x1de8], R42 ;  /* 0x001de82a01007387 */ /* 0x000fe60000100a00 */
[C---:B------:R-:W-:Y:S01]  /*41320*/  IMAD.WIDE R34, R5.reuse, 0x4, R34 ;  /* 0x0000000405227825 */ /* 0x040fe200078e0222 */
[----:B------:R-:W-:Y:S04]  /*41330*/  STL.64 [R1+0x1de0], R38 ;  /* 0x001de02601007387 */ /* 0x000fe80000100a00 */
[----:B------:R4:W-:Y:S04]  /*41340*/  STL.64 [R1+0x1dd8], R28 ;  /* 0x001dd81c01007387 */ /* 0x0009e80000100a00 */
[----:B------:R-:W-:Y:S04]  /*41350*/  STL.64 [R1+0x1dd0], R36 ;  /* 0x001dd02401007387 */ /* 0x000fe80000100a00 */
[----:B------:R4:W-:Y:S04]  /*41360*/  STL.64 [R1+0x1dc8], R26 ;  /* 0x001dc81a01007387 */ /* 0x0009e80000100a00 */
[----:B------:R4:W-:Y:S04]  /*41370*/  STL.64 [R1+0x1dc0], R34 ;  /* 0x001dc02201007387 */ /* 0x0009e80000100a00 */
[----:B------:R-:W-:Y:S04]  /*41380*/  LDGSTS.E [R0+0x63080], desc[UR60][R44.64], P1 ;  /* 0x630800002c007fae */ /* 0x000fe8000892187c */
[----:B------:R-:W-:Y:S04]  /*41390*/  LDGSTS.E [R0+0x63480], desc[UR60][R40.64], P1 ;  /* 0x6348000028007fae */ /* 0x000fe8000892187c */
[----:B------:R-:W-:Y:S04]  /*413a0*/  LDGSTS.E [R0+0x63880], desc[UR60][R30.64], P1 ;  /* 0x638800001e007fae */ /* 0x000fe8000892187c */
[----:B------:R4:W-:Y:S04]  /*413b0*/  LDGSTS.E [R0+0x63c80], desc[UR60][R50.64], P1 ;  /* 0x63c8000032007fae */ /* 0x0009e8000892187c */
[----:B------:R-:W-:Y:S04]  /*413c0*/  LDGSTS.E [R0+0x64080], desc[UR60][R32.64], P1 ;  /* 0x6408000020007fae */ /* 0x000fe8000892187c */
[----:B------:R-:W-:Y:S04]  /*413d0*/  LDGSTS.E [R0+0x64480], desc[UR60][R46.64], P1 ;  /* 0x644800002e007fae */ /* 0x000fe8000892187c */
[----:B------:R-:W-:Y:S04]  /*413e0*/  LDGSTS.E [R0+0x64880], desc[UR60][R42.64], P1 ;  /* 0x648800002a007fae */ /* 0x000fe8000892187c */
[----:B------:R4:W-:Y:S04]  /*413f0*/  LDGSTS.E [R0+0x64c80], desc[UR60][R38.64], P1 ;  /* 0x64c8000026007fae */ /* 0x0009e8000892187c */
[----:B------:R4:W-:Y:S04]  /*41400*/  LDGSTS.E [R0+0x65080], desc[UR60][R28.64], P1 ;  /* 0x650800001c007fae */ /* 0x0009e8000892187c */
[----:B------:R-:W-:Y:S04]  /*41410*/  LDGSTS.E [R0+0x65480], desc[UR60][R36.64], P1 ;  /* 0x6548000024007fae */ /* 0x000fe8000892187c */
[----:B------:R4:W-:Y:S04]  /*41420*/  LDGSTS.E [R0+0x65880], desc[UR60][R26.64], P1 ;  /* 0x658800001a007fae */ /* 0x0009e8000892187c */
[----:B------:R4:W-:Y:S01]  /*41430*/  LDGSTS.E [R0+0x65c80], desc[UR60][R34.64], P1 ;  /* 0x65c8000022007fae */ /* 0x0009e2000892187c */
[----:B--2---:R-:W-:-:S04]  /*41440*/  IMAD.WIDE R24, R5, 0x4, R24 ;  /* 0x0000000405187825 */ /* 0x004fc800078e0218 */
[----:B-1----:R-:W-:-:S04]  /*41450*/  IMAD.WIDE R22, R5, 0x4, R154 ;  /* 0x0000000405167825 */ /* 0x002fc800078e029a */
[----:B------:R-:W-:-:S04]  /*41460*/  IMAD.WIDE R20, R5, 0x4, R152 ;  /* 0x0000000405147825 */ /* 0x000fc800078e0298 */
[----:B------:R-:W-:-:S04]  /*41470*/  IMAD.WIDE R18, R5, 0x4, R156 ;  /* 0x0000000405127825 */ /* 0x000fc800078e029c */
[C---:B------:R-:W-:Y:S01]  /*41480*/  IMAD.WIDE R16, R5.reuse, 0x4, R138 ;  /* 0x0000000405107825 */ /* 0x040fe200078e028a */
[----:B------:R1:W-:Y:S03]  /*41490*/  STL.64 [R1+0x1db8], R24 ;  /* 0x001db81801007387 */ /* 0x0003e60000100a00 */
[C---:B------:R-:W-:Y:S01]  /*414a0*/  IMAD.WIDE R14, R5.reuse, 0x4, R236 ;  /* 0x00000004050e7825 */ /* 0x040fe200078e02ec */
[----:B------:R2:W-:Y:S03]  /*414b0*/  STL.64 [R1+0x1db0], R22 ;  /* 0x001db01601007387 */ /* 0x0005e60000100a00 */
[C---:B---3--:R-:W-:Y:S01]  /*414c0*/  IMAD.WIDE R12, R5.reuse, 0x4, R240 ;  /* 0x00000004050c7825 */ /* 0x048fe200078e02f0 */
[----:B------:R3:W-:Y:S03]  /*414d0*/  STL.64 [R1+0x1da8], R20 ;  /* 0x001da81401007387 */ /* 0x0007e60000100a00 */
[C---:B------:R-:W-:Y:S01]  /*414e0*/  IMAD.WIDE R10, R5.reuse, 0x4, R242 ;  /* 0x00000004050a7825 */ /* 0x040fe200078e02f2 */
[----:B------:R3:W-:Y:S04]  /*414f0*/  STL.64 [R1+0x1da0], R18 ;  /* 0x001da01201007387 */ /* 0x0007e80000100a00 */
[----:B------:R3:W-:Y:S04]  /*41500*/  STL.64 [R1+0x1d98], R16 ;  /* 0x001d981001007387 */ /* 0x0007e80000100a00 */
[----:B------:R3:W-:Y:S04]  /*41510*/  STL.64 [R1+0x1d90], R14 ;  /* 0x001d900e01007387 */ /* 0x0007e80000100a00 */
[----:B------:R3:W-:Y:S04]  /*41520*/  STL.64 [R1+0x1d88], R12 ;  /* 0x001d880c01007387 */ /* 0x0007e80000100a00 */
[----:B------:R3:W-:Y:S04]  /*41530*/  STL.64 [R1+0x1d80], R10 ;  /* 0x001d800a01007387 */ /* 0x0007e80000100a00 */
[----:B------:R-:W2:Y:S04]  /*41540*/  LDL.LU.64 R48, [R1+0xf48] ;  /* 0x000f480001307983 */ /* 0x000ea80000300a00 */
[----:B----4-:R-:W4:Y:S04]  /*41550*/  LDL.LU.64 R44, [R1+0xf10] ;  /* 0x000f1000012c7983 */ /* 0x010f280000300a00 */
[----:B------:R-:W3:Y:S04]  /*41560*/  LDL.LU.64 R40, [R1+0xed8] ;  /* 0x000ed80001287983 */ /* 0x000ee80000300a00 */
[----:B------:R-:W3:Y:S04]  /*41570*/  LDL.LU.64 R30, [R1+0xea0] ;  /* 0x000ea000011e7983 */ /* 0x000ee80000300a00 */
[----:B------:R-:W3:Y:S04]  /*41580*/  LDL.LU.64 R32, [R1+0xe68] ;  /* 0x000e680001207983 */ /* 0x000ee80000300a00 */
[----:B------:R-:W3:Y:S04]  /*41590*/  LDL.LU.64 R242, [R1+0xe30] ;  /* 0x000e300001f27983 */ /* 0x000ee80000300a00 */
[----:B------:R-:W3:Y:S04]  /*415a0*/  LDL.LU.64 R28, [R1+0xdf8] ;  /* 0x000df800011c7983 */ /* 0x000ee80000300a00 */
[----:B------:R-:W3:Y:S04]  /*415b0*/  LDL.LU.64 R26, [R1+0xdc0] ;  /* 0x000dc000011a7983 */ /* 0x000ee80000300a00 */
[----:B------:R-:W3:Y:S04]  /*415c0*/  LDL.LU.64 R36, [R1+0xd88] ;  /* 0x000d880001247983 */ /* 0x000ee80000300a00 */
[----:B------:R-:W3:Y:S04]  /*415d0*/  LDL.LU.64 R34, [R1+0xd50] ;  /* 0x000d500001227983 */ /* 0x000ee80000300a00 */
        /* <DEDUP_REMOVED lines=8> */
[----:B-1----:R-:W3:Y:S04]  /*41660*/  LDL.LU.64 R24, [R1+0xd18] ;  /* 0x000d180001187983 */ /* 0x002ee80000300a00 */
[----:B------:R-:W3:Y:S01]  /*41670*/  LDL.LU.64 R66, [R1+0xce0] ;  /* 0x000ce00001427983 */ /* 0x000ee20000300a00 */
[----:B--2---:R-:W-:-:S04]  /*41680*/  IMAD.WIDE R136, R5, 0x4, R48 ;  /* 0x0000000405887825 */ /* 0x004fc800078e0230 */
[C---:B----4-:R-:W-:Y:S01]  /*41690*/  IMAD.WIDE R134, R5.reuse, 0x4, R44 ;  /* 0x0000000405867825 */ /* 0x050fe200078e022c */
[----:B------:R-:W2:Y:S03]  /*416a0*/  LDL.LU.64 R48, [R1+0xca8] ;  /* 0x000ca80001307983 */ /* 0x000ea60000300a00 */
[C---:B---3--:R-:W-:Y:S02]  /*416b0*/  IMAD.WIDE R132, R5.reuse, 0x4, R40 ;  /* 0x0000000405847825 */ /* 0x048fe400078e0228 */
[----:B------:R-:W3:Y:S02]  /*416c0*/  LDL.LU.64 R40, [R1+0xc70] ;  /* 0x000c700001287983 */ /* 0x000ee40000300a00 */
        /* <DEDUP_REMOVED lines=25> */
[----:B------:R-:W-:Y:S04]  /*41860*/  LDGSTS.E [R2+0x40100], desc[UR60][R136.64], P1 ;  /* 0x4010000088027fae */ /* 0x000fe8000892187c */
[----:B------:R-:W4:Y:S04]  /*41870*/  LDL.LU.64 R66, [R1+0xa78] ;  /* 0x000a780001427983 */ /* 0x000f280000300a00 */
[----:B------:R-:W-:Y:S04]  /*41880*/  STL.64 [R1+0x880], R120 ;  /* 0x0008807801007387 */ /* 0x000fe80000100a00 */
        /* <DEDUP_REMOVED lines=11> */
[----:B--2---:R-:W-:-:S04]  /*41940*/  IMAD.WIDE R112, R5, 0x4, R48 ;  /* 0x0000000405707825 */ /* 0x004fc800078e0230 */
[C---:B---3--:R-:W-:Y:S01]  /*41950*/  IMAD.WIDE R110, R5.reuse, 0x4, R40 ;  /* 0x00000004056e7825 */ /* 0x048fe200078e0228 */
[----:B------:R-:W2:Y:S04]  /*41960*/  LDL.LU.64 R48, [R1+0xa40] ;  /* 0x000a400001307983 */ /* 0x000ea80000300a00 */
[----:B------:R-:W-:Y:S04]  /*41970*/  STL.64 [R1+0x8b8], R118 ;  /* 0x0008b87601007387 */ /* 0x000fe80000100a00 */
[----:B------:R-:W3:Y:S04]  /*41980*/  LDL.LU.64 R40, [R1+0xa08] ;  /* 0x000a080001287983 */ /* 0x000ee80000300a00 */
[----:B------:R-:W-:Y:S01]  /*41990*/  STL.64 [R1+0x8f8], R116 ;  /* 0x0008f87401007387 */ /* 0x000fe20000100a00 */
[----:B----4-:R-:W-:-:S04]  /*419a0*/  IMAD.WIDE R108, R5, 0x4, R30 ;  /* 0x00000004056c7825 */ /* 0x010fc800078e021e */
[C---:B------:R-:W-:Y:S01]  /*419b0*/  IMAD.WIDE R106, R5.reuse, 0x4, R32 ;  /* 0x00000004056a7825 */ /* 0x040fe200078e0220 */
        /* <DEDUP_REMOVED lines=38> */
[----:B------:R-:W-:Y:S04]  /*41c20*/  STL.64 [R1+0x1530], R96 ;  /* 0x0015306001007387 */ /* 0x000fe80000100a00 */
[----:B------:R-:W2:Y:S01]  /*41c30*/  LDL.LU.64 R66, [R1+0x780] ;  /* 0x0007800001427983 */ /* 0x000ea20000300a00 */
[----:B---3--:R-:W-:-:S03]  /*41c40*/  IMAD.WIDE R88, R5, 0x4, R40 ;  /* 0x0000000405587825 */ /* 0x008fc600078e0228 */
[----:B------:R-:W-:Y:S01]  /*41c50*/  STL.64 [R1+0x1560], R94 ;  /* 0x0015605e01007387 */ /* 0x000fe20000100a00 */
[----:B----4-:R-:W-:-:S03]  /*41c60*/  IMAD.WIDE R86, R5, 0x4, R30 ;  /* 0x0000000405567825 */ /* 0x010fc600078e021e */
[----:B------:R-:W3:Y:S04]  /*41c70*/  LDL.LU.64 R40, [R1+0x740] ;  /* 0x0007400001287983 */ /* 0x000ee80000300a00 */
        /* <DEDUP_REMOVED lines=15> */
[----:B------:R-:W-:Y:S04]  /*41d70*/  STL.64 [R1+0x1670], R82 ;  /* 0x0016705201007387 */ /* 0x000fe80000100a00 */
[----:B------:R-:W4:Y:S01]  /*41d80*/  LDL.LU.64 R34, [R1+0x5c0] ;  /* 0x0005c00001227983 */ /* 0x000f220000300a00 */
[----:B------:R-:W-:-:S03]  /*41d90*/  IMAD.WIDE R76, R5, 0x4, R44 ;  /* 0x00000004054c7825 */ /* 0x000fc600078e022c */
[----:B------:R-:W-:Y:S01]  /*41da0*/  STL.64 [R1+0x16a8], R80 ;  /* 0x0016a85001007387 */ /* 0x000fe20000100a00 */
[----:B------:R-:W-:-:S03]  /*41db0*/  IMAD.WIDE R72, R5, 0x4, R24 ;  /* 0x0000000405487825 */ /* 0x000fc600078e0218 */
[----:B------:R-:W4:Y:S04]  /*41dc0*/  LDL.LU.64 R24, [R1+0x580] ;  /* 0x0005800001187983 */ /* 0x000f280000300a00 */
[----:B------:R-:W-:Y:S01]  /*41dd0*/  STL.64 [R1+0x16e0], R78 ;  /* 0x0016e04e01007387 */ /* 0x000fe20000100a00 */
[----:B------:R-:W-:-:S03]  /*41de0*/  IMAD.WIDE R70, R5, 0x4, R32 ;  /* 0x0000000405467825 */ /* 0x000fc600078e0220 */
        /* <DEDUP_REMOVED lines=14> */
[----:B------:R-:W-:Y:S04]  /*41ed0*/  STL.64 [R1+0x1738], R74 ;  /* 0x0017384a01007387 */ /* 0x000fe80000100a00 */
[----:B------:R-:W2:Y:S04]  /*41ee0*/  LDL.LU.64 R44, [R1+0x500] ;  /* 0x00050000012c7983 */ /* 0x000ea80000300a00 */
[----:B------:R-:W-:Y:S01]  /*41ef0*/  STL.64 [R1+0x1770], R72 ;  /* 0x0017704801007387 */ /* 0x000fe20000100a00 */
[----:B---3--:R-:W-:-:S03]  /*41f00*/  IMAD.WIDE R64, R5, 0x4, R40 ;  /* 0x0000000405407825 */ /* 0x008fc600078e0228 */
[----:B------:R-:W-:Y:S04]  /*41f10*/  STL.64 [R1+0x17a8], R70 ;  /* 0x0017a84601007387 */ /* 0x000fe80000100a00 */
[----:B------:R-:W3:Y:S04]  /*41f20*/  LDL.LU.64 R40, [R1+0x4c0] ;  /* 0x0004c00001287983 */ /* 0x000ee80000300a00 */
[----:B------:R-:W-:Y:S01]  /*41f30*/  STL.64 [R1+0x17e0], R68 ;  /* 0x0017e04401007387 */ /* 0x000fe20000100a00 */
[----:B----4-:R-:W-:-:S04]  /*41f40*/  IMAD.WIDE R60, R5, 0x4, R242 ;  /* 0x00000004053c7825 */ /* 0x010fc800078e02f2 */
[C---:B------:R-:W-:Y:S01]  /*41f50*/  IMAD.WIDE R66, R5.reuse, 0x4, R66 ;  /* 0x0000000405427825 */ /* 0x040fe200078e0242 */
[----:B------:R-:W4:Y:S03]  /*41f60*/  LDL.LU.64 R242, [R1+0x480] ;  /* 0x0004800001f27983 */ /* 0x000f260000300a00 */
[----:B------:R-:W-:-:S04]  /*41f70*/  IMAD.WIDE R62, R5, 0x4, R30 ;  /* 0x00000004053e7825 */ /* 0x000fc800078e021e */
[----:B------:R-:W-:-:S04]  /*41f80*/  IMAD.WIDE R58, R5, 0x4, R28 ;  /* 0x00000004053a7825 */ /* 0x000fc800078e021c */
[C---:B------:R-:W-:Y:S01]  /*41f90*/  IMAD.WIDE R56, R5.reuse, 0x4, R26 ;  /* 0x0000000405387825 */ /* 0x040fe200078e021a */
[----:B------:R1:W-:Y:S04]  /*41fa0*/  STL.64 [R1+0x1800], R66 ;  /* 0x0018004201007387 */ /* 0x0003e80000100a00 */
[----:B------:R-:W-:Y:S04]  /*41fb0*/  STL.64 [R1+0x1820], R64 ;  /* 0x0018204001007387 */ /* 0x000fe80000100a00 */
[----:B------:R-:W3:Y:S04]  /*41fc0*/  LDL.LU.64 R28, [R1+0x440] ;  /* 0x00044000011c7983 */ /* 0x000ee80000300a00 */
[----:B------:R-:W3:Y:S04]  /*41fd0*/  LDL.LU.64 R46, [R1+0x3f8] ;  /* 0x0003f800012e7983 */ /* 0x000ee80000300a00 */
[----:B------:R-:W-:Y:S04]  /*41fe0*/  STL.64 [R1+0x1838], R62 ;  /* 0x0018383e01007387 */ /* 0x000fe80000100a00 */
[----:B------:R-:W3:Y:S04]  /*41ff0*/  LDL.LU.64 R26, [R1+0x3b8] ;  /* 0x0003b800011a7983 */ /* 0x000ee80000300a00 */
[----:B------:R-:W3:Y:S01]  /*42000*/  LDL.LU.64 R42, [R1+0x378] ;  /* 0x00037800012a7983 */ /* 0x000ee20000300a00 */
[----:B------:R-:W-:-:S03]  /*42010*/  IMAD.WIDE R54, R5, 0x4, R36 ;  /* 0x0000000405367825 */ /* 0x000fc600078e0224 */
[----:B------:R-:W-:Y:S01]  /*42020*/  STL.64 [R1+0x1858], R60 ;  /* 0x0018583c01007387 */ /* 0x000fe20000100a00 */
[----:B------:R-:W-:-:S03]  /*42030*/  IMAD.WIDE R52, R5, 0x4, R34 ;  /* 0x0000000405347825 */ /* 0x000fc600078e0222 */
[----:B------:R-:W3:Y:S04]  /*42040*/  LDL.LU.64 R36, [R1+0x338] ;  /* 0x0003380001247983 */ /* 0x000ee80000300a00 */
[----:B------:R-:W3:Y:S04]  /*42050*/  LDL.LU.64 R34, [R1+0x2f8] ;  /* 0x0002f80001227983 */ /* 0x000ee80000300a00 */
[----:B------:R-:W-:Y:S04]  /*42060*/  STL.64 [R1+0x1ac8], R58 ;  /* 0x001ac83a01007387 */ /* 0x000fe80000100a00 */
[----:B------:R-:W3:Y:S04]  /*42070*/  LDL.LU.64 R32, [R1+0x2b8] ;  /* 0x0002b80001207983 */ /* 0x000ee80000300a00 */
[----:B------:R-:W3:Y:S01]  /*42080*/  LDL.LU.64 R30, [R1+0x278] ;  /* 0x00027800011e7983 */ /* 0x000ee20000300a00 */
[----:B------:R-:W-:-:S03]  /*42090*/  IMAD.WIDE R50, R5, 0x4, R24 ;  /* 0x0000000405327825 */ /* 0x000fc600078e0218 */
[----:B------:R-:W-:Y:S04]  /*420a0*/  STL.64 [R1+0x1ae0], R56 ;  /* 0x001ae03801007387 */ /* 0x000fe80000100a00 */
[----:B------:R-:W3:Y:S04]  /*420b0*/  LDL.LU.64 R24, [R1+0x238] ;  /* 0x0002380001187983 */ /* 0x000ee80000300a00 */
[----:B------:R-:W3:Y:S04]  /*420c0*/  LDL.LU.64 R154, [R1+0x1f8] ;  /* 0x0001f800019a7983 */ /* 0x000ee80000300a00 */
        /* <DEDUP_REMOVED lines=18> */
[----:B----4-:R-:W-:-:S03]  /*421f0*/  IMAD.WIDE R38, R5, 0x4, R242 ;  /* 0x0000000405267825 */ /* 0x010fc600078e02f2 */
[----:B------:R-:W4:Y:S01]  /*42200*/  LDL.LU.64 R242, [R1+0x78] ;  /* 0x0000780001f27983 */ /* 0x000f220000300a00 */
[----:B--2---:R-:W-:-:S04]  /*42210*/  IMAD.WIDE R48, R5, 0x4, R48 ;  /* 0x0000000405307825 */ /* 0x004fc800078e0230 */
[----:B------:R-:W-:-:S04]  /*42220*/  IMAD.WIDE R44, R5, 0x4, R44 ;  /* 0x00000004052c7825 */ /* 0x000fc800078e022c */
[----:B---3--:R-:W-:-:S04]  /*42230*/  IMAD.WIDE R40, R5, 0x4, R40 ;  /* 0x0000000405287825 */ /* 0x008fc800078e0228 */
[----:B------:R-:W-:-:S04]  /*42240*/  IMAD.WIDE R28, R5, 0x4, R28 ;  /* 0x00000004051c7825 */ /* 0x000fc800078e021c */
[C---:B------:R-:W-:Y:S01]  /*42250*/  IMAD.WIDE R46, R5.reuse, 0x4, R46 ;  /* 0x00000004052e7825 */ /* 0x040fe200078e022e */
[----:B------:R-:W-:Y:S04]  /*42260*/  STL.64 [R1+0x1bb8], R48 ;  /* 0x001bb83001007387 */ /* 0x000fe80000100a00 */
[----:B------:R-:W-:Y:S01]  /*42270*/  STL.64 [R1+0x1d48], R44 ;  /* 0x001d482c01007387 */ /* 0x000fe20000100a00 */
[----:B------:R-:W-:-:S03]  /*42280*/  IMAD.WIDE R26, R5, 0x4, R26 ;  /* 0x00000004051a7825 */ /* 0x000fc600078e021a */
[----:B------:R2:W-:Y:S01]  /*42290*/  STL.64 [R1+0x1d40], R40 ;  /* 0x001d402801007387 */ /* 0x0005e20000100a00 */
[----:B------:R-:W-:-:S03]  /*422a0*/  IMAD.WIDE R42, R5, 0x4, R42 ;  /* 0x00000004052a7825 */ /* 0x000fc600078e022a */
[----:B------:R3:W-:Y:S01]  /*422b0*/  STL.64 [R1+0x1d38], R38 ;  /* 0x001d382601007387 */ /* 0x0007e20000100a00 */
[----:B------:R-:W-:-:S03]  /*422c0*/  IMAD.WIDE R36, R5, 0x4, R36 ;  /* 0x0000000405247825 */ /* 0x000fc600078e0224 */
[----:B------:R3:W-:Y:S01]  /*422d0*/  STL.64 [R1+0x1d30], R28 ;  /* 0x001d301c01007387 */ /* 0x0007e20000100a00 */
[----:B------:R-:W-:-:S03]  /*422e0*/  IMAD.WIDE R34, R5, 0x4, R34 ;  /* 0x0000000405227825 */ /* 0x000fc600078e0222 */
[----:B------:R-:W-:Y:S01]  /*422f0*/  STL.64 [R1+0x1d28], R46 ;  /* 0x001d282e01007387 */ /* 0x000fe20000100a00 */
[----:B------:R-:W-:-:S03]  /*42300*/  IMAD.WIDE R32, R5, 0x4, R32 ;  /* 0x0000000405207825 */ /* 0x000fc600078e0220 */
[----:B------:R3:W-:Y:S01]  /*42310*/  STL.64 [R1+0x1d20], R26 ;  /* 0x001d201a01007387 */ /* 0x0007e20000100a00 */
[----:B------:R-:W-:-:S03]  /*42320*/  IMAD.WIDE R30, R5, 0x4, R30 ;  /* 0x00000004051e7825 */ /* 0x000fc600078e021e */
[----:B------:R-:W-:Y:S01]  /*42330*/  STL.64 [R1+0x1d18], R42 ;  /* 0x001d182a01007387 */ /* 0x000fe20000100a00 */
[----:B------:R-:W-:-:S03]  /*42340*/  IMAD.WIDE R24, R5, 0x4, R24 ;  /* 0x0000000405187825 */ /* 0x000fc600078e0218 */
[----:B------:R3:W-:Y:S01]  /*42350*/  STL.64 [R1+0x1d10], R36 ;  /* 0x001d102401007387 */ /* 0x0007e20000100a00 */
[----:B------:R-:W-:-:S03]  /*42360*/  IMAD.WIDE R22, R5, 0x4, R154 ;  /* 0x0000000405167825 */ /* 0x000fc600078e029a */
[----:B------:R3:W-:Y:S01]  /*42370*/  STL.64 [R1+0x1d08], R34 ;  /* 0x001d082201007387 */ /* 0x0007e20000100a00 */
[----:B------:R-:W-:-:S03]  /*42380*/  IMAD.WIDE R20, R5, 0x4, R152 ;  /* 0x0000000405147825 */ /* 0x000fc600078e0298 */
[----:B------:R-:W-:Y:S01]  /*42390*/  STL.64 [R1+0x1d00], R32 ;  /* 0x001d002001007387 */ /* 0x000fe20000100a00 */
[----:B------:R-:W-:-:S03]  /*423a0*/  IMAD.WIDE R18, R5, 0x4, R156 ;  /* 0x0000000405127825 */ /* 0x000fc600078e029c */
[----:B------:R-:W-:Y:S01]  /*423b0*/  STL.64 [R1+0x1cf8], R30 ;  /* 0x001cf81e01007387 */ /* 0x000fe20000100a00 */
[----:B------:R-:W-:-:S03]  /*423c0*/  IMAD.WIDE R16, R5, 0x4, R138 ;  /* 0x0000000405107825 */ /* 0x000fc600078e028a */
[----:B------:R3:W-:Y:S01]  /*423d0*/  STL.64 [R1+0x1cf0], R24 ;  /* 0x001cf01801007387 */ /* 0x0007e20000100a00 */
[----:B------:R-:W-:-:S03]  /*423e0*/  IMAD.WIDE R14, R5, 0x4, R236 ;  /* 0x00000004050e7825 */ /* 0x000fc600078e02ec */
[----:B------:R3:W-:Y:S01]  /*423f0*/  STL.64 [R1+0x1ce8], R22 ;  /* 0x001ce81601007387 */ /* 0x0007e20000100a00 */
[----:B------:R-:W-:-:S03]  /*42400*/  IMAD.WIDE R12, R5, 0x4, R240 ;  /* 0x00000004050c7825 */ /* 0x000fc600078e02f0 */
[----:B------:R3:W-:Y:S04]  /*42410*/  STL.64 [R1+0x1ce0], R20 ;  /* 0x001ce01401007387 */ /* 0x0007e80000100a00 */
[----:B------:R3:W-:Y:S04]  /*42420*/  STL.64 [R1+0x1cd8], R18 ;  /* 0x001cd81201007387 */ /* 0x0007e80000100a00 */
[----:B------:R3:W-:Y:S04]  /*42430*/  STL.64 [R1+0x1cd0], R16 ;  /* 0x001cd01001007387 */ /* 0x0007e80000100a00 */
[----:B------:R3:W-:Y:S04]  /*42440*/  STL.64 [R1+0x1cc8], R14 ;  /* 0x001cc80e01007387 */ /* 0x0007e80000100a00 */
[----:B------:R3:W-:Y:S04]  /*42450*/  STL.64 [R1+0x1cc0], R12 ;  /* 0x001cc00c01007387 */ /* 0x0007e80000100a00 */
[----:B------:R3:W-:Y:S04]  /*42460*/  LDGSTS.E [R2+0x63100], desc[UR60][R48.64], P1 ;  /* 0x6310000030027fae */ /* 0x0007e8000892187c */
[----:B------:R3:W-:Y:S04]  /*42470*/  LDGSTS.E [R2+0x63500], desc[UR60][R44.64], P1 ;  /* 0x635000002c027fae */ /* 0x0007e8000892187c */
[----:B------:R-:W-:Y:S04]  /*42480*/  LDGSTS.E [R2+0x63900], desc[UR60][R40.64], P1 ;  /* 0x6390000028027fae */ /* 0x000fe8000892187c */
[----:B------:R-:W-:Y:S04]  /*42490*/  LDGSTS.E [R2+0x63d00], desc[UR60][R38.64], P1 ;  /* 0x63d0000026027fae */ /* 0x000fe8000892187c */
[----:B------:R-:W-:Y:S04]  /*424a0*/  LDGSTS.E [R2+0x64100], desc[UR60][R28.64], P1 ;  /* 0x641000001c027fae */ /* 0x000fe8000892187c */
[----:B------:R-:W-:Y:S04]  /*424b0*/  LDGSTS.E [R2+0x64500], desc[UR60][R46.64], P1 ;  /* 0x645000002e027fae */ /* 0x000fe8000892187c */
[----:B------:R-:W-:Y:S04]  /*424c0*/  LDGSTS.E [R2+0x64900], desc[UR60][R26.64], P1 ;  /* 0x649000001a027fae */ /* 0x000fe8000892187c */
[----:B------:R3:W-:Y:S04]  /*424d0*/  LDGSTS.E [R2+0x64d00], desc[UR60][R42.64], P1 ;  /* 0x64d000002a027fae */ /* 0x0007e8000892187c */
[----:B------:R3:W-:Y:S04]  /*424e0*/  LDGSTS.E [R2+0x65100], desc[UR60][R36.64], P1 ;  /* 0x6510000024027fae */ /* 0x0007e8000892187c */
[----:B------:R3:W-:Y:S04]  /*424f0*/  LDGSTS.E [R2+0x65500], desc[UR60][R34.64], P1 ;  /* 0x6550000022027fae */ /* 0x0007e8000892187c */
[----:B------:R-:W-:Y:S04]  /*42500*/  LDGSTS.E [R2+0x65900], desc[UR60][R32.64], P1 ;  /* 0x6590000020027fae */ /* 0x000fe8000892187c */
        /* <DEDUP_REMOVED lines=8> */
[----:B----4-:R-:W-:-:S05]  /*42590*/  IMAD.WIDE R10, R5, 0x4, R242 ;  /* 0x00000004050a7825 */ /* 0x010fca00078e02f2 */
[----:B------:R4:W-:Y:S04]  /*425a0*/  STL.64 [R1+0x1cb8], R10 ;  /* 0x001cb80a01007387 */ /* 0x0009e80000100a00 */
[----:B-1----:R-:W4:Y:S04]  /*425b0*/  LDL.LU.64 R66, [R1+0xf40] ;  /* 0x000f400001427983 */ /* 0x002f280000300a00 */
[----:B------:R-:W4:Y:S04]  /*425c0*/  LDL.LU.64 R242, [R1+0xf08] ;  /* 0x000f080001f27983 */ /* 0x000f280000300a00 */
[----:B--2---:R-:W2:Y:S04]  /*425d0*/  LDL.LU.64 R40, [R1+0xed0] ;  /* 0x000ed00001287983 */ /* 0x004ea80000300a00 */
[----:B---3--:R-:W3:Y:S04]  /*425e0*/  LDL.LU.64 R38, [R1+0xe98] ;  /* 0x000e980001267983 */ /* 0x008ee80000300a00 */
        /* <DEDUP_REMOVED lines=9> */
[----:B------:R1:W-:Y:S01]  /*42680*/  LDGSTS.E [R2+0x67d00], desc[UR60][R10.64], P1 ;  /* 0x67d000000a027fae */ /* 0x0003e2000892187c */
[----:B----4-:R-:W-:-:S04]  /*42690*/  IMAD.WIDE R224, R5, 0x4, R66 ;  /* 0x0000000405e07825 */ /* 0x010fc800078e0242 */
[C---:B--2---:R-:W-:Y:S01]  /*426a0*/  IMAD.WIDE R132, R5.reuse, 0x4, R40 ;  /* 0x0000000405847825 */ /* 0x044fe200078e0228 */
[----:B------:R-:W2:Y:S04]  /*426b0*/  LDL.LU.64 R66, [R1+0xc68] ;  /* 0x000c680001427983 */ /* 0x000ea80000300a00 */
[----:B------:R-:W4:Y:S01]  /*426c0*/  LDL.LU.64 R40, [R1+0xc30] ;  /* 0x000c300001287983 */ /* 0x000f220000300a00 */
[----:B---3--:R-:W-:-:S04]  /*426d0*/  IMAD.WIDE R130, R5, 0x4, R38 ;  /* 0x0000000405827825 */ /* 0x008fc800078e0226 */
[----:B------:R-:W-:-:S04]  /*426e0*/  IMAD.WIDE R128, R5, 0x4, R44 ;  /* 0x0000000405807825 */ /* 0x000fc800078e022c */
[C---:B------:R-:W-:Y:S01]  /*426f0*/  IMAD.WIDE R126, R5.reuse, 0x4, R28 ;  /* 0x00000004057e7825 */ /* 0x040fe200078e021c */
[----:B------:R-:W3:Y:S04]  /*42700*/  LDL.LU.64 R44, [R1+0xbf8] ;  /* 0x000bf800012c7983 */ /* 0x000ee80000300a00 */
        /* <DEDUP_REMOVED lines=33> */
[----:B------:R-:W-:Y:S04]  /*42920*/  LDGSTS.E [R3+0x42580], desc[UR60][R118.64], P1 ;  /* 0x4258000076037fae */ /* 0x000fe8000892187c */
[----:B------:R1:W-:Y:S04]  /*42930*/  LDGSTS.E [R3+0x42980], desc[UR60][R116.64], P1 ;  /* 0x4298000074037fae */ /* 0x0003e8000892187c */
[----:B------:R1:W-:Y:S04]  /*42940*/  LDGSTS.E [R3+0x42d80], desc[UR60][R114.64], P1 ;  /* 0x42d8000072037fae */ /* 0x0003e8000892187c */
[----:B------:R1:W-:Y:S01]  /*42950*/  LDGSTS.E [R3+0x43180], desc[UR60][R112.64], P1 ;  /* 0x4318000070037fae */ /* 0x0003e2000892187c */
[----:B--2---:R-:W-:-:S04]  /*42960*/  IMAD.WIDE R110, R5, 0x4, R66 ;  /* 0x00000004056e7825 */ /* 0x004fc800078e0242 */
[C---:B----4-:R-:W-:Y:S01]  /*42970*/  IMAD.WIDE R108, R5.reuse, 0x4, R40 ;  /* 0x00000004056c7825 */ /* 0x050fe200078e0228 */
[----:B------:R-:W2:Y:S04]  /*42980*/  LDL.LU.64 R66, [R1+0xa00] ;  /* 0x000a000001427983 */ /* 0x000ea80000300a00 */
[----:B------:R-:W-:Y:S04]  /*42990*/  STL.64 [R1+0x7c0], R116 ;  /* 0x0007c07401007387 */ /* 0x000fe80000100a00 */
[----:B------:R-:W4:Y:S04]  /*429a0*/  LDL.LU.64 R40, [R1+0x9c8] ;  /* 0x0009c80001287983 */ /* 0x000f280000300a00 */
[----:B------:R-:W-:Y:S04]  /*429b0*/  STL.64 [R1+0x800], R114 ;  /* 0x0008007201007387 */ /* 0x000fe80000100a00 */
[----:B------:R-:W-:Y:S01]  /*429c0*/  STL.64 [R1+0x840], R112 ;  /* 0x0008407001007387 */ /* 0x000fe20000100a00 */
[----:B---3--:R-:W-:-:S04]  /*429d0*/  IMAD.WIDE R104, R5, 0x4, R28 ;  /* 0x0000000405687825 */ /* 0x008fc800078e021c */
[C---:B------:R-:W-:Y:S01]  /*429e0*/  IMAD.WIDE R106, R5.reuse, 0x4, R44 ;  /* 0x00000004056a7825 */ /* 0x040fe200078e022c */
        /* <DEDUP_REMOVED lines=22> */
[----:B------:R1:W-:Y:S04]  /*42b50*/  LDGSTS.E [R3+0x43580], desc[UR60][R110.64], P1 ;  /* 0x435800006e037fae */ /* 0x0003e8000892187c */
[----:B------:R-:W3:Y:S04]  /*42b60*/  LDL.LU.64 R48, [R1+0x7b8] ;  /* 0x0007b80001307983 */ /* 0x000ee80000300a00 */
        /* <DEDUP_REMOVED lines=13> */
[----:B------:R-:W-:Y:S01]  /*42c40*/  STL.64 [R1+0x14a8], R94 ;  /* 0x0014a85e01007387 */ /* 0x000fe20000100a00 */
[----:B----4-:R-:W-:-:S03]  /*42c50*/  IMAD.WIDE R86, R5, 0x4, R40 ;  /* 0x0000000405567825 */ /* 0x010fc600078e0228 */
[----:B------:R-:W4:Y:S04]  /*42c60*/  LDL.LU.64 R32, [R1+0x738] ;  /* 0x0007380001207983 */ /* 0x000f280000300a00 */
[----:B------:R-:W4:Y:S04]  /*42c70*/  LDL.LU.64 R40, [R1+0x6f8] ;  /* 0x0006f80001287983 */ /* 0x000f280000300a00 */
[----:B------:R-:W-:Y:S01]  /*42c80*/  STL.64 [R1+0x14d0], R92 ;  /* 0x0014d05c01007387 */ /* 0x000fe20000100a00 */
[----:B---3--:R-:W-:-:S04]  /*42c90*/  IMAD.WIDE R84, R5, 0x4, R28 ;  /* 0x0000000405547825 */ /* 0x008fc800078e021c */
        /* <DEDUP_REMOVED lines=12> */
[----:B------:R-:W-:-:S03]  /*42d60*/  IMAD.WIDE R74, R5, 0x4, R24 ;  /* 0x00000004054a7825 */ /* 0x000fc600078e0218 */
[----:B------:R-:W3:Y:S04]  /*42d70*/  LDL.LU.64 R24, [R1+0x5b8] ;  /* 0x0005b80001187983 */ /* 0x000ee80000300a00 */
[----:B------:R-:W-:Y:S01]  /*42d80*/  STL.64 [R1+0x15e0], R80 ;  /* 0x0015e05001007387 */ /* 0x000fe20000100a00 */
[----:B------:R-:W-:-:S04]  /*42d90*/  IMAD.WIDE R72, R5, 0x4, R30 ;  /* 0x0000000405487825 */ /* 0x000fc800078e021e */
[C---:B------:R-:W-:Y:S01]  /*42da0*/  IMAD.WIDE R76, R5.reuse, 0x4, R38 ;  /* 0x00000004054c7825 */ /* 0x040fe200078e0226 */
[----:B------:R-:W3:Y:S04]  /*42db0*/  LDL.LU.64 R30, [R1+0x578] ;  /* 0x00057800011e7983 */ /* 0x000ee80000300a00 */
[----:B------:R-:W-:Y:S01]  /*42dc0*/  STL.64 [R1+0x1610], R78 ;  /* 0x0016104e01007387 */ /* 0x000fe20000100a00 */
[----:B------:R-:W-:-:S04]  /*42dd0*/  IMAD.WIDE R70, R5, 0x4, R44 ;  /* 0x0000000405467825 */ /* 0x000fc800078e022c */
[C---:B------:R-:W-:Y:S01]  /*42de0*/  IMAD.WIDE R68, R5.reuse, 0x4, R48 ;  /* 0x0000000405447825 */ /* 0x040fe200078e0230 */
[----:B------:R-:W-:Y:S04]  /*42df0*/  STL.64 [R1+0x1630], R76 ;  /* 0x0016304c01007387 */ /* 0x000fe80000100a00 */
[----:B------:R-:W3:Y:S04]  /*42e00*/  LDL.LU.64 R48, [R1+0x538] ;  /* 0x0005380001307983 */ /* 0x000ee80000300a00 */
[----:B------:R-:W-:Y:S04]  /*42e10*/  STL.64 [R1+0x1668], R74 ;  /* 0x0016684a01007387 */ /* 0x000fe80000100a00 */
[----:B------:R-:W3:Y:S04]  /*42e20*/  LDL.LU.64 R44, [R1+0x4f8] ;  /* 0x0004f800012c7983 */ /* 0x000ee80000300a00 */
[----:B------:R-:W-:Y:S04]  /*42e30*/  STL.64 [R1+0x16a0], R72 ;  /* 0x0016a04801007387 */ /* 0x000fe80000100a00 */
[----:B------:R-:W-:Y:S04]  /*42e40*/  STL.64 [R1+0x16d8], R70 ;  /* 0x0016d84601007387 */ /* 0x000fe80000100a00 */
        /* <DEDUP_REMOVED lines=14> */
[----:B--2---:R-:W-:-:S04]  /*42f30*/  IMAD.WIDE R66, R5, 0x4, R66 ;  /* 0x0000000405427825 */ /* 0x004fc800078e0242 */
[----:B----4-:R-:W-:-:S04]  /*42f40*/  IMAD.WIDE R64, R5, 0x4, R32 ;  /* 0x0000000405407825 */ /* 0x010fc800078e0220 */
[C---:B------:R-:W-:Y:S01]  /*42f50*/  IMAD.WIDE R62, R5.reuse, 0x4, R40 ;  /* 0x00000004053e7825 */ /* 0x040fe200078e0228 */
[----:B------:R-:W-:Y:S04]  /*42f60*/  STL.64 [R1+0x1730], R66 ;  /* 0x0017304201007387 */ /* 0x000fe80000100a00 */
[----:B------:R-:W-:Y:S01]  /*42f70*/  STL.64 [R1+0x1768], R64 ;  /* 0x0017684001007387 */ /* 0x000fe20000100a00 */
[----:B---3--:R-:W-:-:S04]  /*42f80*/  IMAD.WIDE R60, R5, 0x4, R28 ;  /* 0x00000004053c7825 */ /* 0x008fc800078e021c */
[C---:B------:R-:W-:Y:S01]  /*42f90*/  IMAD.WIDE R58, R5.reuse, 0x4, R26 ;  /* 0x00000004053a7825 */ /* 0x040fe200078e021a */
[----:B------:R-:W2:Y:S04]  /*42fa0*/  LDL.LU.64 R28, [R1+0x438] ;  /* 0x00043800011c7983 */ /* 0x000ea80000300a00 */
[----:B------:R-:W3:Y:S04]  /*42fb0*/  LDL.LU.64 R26, [R1+0x3f0] ;  /* 0x0003f000011a7983 */ /* 0x000ee80000300a00 */
[----:B------:R-:W-:Y:S01]  /*42fc0*/  STL.64 [R1+0x17a0], R62 ;  /* 0x0017a03e01007387 */ /* 0x000fe20000100a00 */
[----:B------:R-:W-:-:S03]  /*42fd0*/  IMAD.WIDE R56, R5, 0x4, R36 ;  /* 0x0000000405387825 */ /* 0x000fc600078e0224 */
[----:B------:R4:W-:Y:S04]  /*42fe0*/  LDGSTS.E [R3+0x60d80], desc[UR60][R66.64], P1 ;  /* 0x60d8000042037fae */ /* 0x0009e8000892187c */
[----:B------:R-:W4:Y:S04]  /*42ff0*/  LDL.LU.64 R36, [R1+0x3b0] ;  /* 0x0003b00001247983 */ /* 0x000f280000300a00 */
[----:B------:R1:W-:Y:S01]  /*43000*/  LDGSTS.E [R3+0x61180], desc[UR60][R64.64], P1 ;  /* 0x6118000040037fae */ /* 0x0003e2000892187c */
[----:B------:R-:W-:-:S03]  /*43010*/  IMAD.WIDE R54, R5, 0x4, R34 ;  /* 0x0000000405367825 */ /* 0x000fc600078e0222 */
[----:B------:R1:W-:Y:S04]  /*43020*/  LDGSTS.E [R3+0x61580], desc[UR60][R62.64], P1 ;  /* 0x615800003e037fae */ /* 0x0003e8000892187c */
[----:B------:R-:W4:Y:S04]  /*43030*/  LDL.LU.64 R34, [R1+0x370] ;  /* 0x0003700001227983 */ /* 0x000f280000300a00 */
[----:B------:R-:W-:Y:S01]  /*43040*/  STL.64 [R1+0x17d8], R60 ;  /* 0x0017d83c01007387 */ /* 0x000fe20000100a00 */
[----:B------:R-:W-:-:S03]  /*43050*/  IMAD.WIDE R52, R5, 0x4, R24 ;  /* 0x0000000405347825 */ /* 0x000fc600078e0218 */
[----:B------:R1:W-:Y:S04]  /*43060*/  LDGSTS.E [R3+0x61980], desc[UR60][R60.64], P1 ;  /* 0x619800003c037fae */ /* 0x0003e8000892187c */
[----:B------:R-:W4:Y:S04]  /*43070*/  LDL.LU.64 R24, [R1+0x330] ;  /* 0x0003300001187983 */ /* 0x000f280000300a00 */
        /* <DEDUP_REMOVED lines=16> */
[----:B------:R-:W1:Y:S01]  /*43180*/  LDL.LU.64 R240, [R1+0x70] ;  /* 0x0000700001f07983 */ /* 0x000e620000300a00 */
[----:B------:R-:W-:-:S04]  /*43190*/  IMAD.WIDE R48, R5, 0x4, R48 ;  /* 0x0000000405307825 */ /* 0x000fc800078e0230 */
[----:B------:R-:W-:-:S04]  /*431a0*/  IMAD.WIDE R44, R5, 0x4, R44 ;  /* 0x00000004052c7825 */ /* 0x000fc800078e022c */
[----:B------:R-:W-:-:S04]  /*431b0*/  IMAD.WIDE R42, R5, 0x4, R42 ;  /* 0x00000004052a7825 */ /* 0x000fc800078e022a */
[C---:B------:R-:W-:Y:S01]  /*431c0*/  IMAD.WIDE R38, R5.reuse, 0x4, R38 ;  /* 0x0000000405267825 */ /* 0x040fe200078e0226 */
[----:B------:R1:W-:Y:S04]  /*431d0*/  LDGSTS.E [R3+0x61d80], desc[UR60][R58.64], P1 ;  /* 0x61d800003a037fae */ /* 0x0003e8000892187c */
[----:B------:R-:W-:Y:S04]  /*431e0*/  STL.64 [R1+0x18c0], R48 ;  /* 0x0018c03001007387 */ /* 0x000fe80000100a00 */
[----:B------:R1:W-:Y:S04]  /*431f0*/  STL.64 [R1+0x1c70], R44 ;  /* 0x001c702c01007387 */ /* 0x0003e80000100a00 */
[----:B------:R-:W-:Y:S04]  /*43200*/  STL.64 [R1+0x1c68], R42 ;  /* 0x001c682a01007387 */ /* 0x000fe80000100a00 */
[----:B------:R-:W-:Y:S04]  /*43210*/  STL.64 [R1+0x1c60], R38 ;  /* 0x001c602601007387 */ /* 0x000fe80000100a00 */
[----:B------:R1:W-:Y:S04]  /*43220*/  LDGSTS.E [R3+0x62180], desc[UR60][R56.64], P1 ;  /* 0x6218000038037fae */ /* 0x0003e8000892187c */
[----:B------:R1:W-:Y:S04]  /*43230*/  LDGSTS.E [R3+0x62580], desc[UR60][R54.64], P1 ;  /* 0x6258000036037fae */ /* 0x0003e8000892187c */
[----:B------:R1:W-:Y:S04]  /*43240*/  LDGSTS.E [R3+0x62980], desc[UR60][R52.64], P1 ;  /* 0x6298000034037fae */ /* 0x0003e8000892187c */
[----:B------:R1:W-:Y:S04]  /*43250*/  LDGSTS.E [R3+0x62d80], desc[UR60][R50.64], P1 ;  /* 0x62d8000032037fae */ /* 0x0003e8000892187c */
[----:B------:R1:W-:Y:S04]  /*43260*/  LDGSTS.E [R3+0x63180], desc[UR60][R48.64], P1 ;  /* 0x6318000030037fae */ /* 0x0003e8000892187c */
[----:B------:R-:W-:Y:S04]  /*43270*/  LDGSTS.E [R3+0x63580], desc[UR60][R44.64], P1 ;  /* 0x635800002c037fae */ /* 0x000fe8000892187c */
[----:B------:R-:W-:Y:S04]  /*43280*/  LDGSTS.E [R3+0x63980], desc[UR60][R42.64], P1 ;  /* 0x639800002a037fae */ /* 0x000fe8000892187c */
[----:B------:R-:W-:Y:S01]  /*43290*/  LDGSTS.E [R3+0x63d80], desc[UR60][R38.64], P1 ;  /* 0x63d8000026037fae */ /* 0x000fe2000892187c */
[----:B--2---:R-:W-:-:S04]  /*432a0*/  IMAD.WIDE R28, R5, 0x4, R28 ;  /* 0x00000004051c7825 */ /* 0x004fc800078e021c */
[----:B---3--:R-:W-:-:S04]  /*432b0*/  IMAD.WIDE R26, R5, 0x4, R26 ;  /* 0x00000004051a7825 */ /* 0x008fc800078e021a */
[C---:B----4-:R-:W-:Y:S01]  /*432c0*/  IMAD.WIDE R36, R5.reuse, 0x4, R36 ;  /* 0x0000000405247825 */ /* 0x050fe200078e0224 */
[----:B------:R2:W-:Y:S03]  /*432d0*/  STL.64 [R1+0x1c58], R28 ;  /* 0x001c581c01007387 */ /* 0x0005e60000100a00 */
[C---:B------:R-:W-:Y:S01]  /*432e0*/  IMAD.WIDE R34, R5.reuse, 0x4, R34 ;  /* 0x0000000405227825 */ /* 0x040fe200078e0222 */
[----:B------:R3:W-:Y:S03]  /*432f0*/  STL.64 [R1+0x1c50], R26 ;  /* 0x001c501a01007387 */ /* 0x0007e60000100a00 */
[----:B------:R-:W-:-:S04]  /*43300*/  IMAD.WIDE R24, R5, 0x4, R24 ;  /* 0x0000000405187825 */ /* 0x000fc800078e0218 */
[----:B------:R-:W-:-:S04]  /*43310*/  IMAD.WIDE R46, R5, 0x4, R46 ;  /* 0x00000004052e7825 */ /* 0x000fc800078e022e */
[C---:B------:R-:W-:Y:S01]  /*43320*/  IMAD.WIDE R40, R5.reuse, 0x4, R40 ;  /* 0x0000000405287825 */ /* 0x040fe200078e0228 */
        /* <DEDUP_REMOVED lines=8> */
[----:B------:R-:W-:Y:S03]  /*433b0*/  STL.64 [R1+0x1c28], R40 ;  /* 0x001c282801007387 */ /* 0x000fe60000100a00 */
[C---:B------:R-:W-:Y:S01]  /*433c0*/  IMAD.WIDE R18, R5.reuse, 0x4, R134 ;  /* 0x0000000405127825 */ /* 0x040fe200078e0286 */
[----:B------:R4:W-:Y:S03]  /*433d0*/  STL.64 [R1+0x1c20], R32 ;  /* 0x001c202001007387 */ /* 0x0009e60000100a00 */
[C---:B------:R-:W-:Y:S01]  /*433e0*/  IMAD.WIDE R16, R5.reuse, 0x4, R156 ;  /* 0x0000000405107825 */ /* 0x040fe200078e029c */
[----:B------:R4:W-:Y:S03]  /*433f0*/  STL.64 [R1+0x1c18], R30 ;  /* 0x001c181e01007387 */ /* 0x0009e60000100a00 */
[C---:B------:R-:W-:Y:S01]  /*43400*/  IMAD.WIDE R14, R5.reuse, 0x4, R138 ;  /* 0x00000004050e7825 */ /* 0x040fe200078e028a */
[----:B------:R4:W-:Y:S03]  /*43410*/  STL.64 [R1+0x1c10], R22 ;  /* 0x001c101601007387 */ /* 0x0009e60000100a00 */
[C---:B------:R-:W-:Y:S01]  /*43420*/  IMAD.WIDE R12, R5.reuse, 0x4, R236 ;  /* 0x00000004050c7825 */ /* 0x040fe200078e02ec */
[----:B------:R4:W-:Y:S03]  /*43430*/  STL.64 [R1+0x1c08], R20 ;  /* 0x001c081401007387 */ /* 0x0009e60000100a00 */
[C---:B-1----:R-:W-:Y:S01]  /*43440*/  IMAD.WIDE R10, R5.reuse, 0x4, R240 ;  /* 0x00000004050a7825 */ /* 0x042fe200078e02f0 */
[----:B------:R1:W-:Y:S04]  /*43450*/  STL.64 [R1+0x1c00], R18 ;  /* 0x001c001201007387 */ /* 0x0003e80000100a00 */
[----:B------:R1:W-:Y:S04]  /*43460*/  STL.64 [R1+0x1bf8], R16 ;  /* 0x001bf81001007387 */ /* 0x0003e80000100a00 */
[----:B------:R1:W-:Y:S04]  /*43470*/  STL.64 [R1+0x1bf0], R14 ;  /* 0x001bf00e01007387 */ /* 0x0003e80000100a00 */
[----:B------:R1:W-:Y:S04]  /*43480*/  STL.64 [R1+0x1be8], R12 ;  /* 0x001be80c01007387 */ /* 0x0003e80000100a00 */
[----:B------:R1:W-:Y:S04]  /*43490*/  STL.64 [R1+0x1be0], R10 ;  /* 0x001be00a01007387 */ /* 0x0003e80000100a00 */
[----:B------:R-:W4:Y:S04]  /*434a0*/  LDL.LU.64 R44, [R1+0xf38] ;  /* 0x000f3800012c7983 */ /* 0x000f280000300a00 */
        /* <DEDUP_REMOVED lines=12> */
[----:B--2---:R-:W2:Y:S04]  /*43570*/  LDL.LU.64 R28, [R1+0xf00] ;  /* 0x000f0000011c7983 */ /* 0x004ea80000300a00 */
[----:B------:R-:W2:Y:S04]  /*43580*/  LDL.LU.64 R64, [R1+0xec8] ;  /* 0x000ec80001407983 */ /* 0x000ea80000300a00 */
[----:B---3--:R-:W3:Y:S04]  /*43590*/  LDL.LU.64 R26, [R1+0xe90] ;  /* 0x000e9000011a7983 */ /* 0x008ee80000300a00 */
[----:B------:R-:W3:Y:S04]  /*435a0*/  LDL.LU.64 R42, [R1+0xe58] ;  /* 0x000e5800012a7983 */ /* 0x000ee80000300a00 */
[----:B----4-:R-:W4:Y:S04]  /*435b0*/  LDL.LU.64 R36, [R1+0xe20] ;  /* 0x000e200001247983 */ /* 0x010f280000300a00 */
        /* <DEDUP_REMOVED lines=9> */
[----:B------:R1:W-:Y:S04]  /*43650*/  LDGSTS.E [R3+0x67180], desc[UR60][R16.64], P1 ;  /* 0x6718000010037fae */ /* 0x0003e8000892187c */
[----:B------:R1:W-:Y:S04]  /*43660*/  LDGSTS.E [R3+0x67580], desc[UR60][R14.64], P1 ;  /* 0x675800000e037fae */ /* 0x0003e8000892187c */
[----:B------:R1:W-:Y:S04]  /*43670*/  LDGSTS.E [R3+0x67980], desc[UR60][R12.64], P1 ;  /* 0x679800000c037fae */ /* 0x0003e8000892187c */
[----:B------:R1:W-:Y:S01]  /*43680*/  LDGSTS.E [R3+0x67d80], desc[UR60][R10.64], P1 ;  /* 0x67d800000a037fae */ /* 0x0003e2000892187c */
[----:B------:R-:W-:-:S03]  /*43690*/  IMAD.WIDE R190, R5, 0x4, R44 ;  /* 0x0000000405be7825 */ /* 0x000fc600078e022c */
[----:B------:R-:W4:Y:S04]  /*436a0*/  LDL.LU.64 R44, [R1+0xbf0] ;  /* 0x000bf000012c7983 */ /* 0x000f280000300a00 */
[----:B------:R-:W-:Y:S01]  /*436b0*/  LDGSTS.E [R4+0x40200], desc[UR60][R190.64], P1 ;  /* 0x40200000be047fae */ /* 0x000fe2000892187c */
[----:B--2---:R-:W-:-:S04]  /*436c0*/  IMAD.WIDE R198, R5, 0x4, R28 ;  /* 0x0000000405c67825 */ /* 0x004fc800078e021c */
[C---:B---3--:R-:W-:Y:S01]  /*436d0*/  IMAD.WIDE R214, R5.reuse, 0x4, R26 ;  /* 0x0000000405d67825 */ /* 0x048fe200078e021a */
[----:B------:R-:W2:Y:S04]  /*436e0*/  LDL.LU.64 R28, [R1+0xbb8] ;  /* 0x000bb800011c7983 */ /* 0x000ea80000300a00 */
[----:B------:R-:W3:Y:S01]  /*436f0*/  LDL.LU.64 R26, [R1+0xb80] ;  /* 0x000b8000011a7983 */ /* 0x000ee20000300a00 */
[----:B----4-:R-:W-:-:S04]  /*43700*/  IMAD.WIDE R240, R5, 0x4, R36 ;  /* 0x0000000405f07825 */ /* 0x010fc800078e0224 */
[C---:B------:R-:W-:Y:S01]  /*43710*/  IMAD.WIDE R120, R5.reuse, 0x4, R34 ;  /* 0x0000000405787825 */ /* 0x040fe200078e0222 */
[----:B------:R-:W4:Y:S04]  /*43720*/  LDL.LU.64 R36, [R1+0xb48] ;  /* 0x000b480001247983 */ /* 0x000f280000300a00 */
[----:B------:R-:W4:Y:S01]  /*43730*/  LDL.LU.64 R34, [R1+0xb10] ;  /* 0x000b100001227983 */ /* 0x000f220000300a00 */
[----:B------:R-:W-:-:S04]  /*43740*/  IMAD.WIDE R116, R5, 0x4, R24 ;  /* 0x0000000405747825 */ /* 0x000fc800078e0218 */
[C---:B------:R-:W-:Y:S01]  /*43750*/  IMAD.WIDE R122, R5.reuse, 0x4, R62 ;  /* 0x00000004057a7825 */ /* 0x040fe200078e023e */
[----:B------:R-:W4:Y:S03]  /*43760*/  LDL.LU.64 R24, [R1+0xad8] ;  /* 0x000ad80001187983 */ /* 0x000f260000300a00 */
[----:B------:R-:W-:-:S04]  /*43770*/  IMAD.WIDE R114, R5, 0x4, R48 ;  /* 0x0000000405727825 */ /* 0x000fc800078e0230 */
[----:B------:R-:W-:-:S04]  /*43780*/  IMAD.WIDE R118, R5, 0x4, R38 ;  /* 0x0000000405767825 */ /* 0x000fc800078e0226 */
[C---:B------:R-:W-:Y:S01]  /*43790*/  IMAD.WIDE R112, R5.reuse, 0x4, R32 ;  /* 0x0000000405707825 */ /* 0x040fe200078e0220 */
[----:B------:R-:W-:Y:S04]  /*437a0*/  STL.64 [R1+0x610], R122 ;  /* 0x0006107a01007387 */ /* 0x000fe80000100a00 */
[----:B------:R-:W4:Y:S04]  /*437b0*/  LDL.LU.64 R48, [R1+0xaa0] ;  /* 0x000aa00001307983 */ /* 0x000f280000300a00 */
[----:B------:R-:W-:Y:S04]  /*437c0*/  STL.64 [R1+0x638], R120 ;  /* 0x0006387801007387 */ /* 0x000fe80000100a00 */
        /* <DEDUP_REMOVED lines=12> */
[----:B------:R-:W-:-:S04]  /*43890*/  IMAD.WIDE R206, R5, 0x4, R64 ;  /* 0x0000000405ce7825 */ /* 0x000fc800078e0240 */
[C---:B------:R-:W-:Y:S01]  /*438a0*/  IMAD.WIDE R222, R5.reuse, 0x4, R42 ;  /* 0x0000000405de7825 */ /* 0x040fe200078e022a */
        /* <DEDUP_REMOVED lines=14> */
[----:B------:R-:W-:-:S05]  /*43990*/  IMAD.WIDE R104, R5, 0x4, R44 ;  /* 0x0000000405687825 */ /* 0x000fca00078e022c */
[----:B------:R-:W-:Y:S01]  /*439a0*/  LDGSTS.E [R4+0x43e00], desc[UR60][R104.64], P1 ;  /* 0x43e0000068047fae */ /* 0x000fe2000892187c */
        /* <DEDUP_REMOVED lines=23> */
[----:B------:R-:W-:-:S03]  /*43b20*/  IMAD.WIDE R90, R5, 0x4, R32 ;  /* 0x00000004055a7825 */ /* 0x000fc600078e0220 */
[----:B------:R-:W-:Y:S04]  /*43b30*/  STL.64 [R1+0x920], R94 ;  /* 0x0009205e01007387 */ /* 0x000fe80000100a00 */
[----:B------:R-:W4:Y:S01]  /*43b40*/  LDL.LU.64 R32, [R1+0x770] ;  /* 0x0007700001207983 */ /* 0x000f220000300a00 */
[----:B------:R-:W-:-:S03]  /*43b50*/  IMAD.WIDE R86, R5, 0x4, R40 ;  /* 0x0000000405567825 */ /* 0x000fc600078e0228 */
[----:B------:R-:W-:Y:S01]  /*43b60*/  STL.64 [R1+0x958], R92 ;  /* 0x0009585c01007387 */ /* 0x000fe20000100a00 */
[----:B------:R-:W-:-:S03]  /*43b70*/  IMAD.WIDE R84, R5, 0x4, R30 ;  /* 0x0000000405547825 */ /* 0x000fc600078e021e */
[----:B------:R-:W4:Y:S04]  /*43b80*/  LDL.LU.64 R40, [R1+0x730] ;  /* 0x0007300001287983 */ /* 0x000f280000300a00 */
        /* <DEDUP_REMOVED lines=23> */
[----:B------:R-:W-:Y:S04]  /*43d00*/  STL.64 [R1+0x14c8], R82 ;  /* 0x0014c85201007387 */ /* 0x000fe80000100a00 */
[----:B------:R-:W-:Y:S01]  /*43d10*/  STL.64 [R1+0x14f0], R80 ;  /* 0x0014f05001007387 */ /* 0x000fe20000100a00 */
[----:B------:R-:W-:-:S03]  /*43d20*/  IMAD.WIDE R72, R5, 0x4, R24 ;  /* 0x0000000405487825 */ /* 0x000fc600078e0218 */
[----:B------:R-:W4:Y:S04]  /*43d30*/  LDL.LU.64 R24, [R1+0x5b0] ;  /* 0x0005b00001187983 */ /* 0x000f280000300a00 */
[----:B------:R-:W-:Y:S01]  /*43d40*/  STL.64 [R1+0x1520], R78 ;  /* 0x0015204e01007387 */ /* 0x000fe20000100a00 */
[----:B------:R-:W-:-:S04]  /*43d50*/  IMAD.WIDE R70, R5, 0x4, R48 ;  /* 0x0000000405467825 */ /* 0x000fc800078e0230 */
[C---:B------:R-:W-:Y:S01]  /*43d60*/  IMAD.WIDE R74, R5.reuse, 0x4, R38 ;  /* 0x00000004054a7825 */ /* 0x040fe200078e0226 */
[----:B------:R-:W4:Y:S04]  /*43d70*/  LDL.LU.64 R48, [R1+0x570] ;  /* 0x0005700001307983 */ /* 0x000f280000300a00 */
[----:B------:R-:W-:Y:S01]  /*43d80*/  STL.64 [R1+0x1550], R76 ;  /* 0x0015504c01007387 */ /* 0x000fe20000100a00 */
[----:B------:R-:W-:-:S04]  /*43d90*/  IMAD.WIDE R68, R5, 0x4, R44 ;  /* 0x0000000405447825 */ /* 0x000fc800078e022c */
[C---:B------:R-:W-:Y:S01]  /*43da0*/  IMAD.WIDE R66, R5.reuse, 0x4, R66 ;  /* 0x0000000405427825 */ /* 0x040fe200078e0242 */
[----:B------:R-:W-:Y:S04]  /*43db0*/  STL.64 [R1+0x1578], R74 ;  /* 0x0015784a01007387 */ /* 0x000fe80000100a00 */
[----:B------:R-:W1:Y:S04]  /*43dc0*/  LDL.LU.64 R46, [R1+0x530] ;  /* 0x00053000012e7983 */ /* 0x000e680000300a00 */
[----:B------:R-:W-:Y:S04]  /*43dd0*/  STL.64 [R1+0x15a8], R72 ;  /* 0x0015a84801007387 */ /* 0x000fe80000100a00 */
[----:B------:R-:W4:Y:S01]  /*43de0*/  LDL.LU.64 R44, [R1+0x4f0] ;  /* 0x0004f000012c7983 */ /* 0x000f220000300a00 */
[----:B------:R-:W-:-:S03]  /*43df0*/  IMAD.WIDE R64, R5, 0x4, R32 ;  /* 0x0000000405407825 */ /* 0x000fc600078e0220 */
[----:B------:R-:W-:Y:S01]  /*43e00*/  STL.64 [R1+0x15d8], R70 ;  /* 0x0015d84601007387 */ /* 0x000fe20000100a00 */
[----:B------:R-:W-:-:S03]  /*43e10*/  IMAD.WIDE R62, R5, 0x4, R40 ;  /* 0x00000004053e7825 */ /* 0x000fc600078e0228 */
[----:B------:R-:W-:Y:S04]  /*43e20*/  STL.64 [R1+0x1600], R68 ;  /* 0x0016004401007387 */ /* 0x000fe80000100a00 */
[----:B------:R-:W4:Y:S04]  /*43e30*/  LDL.LU.64 R42, [R1+0x4b0] ;  /* 0x0004b000012a7983 */ /* 0x000f280000300a00 */
[----:B------:R-:W-:Y:S01]  /*43e40*/  STL.64 [R1+0x1640], R66 ;  /* 0x0016404201007387 */ /* 0x000fe20000100a00 */
[----:B------:R-:W-:-:S03]  /*43e50*/  IMAD.WIDE R60, R5, 0x4, R30 ;  /* 0x00000004053c7825 */ /* 0x000fc600078e021e */
[----:B------:R-:W4:Y:S04]  /*43e60*/  LDL.LU.64 R40, [R1+0x470] ;  /* 0x0004700001287983 */ /* 0x000f280000300a00 */
[----:B------:R-:W-:Y:S04]  /*43e70*/  STL.64 [R1+0x1680], R64 ;  /* 0x0016804001007387 */ /* 0x000fe80000100a00 */
[----:B------:R-:W-:Y:S04]  /*43e80*/  STL.64 [R1+0x16c0], R62 ;  /* 0x0016c03e01007387 */ /* 0x000fe80000100a00 */
[----:B------:R-:W4:Y:S04]  /*43e90*/  LDL.LU.64 R38, [R1+0x430] ;  /* 0x0004300001267983 */ /* 0x000f280000300a00 */
        /* <DEDUP_REMOVED lines=14> */
[----:B------:R2:W-:Y:S03]  /*43f80*/  LDGSTS.E [R4+0x61a00], desc[UR60][R58.64], P1 ;  /* 0x61a000003a047fae */ /* 0x0005e6000892187c */
[C---:B----4-:R-:W-:Y:S02]  /*43f90*/  IMAD.WIDE R54, R5.reuse, 0x4, R36 ;  /* 0x0000000405367825 */ /* 0x050fe400078e0224 */
[----:B------:R-:W3:Y:S04]  /*43fa0*/  LDL.LU.64 R36, [R1+0x3e8] ;  /* 0x0003e80001247983 */ /* 0x000ee80000300a00 */
[----:B------:R-:W-:Y:S01]  /*43fb0*/  STL.64 [R1+0x1700], R60 ;  /* 0x0017003c01007387 */ /* 0x000fe20000100a00 */
[----:B------:R-:W-:-:S04]  /*43fc0*/  IMAD.WIDE R52, R5, 0x4, R34 ;  /* 0x0000000405347825 */ /* 0x000fc800078e0222 */
[C---:B------:R-:W-:Y:S01]  /*43fd0*/  IMAD.WIDE R50, R5.reuse, 0x4, R24 ;  /* 0x0000000405327825 */ /* 0x040fe200078e0218 */
[----:B------:R-:W4:Y:S04]  /*43fe0*/  LDL.LU.64 R34, [R1+0x3a8] ;  /* 0x0003a80001227983 */ /* 0x000f280000300a00 */
[----:B------:R-:W2:Y:S04]  /*43ff0*/  LDL.LU.64 R32, [R1+0x368] ;  /* 0x0003680001207983 */ /* 0x000ea80000300a00 */
[----:B------:R-:W-:Y:S04]  /*44000*/  STL.64 [R1+0x1740], R58 ;  /* 0x0017403a01007387 */ /* 0x000fe80000100a00 */
[----:B------:R-:W2:Y:S04]  /*44010*/  LDL.LU.64 R24, [R1+0x328] ;  /* 0x0003280001187983 */ /* 0x000ea80000300a00 */
[----:B------:R-:W2:Y:S04]  /*44020*/  LDL.LU.64 R30, [R1+0x2e8] ;  /* 0x0002e800011e7983 */ /* 0x000ea80000300a00 */
[----:B------:R-:W-:Y:S04]  /*44030*/  STL.64 [R1+0x1780], R56 ;  /* 0x0017803801007387 */ /* 0x000fe80000100a00 */
[----:B------:R-:W2:Y:S04]  /*44040*/  LDL.LU.64 R28, [R1+0x2a8] ;  /* 0x0002a800011c7983 */ /* 0x000ea80000300a00 */
[----:B------:R-:W2:Y:S04]  /*44050*/  LDL.LU.64 R26, [R1+0x268] ;  /* 0x00026800011a7983 */ /* 0x000ea80000300a00 */
[----:B------:R-:W-:Y:S04]  /*44060*/  STL.64 [R1+0x17c0], R54 ;  /* 0x0017c03601007387 */ /* 0x000fe80000100a00 */
[----:B------:R-:W2:Y:S04]  /*44070*/  LDL.LU.64 R128, [R1+0x228] ;  /* 0x0002280001807983 */ /* 0x000ea80000300a00 */
[----:B------:R-:W2:Y:S04]  /*44080*/  LDL.LU.64 R134, [R1+0x1e8] ;  /* 0x0001e80001867983 */ /* 0x000ea80000300a00 */
[----:B------:R-:W-:Y:S01]  /*44090*/  STL.64 [R1+0x1860], R52 ;  /* 0x0018603401007387 */ /* 0x000fe20000100a00 */
[----:B------:R-:W-:-:S03]  /*440a0*/  IMAD.WIDE R48, R5, 0x4, R48 ;  /* 0x0000000405307825 */ /* 0x000fc600078e0230 */
[----:B------:R-:W2:Y:S04]  /*440b0*/  LDL.LU.64 R156, [R1+0x1a8] ;  /* 0x0001a800019c7983 */ /* 0x000ea80000300a00 */
[----:B------:R-:W2:Y:S04]  /*440c0*/  LDL.LU.64 R130, [R1+0x168] ;  /* 0x0001680001827983 */ /* 0x000ea80000300a00 */
[----:B------:R2:W-:Y:S04]  /*440d0*/  STL.64 [R1+0x1880], R50 ;  /* 0x0018803201007387 */ /* 0x0005e80000100a00 */
[----:B------:R-:W2:Y:S04]  /*440e0*/  LDL.LU.64 R138, [R1+0x128] ;  /* 0x00012800018a7983 */ /* 0x000ea80000300a00 */
[----:B------:R-:W2:Y:S04]  /*440f0*/  LDL.LU.64 R236, [R1+0xe8] ;  /* 0x0000e80001ec7983 */ /* 0x000ea80000300a00 */
[----:B------:R-:W-:Y:S04]  /*44100*/  STL.64 [R1+0x18a0], R48 ;  /* 0x0018a03001007387 */ /* 0x000fe80000100a00 */
[----:B------:R-:W2:Y:S04]  /*44110*/  LDL.LU.64 R124, [R1+0xa8] ;  /* 0x0000a800017c7983 */ /* 0x000ea80000300a00 */
[----:B------:R-:W2:Y:S01]  /*44120*/  LDL.LU.64 R126, [R1+0x68] ;  /* 0x00006800017e7983 */ /* 0x000ea20000300a00 */
[----:B-1----:R-:W-:-:S04]  /*44130*/  IMAD.WIDE R46, R5, 0x4, R46 ;  /* 0x00000004052e7825 */ /* 0x002fc800078e022e */
[----:B------:R-:W-:-:S04]  /*44140*/  IMAD.WIDE R44, R5, 0x4, R44 ;  /* 0x00000004052c7825 */ /* 0x000fc800078e022c */
[----:B------:R-:W-:-:S04]  /*44150*/  IMAD.WIDE R42, R5, 0x4, R42 ;  /* 0x00000004052a7825 */ /* 0x000fc800078e022a */
[----:B------:R-:W-:-:S04]  /*44160*/  IMAD.WIDE R40, R5, 0x4, R40 ;  /* 0x0000000405287825 */ /* 0x000fc800078e0228 */
[C---:B------:R-:W-:Y:S01]  /*44170*/  IMAD.WIDE R38, R5.reuse, 0x4, R38 ;  /* 0x0000000405267825 */ /* 0x040fe200078e0226 */
[----:B------:R-:W-:Y:S04]  /*44180*/  STL.64 [R1+0x18a8], R46 ;  /* 0x0018a82e01007387 */ /* 0x000fe80000100a00 */
[----:B------:R-:W-:Y:S04]  /*44190*/  STL.64 [R1+0x1b88], R44 ;  /* 0x001b882c01007387 */ /* 0x000fe80000100a00 */
[----:B------:R-:W-:Y:S04]  /*441a0*/  STL.64 [R1+0x1b80], R42 ;  /* 0x001b802a01007387 */ /* 0x000fe80000100a00 */
        /* <DEDUP_REMOVED lines=12> */
[----:B---3--:R-:W-:-:S04]  /*44270*/  IMAD.WIDE R36, R5, 0x4, R36 ;  /* 0x0000000405247825 */ /* 0x008fc800078e0224 */
[----:B----4-:R-:W-:-:S04]  /*44280*/  IMAD.WIDE R34, R5, 0x4, R34 ;  /* 0x0000000405227825 */ /* 0x010fc800078e0222 */
[----:B--2---:R-:W-:-:S04]  /*44290*/  IMAD.WIDE R32, R5, 0x4, R32 ;  /* 0x0000000405207825 */ /* 0x004fc800078e0220 */
[----:B------:R-:W-:-:S04]  /*442a0*/  IMAD.WIDE R24, R5, 0x4, R24 ;  /* 0x0000000405187825 */ /* 0x000fc800078e0218 */
        /* <DEDUP_REMOVED lines=21> */
[----:B------:R1:W-:Y:S04]  /*44400*/  STL.64 [R1+0x1b18], R16 ;  /* 0x001b181001007387 */ /* 0x0003e80000100a00 */
[----:B------:R1:W-:Y:S04]  /*44410*/  STL.64 [R1+0x1b10], R14 ;  /* 0x001b100e01007387 */ /* 0x0003e80000100a00 */
[----:B------:R1:W-:Y:S04]  /*44420*/  STL.64 [R1+0x1b08], R12 ;  /* 0x001b080c01007387 */ /* 0x0003e80000100a00 */
[----:B------:R1:W-:Y:S04]  /*44430*/  STL.64 [R1+0x1b00], R10 ;  /* 0x001b000a01007387 */ /* 0x0003e80000100a00 */
[----:B------:R1:W-:Y:S04]  /*44440*/  STL.64 [R1+0x1af8], R2 ;  /* 0x001af80201007387 */ /* 0x0003e80000100a00 */
[----:B------:R1:W-:Y:S04]  /*44450*/  LDGSTS.E [R4+0x64600], desc[UR60][R36.64], P1 ;  /* 0x6460000024047fae */ /* 0x0003e8000892187c */
[----:B------:R-:W4:Y:S04]  /*44460*/  LDL.LU.64 R50, [R1+0xf30] ;  /* 0x000f300001327983 */ /* 0x000f280000300a00 */
[----:B------:R1:W-:Y:S04]  /*44470*/  LDGSTS.E [R4+0x64a00], desc[UR60][R34.64], P1 ;  /* 0x64a0000022047fae */ /* 0x0003e8000892187c */
[----:B------:R1:W-:Y:S04]  /*44480*/  LDGSTS.E [R4+0x64e00], desc[UR60][R32.64], P1 ;  /* 0x64e0000020047fae */ /* 0x0003e8000892187c */
        /* <DEDUP_REMOVED lines=21> */
[----:B-1----:R-:W4:Y:S04]  /*445e0*/  LDL.LU.64 R30, [R1+0xc20] ;  /* 0x000c2000011e7983 */ /* 0x002f280000300a00 */
[----:B------:R-:W4:Y:S04]  /*445f0*/  LDL.LU.64 R44, [R1+0xbe8] ;  /* 0x000be800012c7983 */ /* 0x000f280000300a00 */
[----:B------:R-:W4:Y:S04]  /*44600*/  LDL.LU.64 R28, [R1+0xbb0] ;  /* 0x000bb000011c7983 */ /* 0x000f280000300a00 */
[----:B------:R-:W4:Y:S04]  /*44610*/  LDL.LU.64 R26, [R1+0xb78] ;  /* 0x000b7800011a7983 */ /* 0x000f280000300a00 */
[----:B------:R1:W-:Y:S04]  /*44620*/  LDGSTS.E [R4+0x67200], desc[UR60][R14.64], P1 ;  /* 0x672000000e047fae */ /* 0x0003e8000892187c */
[----:B------:R1:W-:Y:S04]  /*44630*/  LDGSTS.E [R4+0x67600], desc[UR60][R12.64], P1 ;  /* 0x676000000c047fae */ /* 0x0003e8000892187c */
[----:B------:R1:W-:Y:S04]  /*44640*/  LDGSTS.E [R4+0x67a00], desc[UR60][R10.64], P1 ;  /* 0x67a000000a047fae */ /* 0x0003e8000892187c */
[----:B------:R1:W-:Y:S01]  /*44650*/  LDGSTS.E [R4+0x67e00], desc[UR60][R2.64], P1 ;  /* 0x67e0000002047fae */ /* 0x0003e2000892187c */
[----:B--2---:R-:W-:-:S04]  /*44660*/  IMAD.WIDE R170, R5, 0x4, R36 ;  /* 0x0000000405aa7825 */ /* 0x004fc800078e0224 */
[C---:B---3--:R-:W-:Y:S01]  /*44670*/  IMAD.WIDE R182, R5.reuse, 0x4, R34 ;  /* 0x0000000405b67825 */ /* 0x048fe200078e0222 */
[----:B------:R-:W2:Y:S04]  /*44680*/  LDL.LU.64 R36, [R1+0xb40] ;  /* 0x000b400001247983 */ /* 0x000ea80000300a00 */
[----:B------:R-:W3:Y:S01]  /*44690*/  LDL.LU.64 R34, [R1+0xb08] ;  /* 0x000b080001227983 */ /* 0x000ee20000300a00 */
[----:B----4-:R-:W-:-:S03]  /*446a0*/  IMAD.WIDE R196, R5, 0x4, R24 ;  /* 0x0000000405c47825 */ /* 0x010fc600078e0218 */
[----:B------:R-:W4:Y:S01]  /*446b0*/  LDL.LU.64 R24, [R1+0xad0] ;  /* 0x000ad00001187983 */ /* 0x000f220000300a00 */
[----:B------:R-:W-:-:S03]  /*446c0*/  IMAD.WIDE R220, R5, 0x4, R48 ;  /* 0x0000000405dc7825 */ /* 0x000fc600078e0230 */
[----:B------:R-:W4:Y:S01]  /*446d0*/  LDL.LU.64 R48, [R1+0xa98] ;  /* 0x000a980001307983 */ /* 0x000f220000300a00 */
[----:B------:R-:W-:-:S04]  /*446e0*/  IMAD.WIDE R114, R5, 0x4, R32 ;  /* 0x0000000405727825 */ /* 0x000fc800078e0220 */
[C---:B------:R-:W-:Y:S01]  /*446f0*/  IMAD.WIDE R110, R5.reuse, 0x4, R66 ;  /* 0x00000004056e7825 */ /* 0x040fe200078e0242 */
[----:B------:R-:W4:Y:S03]  /*44700*/  LDL.LU.64 R32, [R1+0xa60] ;  /* 0x000a600001207983 */ /* 0x000f260000300a00 */
[C---:B------:R-:W-:Y:S01]  /*44710*/  IMAD.WIDE R112, R5.reuse, 0x4, R38 ;  /* 0x0000000405707825 */ /* 0x040fe200078e0226 */
[----:B------:R-:W4:Y:S03]  /*44720*/  LDL.LU.64 R66, [R1+0xa28] ;  /* 0x000a280001427983 */ /* 0x000f260000300a00 */
        /* <DEDUP_REMOVED lines=9> */
[----:B------:R-:W4:Y:S04]  /*447c0*/  LDL.LU.64 R28, [R1+0x980] ;  /* 0x00098000011c7983 */ /* 0x000f280000300a00 */
[----:B------:R-:W-:Y:S01]  /*447d0*/  STL.64 [R1+0x6b0], R108 ;  /* 0x0006b06c01007387 */ /* 0x000fe20000100a00 */
[----:B------:R-:W-:-:S03]  /*447e0*/  IMAD.WIDE R100, R5, 0x4, R26 ;  /* 0x0000000405647825 */ /* 0x000fc600078e021a */
[----:B------:R-:W4:Y:S04]  /*447f0*/  LDL.LU.64 R26, [R1+0x948] ;  /* 0x00094800011a7983 */ /* 0x000f280000300a00 */
[----:B------:R-:W-:Y:S01]  /*44800*/  STL.64 [R1+0x6d0], R106 ;  /* 0x0006d06a01007387 */ /* 0x000fe20000100a00 */
[----:B--2---:R-:W-:-:S04]  /*44810*/  IMAD.WIDE R98, R5, 0x4, R36 ;  /* 0x0000000405627825 */ /* 0x004fc800078e0224 */
[C---:B---3--:R-:W-:Y:S01]  /*44820*/  IMAD.WIDE R96, R5.reuse, 0x4, R34 ;  /* 0x0000000405607825 */ /* 0x048fe200078e0222 */
[----:B------:R-:W2:Y:S04]  /*44830*/  LDL.LU.64 R36, [R1+0x910] ;  /* 0x0009100001247983 */ /* 0x000ea80000300a00 */
[----:B------:R-:W-:Y:S04]  /*44840*/  STL.64 [R1+0x6f0], R104 ;  /* 0x0006f06801007387 */ /* 0x000fe80000100a00 */
[----:B------:R-:W3:Y:S04]  /*44850*/  LDL.LU.64 R34, [R1+0x8d8] ;  /* 0x0008d80001227983 */ /* 0x000ee80000300a00 */
[----:B------:R-:W-:Y:S01]  /*44860*/  STL.64 [R1+0x730], R102 ;  /* 0x0007306601007387 */ /* 0x000fe20000100a00 */
[----:B----4-:R-:W-:-:S03]  /*44870*/  IMAD.WIDE R94, R5, 0x4, R24 ;  /* 0x00000004055e7825 */ /* 0x010fc600078e0218 */
[----:B------:R-:W4:Y:S04]  /*44880*/  LDL.LU.64 R38, [R1+0x898] ;  /* 0x0008980001267983 */ /* 0x000f280000300a00 */
[----:B------:R-:W4:Y:S04]  /*44890*/  LDL.LU.64 R24, [R1+0x860] ;  /* 0x0008600001187983 */ /* 0x000f280000300a00 */
[----:B------:R-:W-:Y:S01]  /*448a0*/  STL.64 [R1+0x770], R100 ;  /* 0x0007706401007387 */ /* 0x000fe20000100a00 */
[----:B------:R-:W-:-:S03]  /*448b0*/  IMAD.WIDE R92, R5, 0x4, R48 ;  /* 0x00000004055c7825 */ /* 0x000fc600078e0230 */
        /* <DEDUP_REMOVED lines=8> */
[----:B------:R-:W4:Y:S01]  /*44940*/  LDL.LU.64 R32, [R1+0x768] ;  /* 0x0007680001207983 */ /* 0x000f220000300a00 */
[----:B------:R-:W-:-:S03]  /*44950*/  IMAD.WIDE R86, R5, 0x4, R40 ;  /* 0x0000000405567825 */ /* 0x000fc600078e0228 */
        /* <DEDUP_REMOVED lines=12> */
[----:B--2---:R-:W-:-:S04]  /*44a20*/  IMAD.WIDE R78, R5, 0x4, R36 ;  /* 0x00000004054e7825 */ /* 0x004fc800078e0224 */
[C---:B---3--:R-:W-:Y:S01]  /*44a30*/  IMAD.WIDE R76, R5.reuse, 0x4, R34 ;  /* 0x00000004054c7825 */ /* 0x048fe200078e0222 */
[----:B------:R-:W2:Y:S04]  /*44a40*/  LDL.LU.64 R36, [R1+0x628] ;  /* 0x0006280001247983 */ /* 0x000ea80000300a00 */
[----:B------:R-:W-:Y:S04]  /*44a50*/  STL.64 [R1+0x950], R84 ;  /* 0x0009505401007387 */ /* 0x000fe80000100a00 */
[----:B------:R-:W3:Y:S04]  /*44a60*/  LDL.LU.64 R34, [R1+0x5e8] ;  /* 0x0005e80001227983 */ /* 0x000ee80000300a00 */
[----:B------:R-:W-:Y:S04]  /*44a70*/  STL.64 [R1+0x980], R82 ;  /* 0x0009805201007387 */ /* 0x000fe80000100a00 */
[----:B------:R-:W-:Y:S01]  /*44a80*/  STL.64 [R1+0x948], R80 ;  /* 0x0009485001007387 */ /* 0x000fe20000100a00 */
[----:B----4-:R-:W-:-:S03]  /*44a90*/  IMAD.WIDE R72, R5, 0x4, R24 ;  /* 0x0000000405487825 */ /* 0x010fc600078e0218 */
[----:B------:R-:W4:Y:S04]  /*44aa0*/  LDL.LU.64 R24, [R1+0x5a8] ;  /* 0x0005a80001187983 */ /* 0x000f280000300a00 */
[----:B------:R-:W-:Y:S01]  /*44ab0*/  STL.64 [R1+0x988], R78 ;  /* 0x0009884e01007387 */ /* 0x000fe20000100a00 */
[----:B------:R-:W-:-:S03]  /*44ac0*/  IMAD.WIDE R70, R5, 0x4, R48 ;  /* 0x0000000405467825 */ /* 0x000fc600078e0230 */
[----:B------:R-:W4:Y:S01]  /*44ad0*/  LDL.LU.64 R48, [R1+0x568] ;  /* 0x0005680001307983 */ /* 0x000f220000300a00 */
[----:B------:R-:W-:-:S03]  /*44ae0*/  IMAD.WIDE R74, R5, 0x4, R38 ;  /* 0x00000004054a7825 */ /* 0x000fc600078e0226 */
[----:B------:R-:W-:Y:S01]  /*44af0*/  STL.64 [R1+0x1508], R76 ;  /* 0x0015084c01007387 */ /* 0x000fe20000100a00 */
[----:B------:R-:W-:-:S04]  /*44b00*/  IMAD.WIDE R188, R5, 0x4, R46 ;  /* 0x0000000405bc7825 */ /* 0x000fc800078e022e */
[C---:B------:R-:W-:Y:S01]  /*44b10*/  IMAD.WIDE R68, R5.reuse, 0x4, R44 ;  /* 0x0000000405447825 */ /* 0x040fe200078e022c */
[----:B------:R-:W-:Y:S04]  /*44b20*/  STL.64 [R1+0x1548], R74 ;  /* 0x0015484a01007387 */ /* 0x000fe80000100a00 */
[----:B------:R-:W4:Y:S01]  /*44b30*/  LDL.LU.64 R46, [R1+0x528] ;  /* 0x00052800012e7983 */ /* 0x000f220000300a00 */
[----:B------:R-:W-:-:S03]  /*44b40*/  IMAD.WIDE R66, R5, 0x4, R66 ;  /* 0x0000000405427825 */ /* 0x000fc600078e0242 */
[----:B------:R-:W-:Y:S01]  /*44b50*/  STL.64 [R1+0x1588], R72 ;  /* 0x0015884801007387 */ /* 0x000fe20000100a00 */
[----:B------:R-:W-:-:S03]  /*44b60*/  IMAD.WIDE R204, R5, 0x4, R64 ;  /* 0x0000000405cc7825 */ /* 0x000fc600078e0240 */
[----:B------:R-:W4:Y:S01]  /*44b70*/  LDL.LU.64 R44, [R1+0x4e8] ;  /* 0x0004e800012c7983 */ /* 0x000f220000300a00 */
[----:B------:R-:W-:-:S04]  /*44b80*/  IMAD.WIDE R236, R5, 0x4, R62 ;  /* 0x0000000405ec7825 */ /* 0x000fc800078e023e */
[C---:B------:R-:W-:Y:S01]  /*44b90*/  IMAD.WIDE R64, R5.reuse, 0x4, R32 ;  /* 0x0000000405407825 */ /* 0x040fe200078e0220 */
[----:B------:R-:W-:Y:S03]  /*44ba0*/  STL.64 [R1+0x15c8], R70 ;  /* 0x0015c84601007387 */ /* 0x000fe60000100a00 */
[----:B------:R-:W-:-:S04]  /*44bb0*/  IMAD.WIDE R212, R5, 0x4, R42 ;  /* 0x0000000405d47825 */ /* 0x000fc800078e022a */
[C---:B------:R-:W-:Y:S01]  /*44bc0*/  IMAD.WIDE R62, R5.reuse, 0x4, R40 ;  /* 0x00000004053e7825 */ /* 0x040fe200078e0228 */
[----:B------:R-:W-:Y:S04]  /*44bd0*/  STL.64 [R1+0x1608], R68 ;  /* 0x0016084401007387 */ /* 0x000fe80000100a00 */
[----:B------:R-:W4:Y:S04]  /*44be0*/  LDL.LU.64 R42, [R1+0x4a8] ;  /* 0x0004a800012a7983 */ /* 0x000f280000300a00 */
[----:B------:R-:W-:Y:S01]  /*44bf0*/  STL.64 [R1+0x1648], R66 ;  /* 0x0016484201007387 */ /* 0x000fe20000100a00 */
[----:B------:R-:W-:-:S03]  /*44c00*/  IMAD.WIDE R60, R5, 0x4, R30 ;  /* 0x00000004053c7825 */ /* 0x000fc600078e021e */
[----:B------:R-:W4:Y:S04]  /*44c10*/  LDL.LU.64 R40, [R1+0x468] ;  /* 0x0004680001287983 */ /* 0x000f280000300a00 */
[----:B------:R-:W-:Y:S04]  /*44c20*/  STL.64 [R1+0x1688], R64 ;  /* 0x0016884001007387 */ /* 0x000fe80000100a00 */
[----:B------:R-:W-:Y:S01]  /*44c30*/  STL.64 [R1+0x16c8], R62 ;  /* 0x0016c83e01007387 */ /* 0x000fe20000100a00 */
[----:B------:R-:W-:-:S03]  /*44c40*/  IMAD.WIDE R58, R5, 0x4, R28 ;  /* 0x00000004053a7825 */ /* 0x000fc600078e021c */
[----:B------:R-:W4:Y:S01]  /*44c50*/  LDL.LU.64 R38, [R1+0x428] ;  /* 0x0004280001267983 */ /* 0x000f220000300a00 */
[----:B------:R-:W-:-:S04]  /*44c60*/  IMAD.WIDE R56, R5, 0x4, R26 ;  /* 0x0000000405387825 */ /* 0x000fc800078e021a */
[----:B------:R-:W-:-:S05]  /*44c70*/  IMAD.WIDE R164, R5, 0x4, R50 ;  /* 0x0000000405a47825 */ /* 0x000fca00078e0232 */
        /* <DEDUP_REMOVED lines=39> */
[----:B------:R-:W-:Y:S01]  /*44ef0*/  LDGSTS.E [R8+0x61e80], desc[UR60][R56.64], P1 ;  /* 0x61e8000038087fae */ /* 0x000fe2000892187c */
[----:B--2---:R-:W-:-:S04]  /*44f00*/  IMAD.WIDE R54, R5, 0x4, R36 ;  /* 0x0000000405367825 */ /* 0x004fc800078e0224 */
[C---:B---3--:R-:W-:Y:S01]  /*44f10*/  IMAD.WIDE R52, R5.reuse, 0x4, R34 ;  /* 0x0000000405347825 */ /* 0x048fe200078e0222 */
[----:B------:R-:W2:Y:S04]  /*44f20*/  LDL.LU.64 R36, [R1+0x3e0] ;  /* 0x0003e00001247983 */ /* 0x000ea80000300a00 */
[----:B------:R-:W-:Y:S04]  /*44f30*/  STL.64 [R1+0x1708], R60 ;  /* 0x0017083c01007387 */ /* 0x000fe80000100a00 */
[----:B------:R-:W3:Y:S04]  /*44f40*/  LDL.LU.64 R34, [R1+0x3a0] ;  /* 0x0003a00001227983 */ /* 0x000ee80000300a00 */
[----:B------:R-:W3:Y:S04]  /*44f50*/  LDL.LU.64 R32, [R1+0x360] ;  /* 0x0003600001207983 */ /* 0x000ee80000300a00 */
[----:B------:R-:W-:Y:S04]  /*44f60*/  STL.64 [R1+0x1748], R58 ;  /* 0x0017483a01007387 */ /* 0x000fe80000100a00 */
[----:B------:R-:W3:Y:S04]  /*44f70*/  LDL.LU.64 R26, [R1+0x320] ;  /* 0x00032000011a7983 */ /* 0x000ee80000300a00 */
[----:B------:R-:W3:Y:S04]  /*44f80*/  LDL.LU.64 R30, [R1+0x2e0] ;  /* 0x0002e000011e7983 */ /* 0x000ee80000300a00 */
[----:B------:R-:W-:Y:S01]  /*44f90*/  STL.64 [R1+0x1788], R56 ;  /* 0x0017883801007387 */ /* 0x000fe20000100a00 */
[----:B----4-:R-:W-:-:S03]  /*44fa0*/  IMAD.WIDE R50, R5, 0x4, R24 ;  /* 0x0000000405327825 */ /* 0x010fc600078e0218 */
[----:B------:R-:W4:Y:S04]  /*44fb0*/  LDL.LU.64 R28, [R1+0x2a0] ;  /* 0x0002a000011c7983 */ /* 0x000f280000300a00 */
[----:B------:R-:W4:Y:S04]  /*44fc0*/  LDL.LU.64 R24, [R1+0x260] ;  /* 0x0002600001187983 */ /* 0x000f280000300a00 */
[----:B------:R1:W-:Y:S04]  /*44fd0*/  STL.64 [R1+0x17c8], R54 ;  /* 0x0017c83601007387 */ /* 0x0003e80000100a00 */
[----:B------:R-:W4:Y:S04]  /*44fe0*/  LDL.LU.64 R130, [R1+0x220] ;  /* 0x0002200001827983 */ /* 0x000f280000300a00 */
[----:B------:R-:W4:Y:S04]  /*44ff0*/  LDL.LU.64 R120, [R1+0x1e0] ;  /* 0x0001e00001787983 */ /* 0x000f280000300a00 */
[----:B------:R-:W-:Y:S01]  /*45000*/  STL.64 [R1+0x1868], R52 ;  /* 0x0018683401007387 */ /* 0x000fe20000100a00 */
[----:B------:R-:W-:-:S03]  /*45010*/  IMAD.WIDE R48, R5, 0x4, R48 ;  /* 0x0000000405307825 */ /* 0x000fc600078e0230 */
[----:B------:R-:W4:Y:S04]  /*45020*/  LDL.LU.64 R118, [R1+0x1a0] ;  /* 0x0001a00001767983 */ /* 0x000f280000300a00 */
[----:B------:R-:W4:Y:S04]  /*45030*/  LDL.LU.64 R116, [R1+0x160] ;  /* 0x0001600001747983 */ /* 0x000f280000300a00 */
[----:B------:R-:W-:Y:S04]  /*45040*/  STL.64 [R1+0x1888], R50 ;  /* 0x0018883201007387 */ /* 0x000fe80000100a00 */
[----:B------:R-:W1:Y:S04]  /*45050*/  LDL.LU.64 R138, [R1+0x120] ;  /* 0x00012000018a7983 */ /* 0x000e680000300a00 */
[----:B------:R-:W4:Y:S04]  /*45060*/  LDL.LU.64 R124, [R1+0xe0] ;  /* 0x0000e000017c7983 */ /* 0x000f280000300a00 */
[----:B------:R-:W-:Y:S04]  /*45070*/  STL.64 [R1+0x18b0], R48 ;  /* 0x0018b03001007387 */ /* 0x000fe80000100a00 */
[----:B------:R-:W4:Y:S04]  /*45080*/  LDL.LU.64 R122, [R1+0xa0] ;  /* 0x0000a000017a7983 */ /* 0x000f280000300a00 */
[----:B------:R-:W4:Y:S01]  /*45090*/  LDL.LU.64 R126, [R1+0x60] ;  /* 0x00006000017e7983 */ /* 0x000f220000300a00 */
[----:B------:R-:W-:-:S04]  /*450a0*/  IMAD.WIDE R46, R5, 0x4, R46 ;  /* 0x00000004052e7825 */ /* 0x000fc800078e022e */
[----:B------:R-:W-:-:S04]  /*450b0*/  IMAD.WIDE R44, R5, 0x4, R44 ;  /* 0x00000004052c7825 */ /* 0x000fc800078e022c */
[----:B------:R-:W-:-:S04]  /*450c0*/  IMAD.WIDE R42, R5, 0x4, R42 ;  /* 0x00000004052a7825 */ /* 0x000fc800078e022a */
[C---:B------:R-:W-:Y:S01]  /*450d0*/  IMAD.WIDE R40, R5.reuse, 0x4, R40 ;  /* 0x0000000405287825 */ /* 0x040fe200078e0228 */
[----:B------:R-:W-:Y:S04]  /*450e0*/  LDGSTS.E [R8+0x62280], desc[UR60][R54.64], P1 ;  /* 0x6228000036087fae */ /* 0x000fe8000892187c */
[----:B------:R-:W-:Y:S04]  /*450f0*/  STL.64 [R1+0x1938], R46 ;  /* 0x0019382e01007387 */ /* 0x000fe80000100a00 */
[----:B------:R-:W-:Y:S01]  /*45100*/  STL.64 [R1+0x1a20], R44 ;  /* 0x001a202c01007387 */ /* 0x000fe20000100a00 */
[----:B------:R-:W-:-:S03]  /*45110*/  IMAD.WIDE R38, R5, 0x4, R38 ;  /* 0x0000000405267825 */ /* 0x000fc600078e0226 */
[----:B------:R-:W-:Y:S04]  /*45120*/  STL.64 [R1+0x1a28], R42 ;  /* 0x001a282a01007387 */ /* 0x000fe80000100a00 */
[----:B------:R-:W-:Y:S04]  /*45130*/  STL.64 [R1+0x1a30], R40 ;  /* 0x001a302801007387 */ /* 0x000fe80000100a00 */
        /* <DEDUP_REMOVED lines=10> */
[----:B---3--:R-:W-:-:S04]  /*451e0*/  IMAD.WIDE R34, R5, 0x4, R34 ;  /* 0x0000000405227825 */ /* 0x008fc800078e0222 */
[----:B------:R-:W-:-:S04]  /*451f0*/  IMAD.WIDE R32, R5, 0x4, R32 ;  /* 0x0000000405207825 */ /* 0x000fc800078e0220 */
[----:B------:R-:W-:-:S04]  /*45200*/  IMAD.WIDE R26, R5, 0x4, R26 ;  /* 0x00000004051a7825 */ /* 0x000fc800078e021a */
[C---:B------:R-:W-:Y:S01]  /*45210*/  IMAD.WIDE R30, R5.reuse, 0x4, R30 ;  /* 0x00000004051e7825 */ /* 0x040fe200078e021e */
[----:B------:R-:W-:Y:S04]  /*45220*/  STL.64 [R1+0x1ab8], R36 ;  /* 0x001ab82401007387 */ /* 0x000fe80000100a00 */
[----:B------:R-:W-:Y:S01]  /*45230*/  STL.64 [R1+0x1ab0], R34 ;  /* 0x001ab02201007387 */ /* 0x000fe20000100a00 */
[----:B----4-:R-:W-:-:S04]  /*45240*/  IMAD.WIDE R28, R5, 0x4, R28 ;  /* 0x00000004051c7825 */ /* 0x010fc800078e021c */
[C---:B------:R-:W-:Y:S01]  /*45250*/  IMAD.WIDE R24, R5.reuse, 0x4, R24 ;  /* 0x0000000405187825 */ /* 0x040fe200078e0218 */
[----:B------:R-:W-:Y:S04]  /*45260*/  STL.64 [R1+0x1aa8], R32 ;  /* 0x001aa82001007387 */ /* 0x000fe80000100a00 */
[----:B------:R2:W-:Y:S01]  /*45270*/  STL.64 [R1+0x1aa0], R26 ;  /* 0x001aa01a01007387 */ /* 0x0005e20000100a00 */
[----:B------:R-:W-:-:S04]  /*45280*/  IMAD.WIDE R22, R5, 0x4, R130 ;  /* 0x0000000405167825 */ /* 0x000fc800078e0282 */
[C---:B------:R-:W-:Y:S01]  /*45290*/  IMAD.WIDE R20, R5.reuse, 0x4, R120 ;  /* 0x0000000405147825 */ /* 0x040fe200078e0278 */
[----:B------:R-:W-:Y:S04]  /*452a0*/  STL.64 [R1+0x1a98], R30 ;  /* 0x001a981e01007387 */ /* 0x000fe80000100a00 */
[----:B------:R-:W-:Y:S01]  /*452b0*/  STL.64 [R1+0x1a90], R28 ;  /* 0x001a901c01007387 */ /* 0x000fe20000100a00 */
[----:B------:R-:W-:-:S04]  /*452c0*/  IMAD.WIDE R18, R5, 0x4, R118 ;  /* 0x0000000405127825 */ /* 0x000fc800078e0276 */
[C---:B------:R-:W-:Y:S01]  /*452d0*/  IMAD.WIDE R16, R5.reuse, 0x4, R116 ;  /* 0x0000000405107825 */ /* 0x040fe200078e0274 */
[----:B------:R3:W-:Y:S03]  /*452e0*/  STL.64 [R1+0x1a88], R24 ;  /* 0x001a881801007387 */ /* 0x0007e60000100a00 */
[C---:B-1----:R-:W-:Y:S01]  /*452f0*/  IMAD.WIDE R14, R5.reuse, 0x4, R138 ;  /* 0x00000004050e7825 */ /* 0x042fe200078e028a */
[----:B------:R1:W-:Y:S03]  /*45300*/  STL.64 [R1+0x1a80], R22 ;  /* 0x001a801601007387 */ /* 0x0003e60000100a00 */
[C---:B------:R-:W-:Y:S01]  /*45310*/  IMAD.WIDE R12, R5.reuse, 0x4, R124 ;  /* 0x00000004050c7825 */ /* 0x040fe200078e027c */
[----:B------:R-:W-:Y:S03]  /*45320*/  STL.64 [R1+0x1a78], R20 ;  /* 0x001a781401007387 */ /* 0x000fe60000100a00 */
[C---:B------:R-:W-:Y:S01]  /*45330*/  IMAD.WIDE R10, R5.reuse, 0x4, R122 ;  /* 0x00000004050a7825 */ /* 0x040fe200078e027a */
[----:B------:R4:W-:Y:S03]  /*45340*/  STL.64 [R1+0x1a70], R18 ;  /* 0x001a701201007387 */ /* 0x0009e60000100a00 */
[C---:B------:R-:W-:Y:S01]  /*45350*/  IMAD.WIDE R2, R5.reuse, 0x4, R126 ;  /* 0x0000000405027825 */ /* 0x040fe200078e027e */
[----:B------:R4:W-:Y:S04]  /*45360*/  STL.64 [R1+0x1a68], R16 ;  /* 0x001a681001007387 */ /* 0x0009e80000100a00 */
[----:B------:R4:W-:Y:S04]  /*45370*/  STL.64 [R1+0x1a60], R14 ;  /* 0x001a600e01007387 */ /* 0x0009e80000100a00 */
[----:B------:R4:W-:Y:S04]  /*45380*/  STL.64 [R1+0x1a58], R12 ;  /* 0x001a580c01007387 */ /* 0x0009e80000100a00 */
[----:B------:R-:W-:Y:S04]  /*45390*/  LDGSTS.E [R8+0x64680], desc[UR60][R36.64], P1 ;  /* 0x6468000024087fae */ /* 0x000fe8000892187c */
[----:B------:R4:W-:Y:S04]  /*453a0*/  STL.64 [R1+0x1a50], R10 ;  /* 0x001a500a01007387 */ /* 0x0009e80000100a00 */
[----:B------:R-:W-:Y:S04]  /*453b0*/  LDGSTS.E [R8+0x64a80], desc[UR60][R34.64], P1 ;  /* 0x64a8000022087fae */ /* 0x000fe8000892187c */
[----:B------:R4:W-:Y:S04]  /*453c0*/  STL.64 [R1+0x1a48], R2 ;  /* 0x001a480201007387 */ /* 0x0009e80000100a00 */
[----:B------:R-:W-:Y:S04]  /*453d0*/  LDGSTS.E [R8+0x64e80], desc[UR60][R32.64], P1 ;  /* 0x64e8000020087fae */ /* 0x000fe8000892187c */
[----:B------:R-:W-:Y:S04]  /*453e0*/  LDGSTS.E [R8+0x65280], desc[UR60][R26.64], P1 ;  /* 0x652800001a087fae */ /* 0x000fe8000892187c */
[----:B------:R-:W4:Y:S04]  /*453f0*/  LDL.LU.64 R54, [R1+0xf28] ;  /* 0x000f280001367983 */ /* 0x000f280000300a00 */
[----:B------:R-:W-:Y:S04]  /*45400*/  LDGSTS.E [R8+0x65680], desc[UR60][R30.64], P1 ;  /* 0x656800001e087fae */ /* 0x000fe8000892187c */
[----:B------:R-:W-:Y:S04]  /*45410*/  LDGSTS.E [R8+0x65a80], desc[UR60][R28.64], P1 ;  /* 0x65a800001c087fae */ /* 0x000fe8000892187c */
[----:B------:R-:W-:Y:S04]  /*45420*/  LDGSTS.E [R8+0x65e80], desc[UR60][R24.64], P1 ;  /* 0x65e8000018087fae */ /* 0x000fe8000892187c */
[----:B------:R1:W-:Y:S04]  /*45430*/  LDGSTS.E [R8+0x66280], desc[UR60][R22.64], P1 ;  /* 0x6628000016087fae */ /* 0x0003e8000892187c */
[----:B------:R-:W-:Y:S04]  /*45440*/  LDGSTS.E [R8+0x66680], desc[UR60][R20.64], P1 ;  /* 0x6668000014087fae */ /* 0x000fe8000892187c */
[----:B------:R4:W-:Y:S04]  /*45450*/  LDGSTS.E [R8+0x66a80], desc[UR60][R18.64], P1 ;  /* 0x66a8000012087fae */ /* 0x0009e8000892187c */
[----:B------:R4:W-:Y:S04]  /*45460*/  LDGSTS.E [R8+0x66e80], desc[UR60][R16.64], P1 ;  /* 0x66e8000010087fae */ /* 0x0009e8000892187c */
[----:B------:R4:W-:Y:S04]  /*45470*/  LDGSTS.E [R8+0x67280], desc[UR60][R14.64], P1 ;  /* 0x672800000e087fae */ /* 0x0009e8000892187c */
[----:B--2---:R-:W1:Y:S04]  /*45480*/  LDL.LU.64 R26, [R1+0xef0] ;  /* 0x000ef000011a7983 */ /* 0x004e680000300a00 */
[----:B------:R-:W2:Y:S04]  /*45490*/  LDL.LU.64 R52, [R1+0xeb8] ;  /* 0x000eb80001347983 */ /* 0x000ea80000300a00 */
[----:B------:R-:W4:Y:S04]  /*454a0*/  LDL.LU.64 R50, [R1+0xe80] ;  /* 0x000e800001327983 */ /* 0x000f280000300a00 */
[----:B------:R-:W2:Y:S04]  /*454b0*/  LDL.LU.64 R34, [R1+0xe48] ;  /* 0x000e480001227983 */ /* 0x000ea80000300a00 */
[----:B------:R-:W4:Y:S04]  /*454c0*/  LDL.LU.64 R78, [R1+0xe10] ;  /* 0x000e1000014e7983 */ /* 0x000f280000300a00 */
[----:B------:R-:W4:Y:S04]  /*454d0*/  LDL.LU.64 R32, [R1+0xdd8] ;  /* 0x000dd80001207983 */ /* 0x000f280000300a00 */
[----:B------:R-:W4:Y:S04]  /*454e0*/  LDL.LU.64 R46, [R1+0xda0] ;  /* 0x000da000012e7983 */ /* 0x000f280000300a00 */
        /* <DEDUP_REMOVED lines=14> */
[----:B------:R3:W-:Y:S01]  /*455d0*/  LDGSTS.E [R8+0x67e80], desc[UR60][R2.64], P1 ;  /* 0x67e8000002087fae */ /* 0x0007e2000892187c */
[----:B-1----:R-:W-:-:S04]  /*455e0*/  IMAD.WIDE R22, R5, 0x4, R26 ;  /* 0x0000000405167825 */ /* 0x002fc800078e021a */
[C---:B--2---:R-:W-:Y:S01]  /*455f0*/  IMAD.WIDE R162, R5.reuse, 0x4, R34 ;  /* 0x0000000405a27825 */ /* 0x044fe200078e0222 */
[----:B------:R-:W2:Y:S04]  /*45600*/  LDL.LU.64 R26, [R1+0xac8] ;  /* 0x000ac800011a7983 */ /* 0x000ea80000300a00 */
[----:B------:R-:W2:Y:S01]  /*45610*/  LDL.LU.64 R34, [R1+0xa90] ;  /* 0x000a900001227983 */ /* 0x000ea20000300a00 */
[----:B----4-:R-:W-:-:S04]  /*45620*/  IMAD.WIDE R174, R5, 0x4, R32 ;  /* 0x0000000405ae7825 */ /* 0x010fc800078e0220 */
[C---:B---3--:R-:W-:Y:S01]  /*45630*/  IMAD.WIDE R186, R5.reuse, 0x4, R24 ;  /* 0x0000000405ba7825 */ /* 0x048fe200078e0218 */
[----:B------:R-:W3:Y:S04]  /*45640*/  LDL.LU.64 R32, [R1+0xa58] ;  /* 0x000a580001207983 */ /* 0x000ee80000300a00 */
[----:B------:R-:W4:Y:S01]  /*45650*/  LDL.LU.64 R24, [R1+0xa20] ;  /* 0x000a200001187983 */ /* 0x000f220000300a00 */
[----:B------:R-:W-:-:S03]  /*45660*/  IMAD.WIDE R202, R5, 0x4, R48 ;  /* 0x0000000405ca7825 */ /* 0x000fc600078e0230 */
[----:B------:R-:W3:Y:S01]  /*45670*/  LDL.LU.64 R48, [R1+0x9e8] ;  /* 0x0009e80001307983 */ /* 0x000ee20000300a00 */
[----:B------:R-:W-:-:S03]  /*45680*/  IMAD.WIDE R218, R5, 0x4, R66 ;  /* 0x0000000405da7825 */ /* 0x000fc600078e0242 */
[----:B------:R-:W3:Y:S01]  /*45690*/  LDL.LU.64 R66, [R1+0x9b0] ;  /* 0x0009b00001427983 */ /* 0x000ee20000300a00 */
[----:B------:R-:W-:-:S04]  /*456a0*/  IMAD.WIDE R110, R5, 0x4, R38 ;  /* 0x00000004056e7825 */ /* 0x000fc800078e0226 */
[----:B------:R-:W-:-:S04]  /*456b0*/  IMAD.WIDE R108, R5, 0x4, R40 ;  /* 0x00000004056c7825 */ /* 0x000fc800078e0228 */
[C---:B------:R-:W-:Y:S01]  /*456c0*/  IMAD.WIDE R104, R5.reuse, 0x4, R30 ;  /* 0x0000000405687825 */ /* 0x040fe200078e021e */
[----:B------:R-:W3:Y:S03]  /*456d0*/  LDL.LU.64 R40, [R1+0x978] ;  /* 0x0009780001287983 */ /* 0x000ee60000300a00 */
[C---:B------:R-:W-:Y:S01]  /*456e0*/  IMAD.WIDE R106, R5.reuse, 0x4, R44 ;  /* 0x00000004056a7825 */ /* 0x040fe200078e022c */
        /* <DEDUP_REMOVED lines=8> */
[----:B------:R-:W3:Y:S01]  /*45770*/  LDL.LU.64 R38, [R1+0x890] ;  /* 0x0008900001267983 */ /* 0x000ee20000300a00 */
[----:B--2---:R-:W-:-:S04]  /*45780*/  IMAD.WIDE R98, R5, 0x4, R26 ;  /* 0x0000000405627825 */ /* 0x004fc800078e021a */
[C---:B------:R-:W-:Y:S01]  /*45790*/  IMAD.WIDE R96, R5.reuse, 0x4, R34 ;  /* 0x0000000405607825 */ /* 0x040fe200078e0222 */
[----:B------:R-:W2:Y:S04]  /*457a0*/  LDL.LU.64 R26, [R1+0x858] ;  /* 0x00085800011a7983 */ /* 0x000ea80000300a00 */
[----:B------:R-:W-:Y:S04]  /*457b0*/  STL.64 [R1+0x690], R104 ;  /* 0x0006906801007387 */ /* 0x000fe80000100a00 */
[----:B------:R-:W2:Y:S04]  /*457c0*/  LDL.LU.64 R34, [R1+0x820] ;  /* 0x0008200001227983 */ /* 0x000ea80000300a00 */
[----:B------:R-:W-:Y:S04]  /*457d0*/  STL.64 [R1+0x6a8], R102 ;  /* 0x0006a86601007387 */ /* 0x000fe80000100a00 */
[----:B------:R-:W2:Y:S04]  /*457e0*/  LDL.LU.64 R44, [R1+0x7e0] ;  /* 0x0007e000012c7983 */ /* 0x000ea80000300a00 */
[----:B------:R-:W-:Y:S01]  /*457f0*/  STL.64 [R1+0x6e8], R100 ;  /* 0x0006e86401007387 */ /* 0x000fe20000100a00 */
[----:B----4-:R-:W-:-:S03]  /*45800*/  IMAD.WIDE R92, R5, 0x4, R24 ;  /* 0x00000004055c7825 */ /* 0x010fc600078e0218 */
[----:B------:R-:W4:Y:S04]  /*45810*/  LDL.LU.64 R24, [R1+0x7a0] ;  /* 0x0007a00001187983 */ /* 0x000f280000300a00 */
[----:B------:R-:W-:Y:S01]  /*45820*/  STL.64 [R1+0x728], R98 ;  /* 0x0007286201007387 */ /* 0x000fe20000100a00 */
[----:B---3--:R-:W-:-:S04]  /*45830*/  IMAD.WIDE R90, R5, 0x4, R48 ;  /* 0x00000004055a7825 */ /* 0x008fc800078e0230 */
[C---:B------:R-:W-:Y:S01]  /*45840*/  IMAD.WIDE R94, R5.reuse, 0x4, R32 ;  /* 0x00000004055e7825 */ /* 0x040fe200078e0220 */
        /* <DEDUP_REMOVED lines=19> */
[----:B------:R-:W-:Y:S01]  /*45980*/  STL.64 [R1+0x8d8], R84 ;  /* 0x0008d85401007387 */ /* 0x000fe20000100a00 */
[----:B------:R-:W-:-:S04]  /*45990*/  IMAD.WIDE R78, R5, 0x4, R38 ;  /* 0x00000004054e7825 */ /* 0x000fc800078e0226 */
[----:B--2---:R-:W-:-:S04]  /*459a0*/  IMAD.WIDE R76, R5, 0x4, R26 ;  /* 0x00000004054c7825 */ /* 0x004fc800078e021a */
[C---:B------:R-:W-:Y:S01]  /*459b0*/  IMAD.WIDE R74, R5.reuse, 0x4, R34 ;  /* 0x00000004054a7825 */ /* 0x040fe200078e0222 */
[----:B------:R-:W2:Y:S04]  /*459c0*/  LDL.LU.64 R26, [R1+0x5a0] ;  /* 0x0005a000011a7983 */ /* 0x000ea80000300a00 */
[----:B------:R-:W-:Y:S04]  /*459d0*/  STL.64 [R1+0x908], R82 ;  /* 0x0009085201007387 */ /* 0x000fe80000100a00 */
[----:B------:R-:W2:Y:S04]  /*459e0*/  LDL.LU.64 R34, [R1+0x560] ;  /* 0x0005600001227983 */ /* 0x000ea80000300a00 */
[----:B------:R-:W-:Y:S04]  /*459f0*/  STL.64 [R1+0x8d0], R80 ;  /* 0x0008d05001007387 */ /* 0x000fe80000100a00 */
[----:B------:R-:W-:Y:S01]  /*45a00*/  STL.64 [R1+0x890], R78 ;  /* 0x0008904e01007387 */ /* 0x000fe20000100a00 */
[----:B----4-:R-:W-:-:S03]  /*45a10*/  IMAD.WIDE R70, R5, 0x4, R24 ;  /* 0x0000000405467825 */ /* 0x010fc600078e0218 */
[----:B------:R-:W4:Y:S01]  /*45a20*/  LDL.LU.64 R24, [R1+0x520] ;  /* 0x0005200001187983 */ /* 0x000f220000300a00 */
[----:B------:R-:W-:-:S03]  /*45a30*/  IMAD.WIDE R72, R5, 0x4, R44 ;  /* 0x0000000405487825 */ /* 0x000fc600078e022c */
[----:B------:R-:W-:Y:S01]  /*45a40*/  STL.64 [R1+0x910], R76 ;  /* 0x0009104c01007387 */ /* 0x000fe20000100a00 */
[----:B---3--:R-:W-:-:S03]  /*45a50*/  IMAD.WIDE R68, R5, 0x4, R48 ;  /* 0x0000000405447825 */ /* 0x008fc600078e0230 */
[----:B------:R-:W3:Y:S04]  /*45a60*/  LDL.LU.64 R48, [R1+0x4e0] ;  /* 0x0004e00001307983 */ /* 0x000ee80000300a00 */
[----:B------:R-:W-:Y:S01]  /*45a70*/  STL.64 [R1+0x940], R74 ;  /* 0x0009404a01007387 */ /* 0x000fe20000100a00 */
[----:B------:R-:W-:-:S04]  /*45a80*/  IMAD.WIDE R180, R5, 0x4, R46 ;  /* 0x0000000405b47825 */ /* 0x000fc800078e022e */
[C---:B------:R-:W-:Y:S01]  /*45a90*/  IMAD.WIDE R66, R5.reuse, 0x4, R66 ;  /* 0x0000000405427825 */ /* 0x040fe200078e0242 */
[----:B------:R-:W-:Y:S04]  /*45aa0*/  STL.64 [R1+0x978], R72 ;  /* 0x0009784801007387 */ /* 0x000fe80000100a00 */
[----:B------:R-:W3:Y:S01]  /*45ab0*/  LDL.LU.64 R46, [R1+0x4a0] ;  /* 0x0004a000012e7983 */ /* 0x000ee20000300a00 */
[----:B------:R-:W-:-:S03]  /*45ac0*/  IMAD.WIDE R194, R5, 0x4, R64 ;  /* 0x0000000405c27825 */ /* 0x000fc600078e0240 */
[----:B------:R-:W-:Y:S01]  /*45ad0*/  STL.64 [R1+0x1650], R70 ;  /* 0x0016504601007387 */ /* 0x000fe20000100a00 */
[----:B------:R-:W-:-:S03]  /*45ae0*/  IMAD.WIDE R64, R5, 0x4, R32 ;  /* 0x0000000405407825 */ /* 0x000fc600078e0220 */
[----:B------:R-:W3:Y:S04]  /*45af0*/  LDL.LU.64 R44, [R1+0x460] ;  /* 0x00046000012c7983 */ /* 0x000ee80000300a00 */
[----:B------:R-:W-:Y:S01]  /*45b00*/  STL.64 [R1+0x1690], R68 ;  /* 0x0016904401007387 */ /* 0x000fe20000100a00 */
[----:B------:R-:W-:-:S04]  /*45b10*/  IMAD.WIDE R210, R5, 0x4, R42 ;  /* 0x0000000405d27825 */ /* 0x000fc800078e022a */
[C---:B------:R-:W-:Y:S01]  /*45b20*/  IMAD.WIDE R228, R5.reuse, 0x4, R62 ;  /* 0x0000000405e47825 */ /* 0x040fe200078e023e */
[----:B------:R-:W-:Y:S03]  /*45b30*/  STL.64 [R1+0x16d0], R66 ;  /* 0x0016d04201007387 */ /* 0x000fe60000100a00 */
[C---:B------:R-:W-:Y:S01]  /*45b40*/  IMAD.WIDE R62, R5.reuse, 0x4, R40 ;  /* 0x00000004053e7825 */ /* 0x040fe200078e0228 */
[----:B------:R-:W3:Y:S04]  /*45b50*/  LDL.LU.64 R42, [R1+0x420] ;  /* 0x00042000012a7983 */ /* 0x000ee80000300a00 */
[----:B------:R-:W3:Y:S04]  /*45b60*/  LDL.LU.64 R40, [R1+0x3d8] ;  /* 0x0003d80001287983 */ /* 0x000ee80000300a00 */
[----:B------:R-:W-:Y:S01]  /*45b70*/  STL.64 [R1+0x1710], R64 ;  /* 0x0017104001007387 */ /* 0x000fe20000100a00 */
[----:B------:R-:W-:-:S04]  /*45b80*/  IMAD.WIDE R60, R5, 0x4, R30 ;  /* 0x00000004053c7825 */ /* 0x000fc800078e021e */
[C---:B------:R-:W-:Y:S01]  /*45b90*/  IMAD.WIDE R56, R5.reuse, 0x4, R36 ;  /* 0x0000000405387825 */ /* 0x040fe200078e0224 */
[----:B------:R-:W3:Y:S04]  /*45ba0*/  LDL.LU.64 R38, [R1+0x398] ;  /* 0x0003980001267983 */ /* 0x000ee80000300a00 */
[----:B------:R-:W3:Y:S04]  /*45bb0*/  LDL.LU.64 R36, [R1+0x358] ;  /* 0x0003580001247983 */ /* 0x000ee80000300a00 */
[----:B------:R-:W-:Y:S01]  /*45bc0*/  STL.64 [R1+0x1750], R62 ;  /* 0x0017503e01007387 */ /* 0x000fe20000100a00 */
[----:B------:R-:W-:-:S03]  /*45bd0*/  IMAD.WIDE R58, R5, 0x4, R28 ;  /* 0x00000004053a7825 */ /* 0x000fc600078e021c */
[----:B------:R-:W3:Y:S01]  /*45be0*/  LDL.LU.64 R30, [R1+0x318] ;  /* 0x00031800011e7983 */ /* 0x000ee20000300a00 */
[----:B------:R-:W-:-:S03]  /*45bf0*/  IMAD.WIDE R154, R5, 0x4, R52 ;  /* 0x00000004059a7825 */ /* 0x000fc600078e0234 */
[----:B------:R-:W3:Y:S04]  /*45c00*/  LDL.LU.64 R28, [R1+0x2d8] ;  /* 0x0002d800011c7983 */ /* 0x000ee80000300a00 */
        /* <DEDUP_REMOVED lines=45> */
[----:B--2---:R-:W-:-:S03]  /*45ee0*/  IMAD.WIDE R52, R5, 0x4, R34 ;  /* 0x0000000405347825 */ /* 0x004fc600078e0222 */
[----:B------:R-:W2:Y:S04]  /*45ef0*/  LDL.LU.64 R34, [R1+0x298] ;  /* 0x0002980001227983 */ /* 0x000ea80000300a00 */
[----:B------:R-:W2:Y:S01]  /*45f00*/  LDL.LU.64 R32, [R1+0x258] ;  /* 0x0002580001207983 */ /* 0x000ea20000300a00 */
[----:B------:R-:W-:-:S03]  /*45f10*/  IMAD.WIDE R54, R5, 0x4, R26 ;  /* 0x0000000405367825 */ /* 0x000fc600078e021a */
[----:B------:R-:W-:Y:S01]  /*45f20*/  STL.64 [R1+0x17d0], R58 ;  /* 0x0017d03a01007387 */ /* 0x000fe20000100a00 */
[----:B----4-:R-:W-:-:S03]  /*45f30*/  IMAD.WIDE R50, R5, 0x4, R24 ;  /* 0x0000000405327825 */ /* 0x010fc600078e0218 */
        /* <DEDUP_REMOVED lines=10> */
[----:B------:R-:W4:Y:S01]  /*45fe0*/  LDL.LU.64 R126, [R1+0x28] ;  /* 0x00002800017e7983 */ /* 0x000f220000300a00 */
[----:B---3--:R-:W-:-:S04]  /*45ff0*/  IMAD.WIDE R48, R5, 0x4, R48 ;  /* 0x0000000405307825 */ /* 0x008fc800078e0230 */
[----:B------:R-:W-:-:S04]  /*46000*/  IMAD.WIDE R46, R5, 0x4, R46 ;  /* 0x00000004052e7825 */ /* 0x000fc800078e022e */
[----:B------:R-:W-:-:S04]  /*46010*/  IMAD.WIDE R44, R5, 0x4, R44 ;  /* 0x00000004052c7825 */ /* 0x000fc800078e022c */
[C---:B------:R-:W-:Y:S01]  /*46020*/  IMAD.WIDE R42, R5.reuse, 0x4, R42 ;  /* 0x00000004052a7825 */ /* 0x040fe200078e022a */
[----:B------:R-:W-:Y:S03]  /*46030*/  STL.64 [R1+0x1980], R50 ;  /* 0x0019803201007387 */ /* 0x000fe60000100a00 */
[C---:B------:R-:W-:Y:S01]  /*46040*/  IMAD.WIDE R40, R5.reuse, 0x4, R40 ;  /* 0x0000000405287825 */ /* 0x040fe200078e0228 */
[----:B------:R-:W-:Y:S04]  /*46050*/  STL.64 [R1+0x1988], R48 ;  /* 0x0019883001007387 */ /* 0x000fe80000100a00 */
[----:B------:R-:W-:Y:S01]  /*46060*/  STL.64 [R1+0x1990], R46 ;  /* 0x0019902e01007387 */ /* 0x000fe20000100a00 */
[----:B------:R-:W-:-:S04]  /*46070*/  IMAD.WIDE R38, R5, 0x4, R38 ;  /* 0x0000000405267825 */ /* 0x000fc800078e0226 */
[C---:B------:R-:W-:Y:S01]  /*46080*/  IMAD.WIDE R36, R5.reuse, 0x4, R36 ;  /* 0x0000000405247825 */ /* 0x040fe200078e0224 */
[----:B------:R-:W-:Y:S04]  /*46090*/  STL.64 [R1+0x1998], R44 ;  /* 0x0019982c01007387 */ /* 0x000fe80000100a00 */
[----:B------:R-:W-:Y:S01]  /*460a0*/  STL.64 [R1+0x19a0], R42 ;  /* 0x0019a02a01007387 */ /* 0x000fe20000100a00 */
[----:B------:R-:W-:-:S03]  /*460b0*/  IMAD.WIDE R30, R5, 0x4, R30 ;  /* 0x00000004051e7825 */ /* 0x000fc600078e021e */
[----:B------:R-:W-:Y:S01]  /*460c0*/  STL.64 [R1+0x19a8], R40 ;  /* 0x0019a82801007387 */ /* 0x000fe20000100a00 */
[----:B------:R-:W-:-:S03]  /*460d0*/  IMAD.WIDE R28, R5, 0x4, R28 ;  /* 0x00000004051c7825 */ /* 0x000fc600078e021c */
[----:B------:R-:W-:Y:S04]  /*460e0*/  STL.64 [R1+0x19b0], R38 ;  /* 0x0019b02601007387 */ /* 0x000fe80000100a00 */
[----:B------:R-:W-:Y:S04]  /*460f0*/  STL.64 [R1+0x19b8], R36 ;  /* 0x0019b82401007387 */ /* 0x000fe80000100a00 */
[----:B------:R1:W-:Y:S04]  /*46100*/  STL.64 [R1+0x19c0], R30 ;  /* 0x0019c01e01007387 */ /* 0x0003e80000100a00 */
[----:B------:R-:W-:Y:S04]  /*46110*/  LDGSTS.E [R244+0x62b00], desc[UR60][R54.64], P1 ;  /* 0x62b0000036f47fae */ /* 0x000fe8000892187c */
[----:B------:R3:W-:Y:S04]  /*46120*/  STL.64 [R1+0x19c8], R28 ;  /* 0x0019c81c01007387 */ /* 0x0007e80000100a00 */
        /* <DEDUP_REMOVED lines=12> */
[----:B------:R-:W-:-:S04]  /*461f0*/  IMAD.WIDE R32, R5, 0x4, R32 ;  /* 0x0000000405207825 */ /* 0x000fc800078e0220 */
[----:B----4-:R-:W-:-:S04]  /*46200*/  IMAD.WIDE R26, R5, 0x4, R26 ;  /* 0x00000004051a7825 */ /* 0x010fc800078e021a */
[----:B------:R-:W-:-:S04]  /*46210*/  IMAD.WIDE R24, R5, 0x4, R24 ;  /* 0x0000000405187825 */ /* 0x000fc800078e0218 */
        /* <DEDUP_REMOVED lines=9> */
[----:B------:R-:W-:Y:S03]  /*462b0*/  STL.64 [R1+0x1a08], R20 ;  /* 0x001a081401007387 */ /* 0x000fe60000100a00 */
[C---:B------:R-:W-:Y:S01]  /*462c0*/  IMAD.WIDE R2, R5.reuse, 0x4, R126 ;  /* 0x0000000405027825 */ /* 0x040fe200078e027e */
[----:B------:R-:W-:Y:S04]  /*462d0*/  STL.64 [R1+0x1a00], R16 ;  /* 0x001a001001007387 */ /* 0x000fe80000100a00 */
[----:B------:R-:W-:Y:S04]  /*462e0*/  STL.64 [R1+0x19f8], R14 ;  /* 0x0019f80e01007387 */ /* 0x000fe80000100a00 */
[----:B------:R-:W-:Y:S04]  /*462f0*/  STL.64 [R1+0x19f0], R12 ;  /* 0x0019f00c01007387 */ /* 0x000fe80000100a00 */
[----:B------:R-:W-:Y:S04]  /*46300*/  STL.64 [R1+0x19e8], R10 ;  /* 0x0019e80a01007387 */ /* 0x000fe80000100a00 */
[----:B------:R4:W-:Y:S04]  /*46310*/  STL.64 [R1+0x19e0], R2 ;  /* 0x0019e00201007387 */ /* 0x0009e80000100a00 */
[----:B-1----:R-:W4:Y:S04]  /*46320*/  LDL.LU.64 R30, [R1+0xf20] ;  /* 0x000f2000011e7983 */ /* 0x002f280000300a00 */
[----:B---3--:R-:W3:Y:S04]  /*46330*/  LDL.LU.64 R28, [R1+0xee8] ;  /* 0x000ee800011c7983 */ /* 0x008ee80000300a00 */
[----:B------:R-:W3:Y:S04]  /*46340*/  LDL.LU.64 R56, [R1+0xeb0] ;  /* 0x000eb00001387983 */ /* 0x000ee80000300a00 */
[----:B------:R-:W3:Y:S04]  /*46350*/  LDL.LU.64 R54, [R1+0xe78] ;  /* 0x000e780001367983 */ /* 0x000ee80000300a00 */
[----:B------:R-:W3:Y:S04]  /*46360*/  LDL.LU.64 R36, [R1+0xe40] ;  /* 0x000e400001247983 */ /* 0x000ee80000300a00 */
[----:B------:R-:W-:Y:S04]  /*46370*/  LDGSTS.E [R244+0x65b00], desc[UR60][R34.64], P1 ;  /* 0x65b0000022f47fae */ /* 0x000fe8000892187c */
        /* <DEDUP_REMOVED lines=9> */
[----:B--2---:R-:W2:Y:S04]  /*46410*/  LDL.LU.64 R34, [R1+0xdd0] ;  /* 0x000dd00001227983 */ /* 0x004ea80000300a00 */
[----:B------:R-:W2:Y:S04]  /*46420*/  LDL.LU.64 R50, [R1+0xd98] ;  /* 0x000d980001327983 */ /* 0x000ea80000300a00 */
[----:B------:R1:W-:Y:S04]  /*46430*/  LDGSTS.E [R244+0x67f00], desc[UR60][R2.64], P1 ;  /* 0x67f0000002f47fae */ /* 0x0003e8000892187c */
        /* <DEDUP_REMOVED lines=12> */
[----:B-1----:R-:W-:-:S03]  /*46500*/  IMAD.WIDE R2, R5, 0x4, R30 ;  /* 0x0000000405027825 */ /* 0x002fc600078e021e */
[----:B------:R-:W4:Y:S01]  /*46510*/  LDL.LU.64 R30, [R1+0xac0] ;  /* 0x000ac000011e7983 */ /* 0x000f220000300a00 */
[----:B---3--:R-:W-:-:S03]  /*46520*/  IMAD.WIDE R10, R5, 0x4, R28 ;  /* 0x00000004050a7825 */ /* 0x008fc600078e021c */
[----:B------:R-:W3:Y:S04]  /*46530*/  LDL.LU.64 R32, [R1+0xa88] ;  /* 0x000a880001207983 */ /* 0x000ee80000300a00 */
[----:B------:R-:W3:Y:S01]  /*46540*/  LDL.LU.64 R28, [R1+0xa50] ;  /* 0x000a5000011c7983 */ /* 0x000ee20000300a00 */
[----:B------:R-:W-:-:S04]  /*46550*/  IMAD.WIDE R16, R5, 0x4, R36 ;  /* 0x0000000405107825 */ /* 0x000fc800078e0224 */
[C---:B------:R-:W-:Y:S01]  /*46560*/  IMAD.WIDE R12, R5.reuse, 0x4, R56 ;  /* 0x00000004050c7825 */ /* 0x040fe200078e0238 */
[----:B------:R-:W3:Y:S03]  /*46570*/  LDL.LU.64 R36, [R1+0xa18] ;  /* 0x000a180001247983 */ /* 0x000ee60000300a00 */
[----:B------:R-:W-:-:S04]  /*46580*/  IMAD.WIDE R14, R5, 0x4, R54 ;  /* 0x00000004050e7825 */ /* 0x000fc800078e0236 */
[C---:B------:R-:W-:Y:S01]  /*46590*/  IMAD.WIDE R20, R5.reuse, 0x4, R52 ;  /* 0x0000000405147825 */ /* 0x040fe200078e0234 */
[----:B------:R-:W-:Y:S04]  /*465a0*/  LDGSTS.E [R245+0x40380], desc[UR60][R2.64], P1 ;  /* 0x4038000002f57fae */ /* 0x000fe8000892187c */
[----:B------:R-:W-:Y:S01]  /*465b0*/  LDGSTS.E [R245+0x40780], desc[UR60][R10.64], P1 ;  /* 0x407800000af57fae */ /* 0x000fe2000892187c */
[----:B--2---:R-:W-:-:S04]  /*465c0*/  IMAD.WIDE R152, R5, 0x4, R34 ;  /* 0x0000000405987825 */ /* 0x004fc800078e0222 */
[C---:B------:R-:W-:Y:S01]  /*465d0*/  IMAD.WIDE R156, R5.reuse, 0x4, R50 ;  /* 0x00000004059c7825 */ /* 0x040fe200078e0232 */
[----:B------:R-:W2:Y:S04]  /*465e0*/  LDL.LU.64 R34, [R1+0x9e0] ;  /* 0x0009e00001227983 */ /* 0x000ea80000300a00 */
[----:B------:R-:W-:Y:S04]  /*465f0*/  LDGSTS.E [R245+0x40b80], desc[UR60][R12.64], P1 ;  /* 0x40b800000cf57fae */ /* 0x000fe8000892187c */
[----:B------:R-:W-:Y:S01]  /*46600*/  LDGSTS.E [R245+0x40f80], desc[UR60][R14.64], P1 ;  /* 0x40f800000ef57fae */ /* 0x000fe2000892187c */
[----:B----4-:R-:W-:-:S04]  /*46610*/  IMAD.WIDE R160, R5, 0x4, R26 ;  /* 0x0000000405a07825 */ /* 0x010fc800078e021a */
[C---:B------:R-:W-:Y:S01]  /*46620*/  IMAD.WIDE R166, R5.reuse, 0x4, R78 ;  /* 0x0000000405a67825 */ /* 0x040fe200078e024e */
[----:B------:R-:W4:Y:S03]  /*46630*/  LDL.LU.64 R26, [R1+0x9a8] ;  /* 0x0009a800011a7983 */ /* 0x000f260000300a00 */
[C---:B------:R-:W-:Y:S02]  /*46640*/  IMAD.WIDE R172, R5.reuse, 0x4, R24 ;  /* 0x0000000405ac7825 */ /* 0x040fe400078e0218 */
[----:B------:R-:W4:Y:S02]  /*46650*/  LDL.LU.64 R24, [R1+0x970] ;  /* 0x0009700001187983 */ /* 0x000f240000300a00 */
[----:B------:R-:W-:-:S04]  /*46660*/  IMAD.WIDE R184, R5, 0x4, R66 ;  /* 0x0000000405b87825 */ /* 0x000fc800078e0242 */
[C---:B------:R-:W-:Y:S01]  /*46670*/  IMAD.WIDE R200, R5.reuse, 0x4, R40 ;  /* 0x0000000405c87825 */ /* 0x040fe200078e0228 */
[----:B------:R-:W4:Y:S04]  /*46680*/  LDL.LU.64 R66, [R1+0x938] ;  /* 0x0009380001427983 */ /* 0x000f280000300a00 */
[----:B------:R-:W4:Y:S01]  /*46690*/  LDL.LU.64 R40, [R1+0x900] ;  /* 0x0009000001287983 */ /* 0x000f220000300a00 */
[----:B------:R-:W-:-:S04]  /*466a0*/  IMAD.WIDE R216, R5, 0x4, R38 ;  /* 0x0000000405d87825 */ /* 0x000fc800078e0226 */
        /* <DEDUP_REMOVED lines=25> */
[----:B------:R-:W-:-:S04]  /*46840*/  IMAD.WIDE R110, R5, 0x4, R30 ;  /* 0x00000004056e7825 */ /* 0x000fc800078e021e */
[C---:B---3--:R-:W-:Y:S01]  /*46850*/  IMAD.WIDE R108, R5.reuse, 0x4, R32 ;  /* 0x00000004056c7825 */ /* 0x048fe200078e0220 */
[----:B------:R-:W3:Y:S03]  /*46860*/  LDL.LU.64 R30, [R1+0x818] ;  /* 0x00081800011e7983 */ /* 0x000ee60000300a00 */
[C---:B------:R-:W-:Y:S01]  /*46870*/  IMAD.WIDE R106, R5.reuse, 0x4, R28 ;  /* 0x00000004056a7825 */ /* 0x040fe200078e021c */
[----:B------:R-:W3:Y:S04]  /*46880*/  LDL.LU.64 R32, [R1+0x7d8] ;  /* 0x0007d80001207983 */ /* 0x000ee80000300a00 */
[----:B------:R-:W3:Y:S04]  /*46890*/  LDL.LU.64 R28, [R1+0x798] ;  /* 0x00079800011c7983 */ /* 0x000ee80000300a00 */
[----:B------:R-:W-:Y:S01]  /*468a0*/  STL.64 [R1+0x620], R112 ;  /* 0x0006207001007387 */ /* 0x000fe20000100a00 */
[----:B------:R-:W-:-:S03]  /*468b0*/  IMAD.WIDE R104, R5, 0x4, R36 ;  /* 0x0000000405687825 */ /* 0x000fc600078e0224 */
[----:B------:R-:W3:Y:S04]  /*468c0*/  LDL.LU.64 R36, [R1+0x758] ;  /* 0x0007580001247983 */ /* 0x000ee80000300a00 */
[----:B------:R-:W-:Y:S04]  /*468d0*/  STL.64 [R1+0x650], R110 ;  /* 0x0006506e01007387 */ /* 0x000fe80000100a00 */
[----:B------:R-:W-:Y:S04]  /*468e0*/  LDGSTS.E [R245+0x45380], desc[UR60][R110.64], P1 ;  /* 0x453800006ef57fae */ /* 0x000fe8000892187c */
[----:B------:R-:W-:Y:S01]  /*468f0*/  LDGSTS.E [R245+0x45780], desc[UR60][R108.64], P1 ;  /* 0x457800006cf57fae */ /* 0x000fe2000892187c */
[----:B--2---:R-:W-:-:S03]  /*46900*/  IMAD.WIDE R102, R5, 0x4, R34 ;  /* 0x0000000405667825 */ /* 0x004fc600078e0222 */
[----:B------:R-:W-:Y:S04]  /*46910*/  LDGSTS.E [R245+0x45b80], desc[UR60][R106.64], P1 ;  /* 0x45b800006af57fae */ /* 0x000fe8000892187c */
[----:B------:R-:W2:Y:S04]  /*46920*/  LDL.LU.64 R34, [R1+0x718] ;  /* 0x0007180001227983 */ /* 0x000ea80000300a00 */
[----:B------:R-:W-:Y:S01]  /*46930*/  STL.64 [R1+0x660], R108 ;  /* 0x0006606c01007387 */ /* 0x000fe20000100a00 */
[----:B----4-:R-:W-:-:S03]  /*46940*/  IMAD.WIDE R100, R5, 0x4, R26 ;  /* 0x0000000405647825 */ /* 0x010fc600078e021a */
[----:B------:R-:W-:Y:S04]  /*46950*/  LDGSTS.E [R245+0x45f80], desc[UR60][R104.64], P1 ;  /* 0x45f8000068f57fae */ /* 0x000fe8000892187c */
        /* <DEDUP_REMOVED lines=12> */
[----:B------:R-:W-:Y:S01]  /*46a20*/  STL.64 [R1+0x7a0], R98 ;  /* 0x0007a06201007387 */ /* 0x000fe20000100a00 */
[----:B------:R-:W-:-:S03]  /*46a30*/  IMAD.WIDE R92, R5, 0x4, R38 ;  /* 0x00000004055c7825 */ /* 0x000fc600078e0226 */
[----:B------:R-:W4:Y:S04]  /*46a40*/  LDL.LU.64 R48, [R1+0x618] ;  /* 0x0006180001307983 */ /* 0x000f280000300a00 */
[----:B------:R-:W-:Y:S01]  /*46a50*/  STL.64 [R1+0x7e0], R96 ;  /* 0x0007e06001007387 */ /* 0x000fe20000100a00 */
[----:B------:R-:W-:-:S03]  /*46a60*/  IMAD.WIDE R88, R5, 0x4, R44 ;  /* 0x0000000405587825 */ /* 0x000fc600078e022c */
        /* <DEDUP_REMOVED lines=9> */
[----:B---3--:R-:W-:-:S03]  /*46b00*/  IMAD.WIDE R86, R5, 0x4, R30 ;  /* 0x0000000405567825 */ /* 0x008fc600078e021e */
[----:B------:R-:W3:Y:S04]  /*46b10*/  LDL.LU.64 R30, [R1+0x5d8] ;  /* 0x0005d800011e7983 */ /* 0x000ee80000300a00 */
[----:B------:R-:W-:Y:S04]  /*46b20*/  STL.64 [R1+0x858], R92 ;  /* 0x0008585c01007387 */ /* 0x000fe80000100a00 */
[----:B------:R-:W-:Y:S01]  /*46b30*/  STL.64 [R1+0x888], R90 ;  /* 0x0008885a01007387 */ /* 0x000fe20000100a00 */
[----:B------:R-:W-:-:S04]  /*46b40*/  IMAD.WIDE R82, R5, 0x4, R28 ;  /* 0x0000000405527825 */ /* 0x000fc800078e021c */
[C---:B------:R-:W-:Y:S01]  /*46b50*/  IMAD.WIDE R80, R5.reuse, 0x4, R36 ;  /* 0x0000000405507825 */ /* 0x040fe200078e0224 */
[----:B------:R-:W3:Y:S04]  /*46b60*/  LDL.LU.64 R28, [R1+0x598] ;  /* 0x00059800011c7983 */ /* 0x000ee80000300a00 */
[----:B------:R-:W-:Y:S01]  /*46b70*/  STL.64 [R1+0x850], R88 ;  /* 0x0008505801007387 */ /* 0x000fe20000100a00 */
[----:B------:R-:W-:-:S03]  /*46b80*/  IMAD.WIDE R84, R5, 0x4, R32 ;  /* 0x0000000405547825 */ /* 0x000fc600078e0220 */
[----:B------:R-:W3:Y:S04]  /*46b90*/  LDL.LU.64 R36, [R1+0x558] ;  /* 0x0005580001247983 */ /* 0x000ee80000300a00 */
[----:B------:R-:W-:Y:S01]  /*46ba0*/  STL.64 [R1+0x818], R86 ;  /* 0x0008185601007387 */ /* 0x000fe20000100a00 */
[----:B--2---:R-:W-:-:S03]  /*46bb0*/  IMAD.WIDE R78, R5, 0x4, R34 ;  /* 0x00000004054e7825 */ /* 0x004fc600078e0222 */
[----:B------:R-:W2:Y:S04]  /*46bc0*/  LDL.LU.64 R34, [R1+0x518] ;  /* 0x0005180001227983 */ /* 0x000ea80000300a00 */
[----:B------:R-:W-:Y:S01]  /*46bd0*/  STL.64 [R1+0x7d8], R84 ;  /* 0x0007d85401007387 */ /* 0x000fe20000100a00 */
[----:B----4-:R-:W-:-:S03]  /*46be0*/  IMAD.WIDE R76, R5, 0x4, R26 ;  /* 0x00000004054c7825 */ /* 0x010fc600078e021a */
[----:B------:R-:W-:Y:S04]  /*46bf0*/  LDGSTS.E [R245+0x60380], desc[UR60][R86.64], P1 ;  /* 0x6038000056f57fae */ /* 0x000fe8000892187c */
[----:B------:R-:W4:Y:S04]  /*46c00*/  LDL.LU.64 R26, [R1+0x4d8] ;  /* 0x0004d800011a7983 */ /* 0x000f280000300a00 */
[----:B------:R-:W-:Y:S04]  /*46c10*/  STL.64 [R1+0x798], R82 ;  /* 0x0007985201007387 */ /* 0x000fe80000100a00 */
[----:B------:R-:W-:Y:S04]  /*46c20*/  STL.64 [R1+0x758], R80 ;  /* 0x0007585001007387 */ /* 0x000fe80000100a00 */
[----:B------:R-:W4:Y:S04]  /*46c30*/  LDL.LU.64 R56, [R1+0x498] ;  /* 0x0004980001387983 */ /* 0x000f280000300a00 */
[----:B------:R-:W4:Y:S04]  /*46c40*/  LDL.LU.64 R54, [R1+0x458] ;  /* 0x0004580001367983 */ /* 0x000f280000300a00 */
[----:B------:R-:W-:Y:S04]  /*46c50*/  STL.64 [R1+0x718], R78 ;  /* 0x0007184e01007387 */ /* 0x000fe80000100a00 */
[----:B------:R-:W4:Y:S01]  /*46c60*/  LDL.LU.64 R52, [R1+0x418] ;  /* 0x0004180001347983 */ /* 0x000f220000300a00 */
[----:B------:R-:W-:-:S03]  /*46c70*/  IMAD.WIDE R24, R5, 0x4, R24 ;  /* 0x0000000405187825 */ /* 0x000fc600078e0218 */
[----:B------:R-:W4:Y:S01]  /*46c80*/  LDL.LU.64 R50, [R1+0x3d0] ;  /* 0x0003d00001327983 */ /* 0x000f220000300a00 */
[----:B------:R-:W-:-:S03]  /*46c90*/  IMAD.WIDE R74, R5, 0x4, R66 ;  /* 0x00000004054a7825 */ /* 0x000fc600078e0242 */
[----:B------:R-:W-:Y:S01]  /*46ca0*/  STL.64 [R1+0x6d8], R76 ;  /* 0x0006d84c01007387 */ /* 0x000fe20000100a00 */
[----:B------:R-:W-:-:S03]  /*46cb0*/  IMAD.WIDE R70, R5, 0x4, R48 ;  /* 0x0000000405467825 */ /* 0x000fc600078e0230 */
[----:B------:R-:W4:Y:S04]  /*46cc0*/  LDL.LU.64 R46, [R1+0x390] ;  /* 0x00039000012e7983 */ /* 0x000f280000300a00 */
[----:B------:R-:W4:Y:S01]  /*46cd0*/  LDL.LU.64 R48, [R1+0x350] ;  /* 0x0003500001307983 */ /* 0x000f220000300a00 */
[----:B------:R-:W-:-:S03]  /*46ce0*/  IMAD.WIDE R72, R5, 0x4, R40 ;  /* 0x0000000405487825 */ /* 0x000fc600078e0228 */
[----:B------:R-:W4:Y:S04]  /*46cf0*/  LDL.LU.64 R42, [R1+0x310] ;  /* 0x00031000012a7983 */ /* 0x000f280000300a00 */
[----:B------:R-:W-:Y:S04]  /*46d00*/  STL.64 [R1+0x1978], R24 ;  /* 0x0019781801007387 */ /* 0x000fe80000100a00 */
[----:B------:R-:W-:Y:S04]  /*46d10*/  STL.64 [R1+0x698], R74 ;  /* 0x0006984a01007387 */ /* 0x000fe80000100a00 */
[----:B------:R-:W4:Y:S04]  /*46d20*/  LDL.LU.64 R44, [R1+0x2d0] ;  /* 0x0002d000012c7983 */ /* 0x000f280000300a00 */
[----:B------:R-:W4:Y:S04]  /*46d30*/  LDL.LU.64 R38, [R1+0x290] ;  /* 0x0002900001267983 */ /* 0x000f280000300a00 */
[----:B------:R-:W-:Y:S04]  /*46d40*/  STL.64 [R1+0x658], R72 ;  /* 0x0006584801007387 */ /* 0x000fe80000100a00 */
[----:B------:R-:W4:Y:S04]  /*46d50*/  LDL.LU.64 R40, [R1+0x250] ;  /* 0x0002500001287983 */ /* 0x000f280000300a00 */
[----:B------:R-:W4:Y:S04]  /*46d60*/  LDL.LU.64 R32, [R1+0x210] ;  /* 0x0002100001207983 */ /* 0x000f280000300a00 */
        /* <DEDUP_REMOVED lines=9> */
[----:B---3--:R-:W-:-:S04]  /*46e00*/  IMAD.WIDE R68, R5, 0x4, R30 ;  /* 0x0000000405447825 */ /* 0x008fc800078e021e */
[----:B------:R-:W-:-:S04]  /*46e10*/  IMAD.WIDE R64, R5, 0x4, R36 ;  /* 0x0000000405407825 */ /* 0x000fc800078e0224 */
[C---:B--2---:R-:W-:Y:S01]  /*46e20*/  IMAD.WIDE R62, R5.reuse, 0x4, R34 ;  /* 0x00000004053e7825 */ /* 0x044fe200078e0222 */
[----:B------:R-:W2:Y:S04]  /*46e30*/  LDL.LU.64 R36, [R1+0x1d0] ;  /* 0x0001d00001247983 */ /* 0x000ea80000300a00 */
[----:B------:R-:W3:Y:S04]  /*46e40*/  LDL.LU.64 R34, [R1+0x190] ;  /* 0x0001900001227983 */ /* 0x000ee80000300a00 */
[----:B------:R-:W3:Y:S01]  /*46e50*/  LDL.LU.64 R30, [R1+0x150] ;  /* 0x00015000011e7983 */ /* 0x000ee20000300a00 */
[----:B------:R-:W-:-:S03]  /*46e60*/  IMAD.WIDE R66, R5, 0x4, R28 ;  /* 0x0000000405427825 */ /* 0x000fc600078e021c */
[----:B------:R-:W-:Y:S01]  /*46e70*/  STL.64 [R1+0x8c8], R68 ;  /* 0x0008c84401007387 */ /* 0x000fe20000100a00 */
[----:B----4-:R-:W-:-:S03]  /*46e80*/  IMAD.WIDE R60, R5, 0x4, R26 ;  /* 0x00000004053c7825 */ /* 0x010fc600078e021a */
[----:B------:R-:W4:Y:S04]  /*46e90*/  LDL.LU.64 R28, [R1+0x110] ;  /* 0x00011000011c7983 */ /* 0x000f280000300a00 */
[----:B------:R-:W4:Y:S01]  /*46ea0*/  LDL.LU.64 R26, [R1+0xd0] ;  /* 0x0000d000011a7983 */ /* 0x000f220000300a00 */
[----:B------:R-:W-:-:S03]  /*46eb0*/  IMAD.WIDE R58, R5, 0x4, R56 ;  /* 0x00000004053a7825 */ /* 0x000fc600078e0238 */
[----:B------:R-:W-:Y:S01]  /*46ec0*/  STL.64 [R1+0x900], R66 ;  /* 0x0009004201007387 */ /* 0x000fe20000100a00 */
        /* <DEDUP_REMOVED lines=19> */
[----:B------:R-:W-:Y:S04]  /*47000*/  STL.64 [R1+0x1918], R46 ;  /* 0x0019182e01007387 */ /* 0x000fe80000100a00 */
[----:B------:R-:W-:Y:S04]  /*47010*/  STL.64 [R1+0x1920], R44 ;  /* 0x0019202c01007387 */ /* 0x000fe80000100a00 */
        /* <DEDUP_REMOVED lines=21> */
[C---:B------:R-:W-:Y:S01]  /*47170*/  IMAD.WIDE R32, R5.reuse, 0x4, R30 ;  /* 0x0000000405207825 */ /* 0x040fe200078e021e */
[----:B------:R-:W-:Y:S03]  /*47180*/  STL.64 [R1+0x1968], R36 ;  /* 0x0019682401007387 */ /* 0x000fe60000100a00 */
[----:B----4-:R-:W-:-:S04]  /*47190*/  IMAD.WIDE R30, R5, 0x4, R28 ;  /* 0x00000004051e7825 */ /* 0x010fc800078e021c */
[C---:B------:R-:W-:Y:S01]  /*471a0*/  IMAD.WIDE R28, R5.reuse, 0x4, R26 ;  /* 0x00000004051c7825 */ /* 0x040fe200078e021a */
[----:B------:R-:W-:Y:S03]  /*471b0*/  STL.64 [R1+0x1960], R34 ;  /* 0x0019602201007387 */ /* 0x000fe60000100a00 */
[----:B------:R-:W-:Y:S01]  /*471c0*/  IMAD.WIDE R26, R5, 0x4, R6 ;  /* 0x00000004051a7825 */ /* 0x000fe200078e0206 */
[----:B------:R-:W-:Y:S04]  /*471d0*/  LDGSTS.E [R245+0x66780], desc[UR60][R36.64], P1 ;  /* 0x6678000024f57fae */ /* 0x000fe8000892187c */
[----:B------:R-:W5:Y:S04]  /*471e0*/  LDL.LU.64 R6, [R1+0x2680] ;  /* 0x0026800001067983 */ /* 0x000f680000300a00 */
[----:B------:R1:W-:Y:S04]  /*471f0*/  STL.64 [R1+0x1958], R32 ;  /* 0x0019582001007387 */ /* 0x0003e80000100a00 */
[----:B------:R2:W-:Y:S04]  /*47200*/  STL.64 [R1+0x1950], R30 ;  /* 0x0019501e01007387 */ /* 0x0005e80000100a00 */
[----:B------:R3:W-:Y:S04]  /*47210*/  STL.64 [R1+0x1948], R28 ;  /* 0x0019481c01007387 */ /* 0x0007e80000100a00 */
[----:B------:R4:W-:Y:S04]  /*47220*/  STL.64 [R1+0x1940], R26 ;  /* 0x0019401a01007387 */ /* 0x0009e80000100a00 */
[----:B------:R1:W-:Y:S04]  /*47230*/  STL [R1+0x408], RZ ;  /* 0x000408ff01007387 */ /* 0x0003e80000100800 */
        /* <DEDUP_REMOVED lines=253> */
[----:B------:R1:W-:Y:S04]  /*48210*/  STL [R1], RZ ;  /* 0x000000ff01007387 */ /* 0x0003e80000100800 */
        /* <DEDUP_REMOVED lines=100> */
[----:B------:R-:W-:Y:S04]  /*48860*/  LDGSTS.E [R245+0x66b80], desc[UR60][R34.64], P1 ;  /* 0x66b8000022f57fae */ /* 0x000fe8000892187c */
[----:B------:R1:W-:Y:S04]  /*48870*/  STL [R1+0x194], RZ ;  /* 0x000194ff01007387 */ /* 0x0003e80000100800 */
[----:B------:R1:W-:Y:S04]  /*48880*/  LDGSTS.E [R245+0x66f80], desc[UR60][R32.64], P1 ;  /* 0x66f8000020f57fae */ /* 0x0003e8000892187c */
[----:B------:R1:W-:Y:S04]  /*48890*/  STL [R1+0x198], RZ ;  /* 0x000198ff01007387 */ /* 0x0003e80000100800 */
[----:B------:R1:W-:Y:S04]  /*488a0*/  STL [R1+0x19c], RZ ;  /* 0x00019cff01007387 */ /* 0x0003e80000100800 */
[----:B------:R1:W-:Y:S04]  /*488b0*/  STL [R1+0x1a0], RZ ;  /* 0x0001a0ff01007387 */ /* 0x0003e80000100800 */
[----:B------:R1:W-:Y:S04]  /*488c0*/  STL [R1+0x1a4], RZ ;  /* 0x0001a4ff01007387 */ /* 0x0003e80000100800 */
[----:B------:R1:W-:Y:S04]  /*488d0*/  STL [R1+0x1a8], RZ ;  /* 0x0001a8ff01007387 */ /* 0x0003e80000100800 */
[----:B------:R2:W-:Y:S04]  /*488e0*/  STL [R1+0x1ac], RZ ;  /* 0x0001acff01007387 */ /* 0x0005e80000100800 */
[----:B------:R2:W-:Y:S01]  /*488f0*/  STL [R1+0x1b0], RZ ;  /* 0x0001b0ff01007387 */ /* 0x0005e20000100800 */
[----:B-1----:R-:W1:Y:S03]  /*48900*/  LDC R33, c[0x0][0x230] ;  /* 0x00008c00ff217b82 */ /* 0x002e660000000800 */
        /* <DEDUP_REMOVED lines=19> */
[----:B------:R2:W-:Y:S04]  /*48a40*/  LDGSTS.E [R245+0x67380], desc[UR60][R30.64], P1 ;  /* 0x673800001ef57fae */ /* 0x0005e8000892187c */
[----:B------:R3:W-:Y:S01]  /*48a50*/  LDGSTS.E [R245+0x67780], desc[UR60][R28.64], P1 ;  /* 0x677800001cf57fae */ /* 0x0007e2000892187c */
[----:B-1----:R-:W-:-:S03]  /*48a60*/  VIADD R0, R33, 0x7f ;  /* 0x0000007f21007836 */ /* 0x002fc60000000000 */
[----:B------:R4:W-:Y:S04]  /*48a70*/  LDGSTS.E [R245+0x67b80], desc[UR60][R26.64], P1 ;  /* 0x67b800001af57fae */ /* 0x0009e8000892187c */
[----:B------:R1:W-:Y:S04]  /*48a80*/  LDGSTS.E [R245+0x67f80], desc[UR60][R24.64], P1 ;  /* 0x67f8000018f57fae */ /* 0x0003e8000892187c */
[----:B------:R-:W0:Y:S01]  /*48a90*/  LDGDEPBAR ;  /* 0x00000000000079af */ /* 0x000e220000000000 */
[----:B------:R-:W-:Y:S02]  /*48aa0*/  ISETP.GE.AND P0, PT, R0, 0x80, PT ;  /* 0x000000800000780c */ /* 0x000fe40003f06270 */
[----:B------:R-:W-:-:S02]  /*48ab0*/  CS2R R32, SRZ ;  /* 0x0000000000207805 */ /* 0x000fc4000001ff00 */
[----:B------:R-:W-:Y:S02]  /*48ac0*/  CS2R R34, SRZ ;  /* 0x0000000000227805 */ /* 0x000fe4000001ff00 */
[----:B------:R-:W-:Y:S02]  /*48ad0*/  CS2R R36, SRZ ;  /* 0x0000000000247805 */ /* 0x000fe4000001ff00 */
[----:B------:R-:W-:Y:S02]  /*48ae0*/  CS2R R38, SRZ ;  /* 0x0000000000267805 */ /* 0x000fe4000001ff00 */
[----:B--2---:R-:W-:Y:S02]  /*48af0*/  CS2R R30, SRZ ;  /* 0x00000000001e7805 */ /* 0x004fe4000001ff00 */
[----:B---3--:R-:W-:Y:S02]  /*48b00*/  CS2R R28, SRZ ;  /* 0x00000000001c7805 */ /* 0x008fe4000001ff00 */
[----:B------:R-:W-:-:S02]  /*48b10*/  CS2R R40, SRZ ;  /* 0x0000000000287805 */ /* 0x000fc4000001ff00 */
[----:B----4-:R-:W-:Y:S02]  /*48b20*/  CS2R R26, SRZ ;  /* 0x00000000001a7805 */ /* 0x010fe4000001ff00 */
[----:B-1----:R-:W-:Y:S02]  /*48b30*/  CS2R R24, SRZ ;  /* 0x0000000000187805 */ /* 0x002fe4000001ff00 */
[----:B------:R-:W-:Y:S02]  /*48b40*/  CS2R R42, SRZ ;  /* 0x00000000002a7805 */ /* 0x000fe4000001ff00 */
[----:B------:R-:W-:Y:S02]  /*48b50*/  CS2R R44, SRZ ;  /* 0x00000000002c7805 */ /* 0x000fe4000001ff00 */
[----:B------:R-:W-:Y:S02]  /*48b60*/  CS2R R46, SRZ ;  /* 0x00000000002e7805 */ /* 0x000fe4000001ff00 */
[----:B------:R-:W-:-:S02]  /*48b70*/  CS2R R48, SRZ ;  /* 0x0000000000307805 */ /* 0x000fc4000001ff00 */
[----:B------:R-:W-:Y:S02]  /*48b80*/  CS2R R50, SRZ ;  /* 0x0000000000327805 */ /* 0x000fe4000001ff00 */
[----:B------:R-:W-:Y:S02]  /*48b90*/  CS2R R52, SRZ ;  /* 0x0000000000347805 */ /* 0x000fe4000001ff00 */
        /* <DEDUP_REMOVED lines=48> */
[----:B------:R-:W-:Y:S01]  /*48ea0*/  CS2R R150, SRZ ;  /* 0x0000000000967805 */ /* 0x000fe2000001ff00 */
[----:B------:R-:W-:Y:S06]  /*48eb0*/  @!P0 BRA `(.L_x_0) ;  /* 0x0000025c008c8947 */ /* 0x000fec0003800000 */
[----:B------:R-:W2:Y:S04]  /*48ec0*/  LDL.LU.64 R134, [R1+0x1130] ;  /* 0x0011300001867983 */ /* 0x000ea80000300a00 */
[----:B------:R-:W3:Y:S04]  /*48ed0*/  LDL.LU.64 R136, [R1+0x1140] ;  /* 0x0011400001887983 */ /* 0x000ee80000300a00 */
[----:B------:R-:W4:Y:S04]  /*48ee0*/  LDL.LU.64 R144, [R1+0x1148] ;  /* 0x0011480001907983 */ /* 0x000f280000300a00 */
[----:B------:R-:W4:Y:S04]  /*48ef0*/  LDL.LU.64 R244, [R1+0x1150] ;  /* 0x0011500001f47983 */ /* 0x000f280000300a00 */
[----:B------:R-:W4:Y:S04]  /*48f00*/  LDL.LU.64 R138, [R1+0x10f8] ;  /* 0x0010f800018a7983 */ /* 0x000f280000300a00 */
[----:B------:R-:W4:Y:S04]  /*48f10*/  LDL.LU.64 R140, [R1+0x1100] ;  /* 0x00110000018c7983 */ /* 0x000f280000300a00 */
[----:B------:R-:W4:Y:S04]  /*48f20*/  LDL.LU.64 R142, [R1+0x1108] ;  /* 0x00110800018e7983 */ /* 0x000f280000300a00 */
[----:B------:R-:W4:Y:S04]  /*48f30*/  LDL.LU.64 R146, [R1+0x1110] ;  /* 0x0011100001927983 */ /* 0x000f280000300a00 */
[----:B------:R-:W4:Y:S04]  /*48f40*/  LDL.LU.64 R148, [R1+0x10d8] ;  /* 0x0010d80001947983 */ /* 0x000f280000300a00 */
[----:B--2---:R-:W-:Y:S04]  /*48f50*/  STL [R1+0x9a0], R134 ;  /* 0x0009a08601007387 */ /* 0x004fe80000100800 */
[----:B------:R-:W2:Y:S01]  /*48f60*/  LDL.LU.64 R150, [R1+0x10e0] ;  /* 0x0010e00001967983 */ /* 0x000ea20000300a00 */
[----:B------:R-:W-:-:S03]  /*48f70*/  IMAD.MOV.U32 R4, RZ, RZ, R135 ;  /* 0x000000ffff047224 */ /* 0x000fc600078e0087 */
[----:B---3--:R-:W-:Y:S04]  /*48f80*/  STL [R1+0x9a8], R136 ;  /* 0x0009a88801007387 */ /* 0x008fe80000100800 */
[----:B------:R1:W-:Y:S04]  /*48f90*/  STL [R1+0x99c], R4 ;  /* 0x00099c0401007387 */ /* 0x0003e80000100800 */
[----:B------:R-:W3:Y:S04]  /*48fa0*/  LDL.LU.64 R126, [R1+0x10e8] ;  /* 0x0010e800017e7983 */ /* 0x000ee80000300a00 */
[----:B------:R-:W3:Y:S01]  /*48fb0*/  LDL.LU.64 R128, [R1+0x10f0] ;  /* 0x0010f00001807983 */ /* 0x000ee20000300a00 */
[----:B-1----:R-:W-:-:S05]  /*48fc0*/  IMAD.MOV.U32 R4, RZ, RZ, R137 ;  /* 0x000000ffff047224 */ /* 0x002fca00078e0089 */
[----:B------:R1:W-:Y:S04]  /*48fd0*/  STL [R1+0x9a4], R4 ;  /* 0x0009a40401007387 */ /* 0x0003e80000100800 */
[----:B----4-:R4:W-:Y:S04]  /*48fe0*/  STL [R1+0x9b0], R144 ;  /* 0x0009b09001007387 */ /* 0x0109e80000100800 */
[----:B------:R-:W3:Y:S01]  /*48ff0*/  LDL.LU.64 R130, [R1+0x10b8] ;  /* 0x0010b80001827983 */ /* 0x000ee20000300a00 */
[----:B-1----:R-:W-:-:S03]  /*49000*/  IMAD.MOV.U32 R4, RZ, RZ, R145 ;  /* 0x000000ffff047224 */ /* 0x002fc600078e0091 */
[----:B----4-:R-:W4:Y:S04]  /*49010*/  LDL.LU.64 R144, [R1+0x10c0] ;  /* 0x0010c00001907983 */ /* 0x010f280000300a00 */
[----:B------:R1:W-:Y:S04]  /*49020*/  STL [R1+0x9ac], R4 ;  /* 0x0009ac0401007387 */ /* 0x0003e80000100800 */
[----:B------:R1:W-:Y:S02]  /*49030*/  STL [R1+0x9b8], R244 ;  /* 0x0009b8f401007387 */ /* 0x0003e40000100800 */
[----:B-1----:R-:W-:-:S02]  /*49040*/  IMAD.MOV.U32 R4, RZ, RZ, R245 ;  /* 0x000000ffff047224 */ /* 0x002fc400078e00f5 */
[----:B------:R-:W4:Y:S04]  /*49050*/  LDL.LU.64 R244, [R1+0x10c8] ;  /* 0x0010c80001f47983 */ /* 0x000f280000300a00 */
[----:B------:R1:W-:Y:S04]  /*49060*/  STL [R1+0x9b4], R4 ;  /* 0x0009b40401007387 */ /* 0x0003e80000100800 */
[----:B------:R-:W-:Y:S04]  /*49070*/  STL [R1+0x9c0], R138 ;  /* 0x0009c08a01007387 */ /* 0x000fe80000100800 */
[----:B------:R-:W4:Y:S01]  /*49080*/  LDL.LU.64 R132, [R1+0x10d0] ;  /* 0x0010d00001847983 */ /* 0x000f220000300a00 */
[----:B-1----:R-:W-:-:S05]  /*49090*/  IMAD.MOV.U32 R4, RZ, RZ, R139 ;  /* 0x000000ffff047224 */ /* 0x002fca00078e008b */
[----:B------:R1:W-:Y:S04]  /*490a0*/  STL [R1+0x9bc], R4 ;  /* 0x0009bc0401007387 */ /* 0x0003e80000100800 */
[----:B------:R-:W-:Y:S04]  /*490b0*/  STL [R1+0x9c8], R140 ;  /* 0x0009c88c01007387 */ /* 0x000fe80000100800 */
[----:B------:R-:W4:Y:S01]  /*490c0*/  LDL.LU.64 R134, [R1+0x1098] ;  /* 0x0010980001867983 */ /* 0x000f220000300a00 */
[----:B-1----:R-:W-:-:S03]  /*490d0*/  IMAD.MOV.U32 R4, RZ, RZ, R141 ;  /* 0x000000ffff047224 */ /* 0x002fc600078e008d */
[----:B------:R-:W4:Y:S04]  /*490e0*/  LDL.LU.64 R136, [R1+0x10a0] ;  /* 0x0010a00001887983 */ /* 0x000f280000300a00 */
[----:B------:R1:W-:Y:S04]  /*490f0*/  STL [R1+0x9c4], R4 ;  /* 0x0009c40401007387 */ /* 0x0003e80000100800 */
[----:B------:R1:W-:Y:S04]  /*49100*/  STL [R1+0x9d0], R142 ;  /* 0x0009d08e01007387 */ /* 0x0003e80000100800 */
[----:B------:R-:W4:Y:S01]  /*49110*/  LDL.LU.64 R138, [R1+0x10a8] ;  /* 0x0010a800018a7983 */ /* 0x000f220000300a00 */
[----:B-1----:R-:W-:-:S03]  /*49120*/  MOV R4, R143 ;  /* 0x0000008f00047202 */ /* 0x002fc60000000f00 */
[----:B------:R-:W4:Y:S04]  /*49130*/  LDL.LU.64 R140, [R1+0x10b0] ;  /* 0x0010b000018c7983 */ /* 0x000f280000300a00 */
[----:B------:R1:W-:Y:S04]  /*49140*/  STL [R1+0x9cc], R4 ;  /* 0x0009cc0401007387 */ /* 0x0003e80000100800 */
[----:B------:R1:W-:Y:S04]  /*49150*/  STL [R1+0x9d8], R146 ;  /* 0x0009d89201007387 */ /* 0x0003e80000100800 */
[----:B------:R-:W4:Y:S01]  /*49160*/  LDL.LU.64 R142, [R1+0x1078] ;  /* 0x00107800018e7983 */ /* 0x000f220000300a00 */
[----:B-1----:R-:W-:-:S03]  /*49170*/  IMAD.MOV.U32 R4, RZ, RZ, R147 ;  /* 0x000000ffff047224 */ /* 0x002fc600078e0093 */
[----:B------:R-:W4:Y:S04]  /*49180*/  LDL.LU.64 R146, [R1+0x1080] ;  /* 0x0010800001927983 */ /* 0x000f280000300a00 */
[----:B------:R1:W-:Y:S04]  /*49190*/  STL [R1+0x9d4], R4 ;  /* 0x0009d40401007387 */ /* 0x0003e80000100800 */
[----:B------:R1:W-:Y:S02]  /*491a0*/  STL [R1+0x9e0], R148 ;  /* 0x0009e09401007387 */ /* 0x0003e40000100800 */
[----:B-1----:R-:W-:-:S02]  /*491b0*/  IMAD.MOV.U32 R4, RZ, RZ, R149 ;  /* 0x000000ffff047224 */ /* 0x002fc400078e0095 */
[----:B------:R-:W4:Y:S04]  /*491c0*/  LDL.LU.64 R148, [R1+0x1088] ;  /* 0x0010880001947983 */ /* 0x000f280000300a00 */
[----:B------:R1:W-:Y:S04]  /*491d0*/  STL [R1+0x9dc], R4 ;  /* 0x0009dc0401007387 */ /* 0x0003e80000100800 */
[----:B--2---:R2:W-:Y:S01]  /*491e0*/  STL [R1+0x9e8], R150 ;  /* 0x0009e89601007387 */ /* 0x0045e20000100800 */
[----:B-1----:R-:W-:-:S03]  /*491f0*/  IMAD.MOV.U32 R4, RZ, RZ, R151 ;  /* 0x000000ffff047224 */ /* 0x002fc600078e0097 */
[----:B--2---:R-:W2:Y:S04]  /*49200*/  LDL.LU.64 R150, [R1+0x1090] ;  /* 0x0010900001967983 */ /* 0x004ea80000300a00 */
[----:B------:R1:W-:Y:S04]  /*49210*/  STL [R1+0x9e4], R4 ;  /* 0x0009e40401007387 */ /* 0x0003e80000100800 */
[----:B---3--:R-:W-:Y:S01]  /*49220*/  STL [R1+0x9f0], R126 ;  /* 0x0009f07e01007387 */ /* 0x008fe20000100800 */
[----:B-1----:R-:W-:-:S03]  /*49230*/  IMAD.MOV.U32 R4, RZ, RZ, R127 ;  /* 0x000000ffff047224 */ /* 0x002fc600078e007f */
[----:B------:R-:W-:Y:S04]  /*49240*/  STL [R1+0x9f8], R128 ;  /* 0x0009f88001007387 */ /* 0x000fe80000100800 */
[----:B------:R1:W-:Y:S04]  /*49250*/  STL [R1+0x9ec], R4 ;  /* 0x0009ec0401007387 */ /* 0x0003e80000100800 */
[----:B------:R-:W-:Y:S01]  /*49260*/  STL [R1+0xa00], R130 ;  /* 0x000a008201007387 */ /* 0x000fe20000100800 */
[----:B-1----:R-:W-:-:S05]  /*49270*/  IMAD.MOV.U32 R4, RZ, RZ, R129 ;  /* 0x000000ffff047224 */ /* 0x002fca00078e0081 */
[----:B------:R1:W-:Y:S04]  /*49280*/  STL [R1+0x9f4], R4 ;  /* 0x0009f40401007387 */ /* 0x0003e80000100800 */
[----:B----4-:R-:W-:Y:S01]  /*49290*/  STL [R1+0xa08], R144 ;  /* 0x000a089001007387 */ /* 0x010fe20000100800 */
[----:B-1----:R-:W-:-:S05]  /*492a0*/  IMAD.MOV.U32 R4, RZ, RZ, R131 ;  /* 0x000000ffff047224 */ /* 0x002fca00078e0083 */
[----:B------:R1:W-:Y:S02]  /*492b0*/  STL [R1+0x9fc], R4 ;  /* 0x0009fc0401007387 */ /* 0x0003e40000100800 */
[----:B-1----:R-:W-:Y:S02]  /*492c0*/  IMAD.MOV.U32 R4, RZ, RZ, R145 ;  /* 0x000000ffff047224 */ /* 0x002fe400078e0091 */
[----:B------:R-:W3:Y:S04]  /*492d0*/  LDL.LU.64 R144, [R1+0x1068] ;  /* 0x0010680001907983 */ /* 0x000ee80000300a00 */
[----:B------:R1:W-:Y:S04]  /*492e0*/  STL [R1+0xa04], R4 ;  /* 0x000a040401007387 */ /* 0x0003e80000100800 */
[----:B------:R4:W-:Y:S01]  /*492f0*/  STL [R1+0xa10], R244 ;  /* 0x000a10f401007387 */ /* 0x0009e20000100800 */
[----:B-1----:R-:W-:-:S03]  /*49300*/  MOV R4, R245 ;  /* 0x000000f500047202 */ /* 0x002fc60000000f00 */
[----:B----4-:R-:W4:Y:S04]  /*49310*/  LDL.LU.64 R244, [R1+0x1070] ;  /* 0x0010700001f47983 */ /* 0x010f280000300a00 */
[----:B------:R1:W-:Y:S04]  /*49320*/  STL [R1+0xa0c], R4 ;  /* 0x000a0c0401007387 */ /* 0x0003e80000100800 */
[----:B------:R-:W-:Y:S01]  /*49330*/  STL [R1+0xa18], R132 ;  /* 0x000a188401007387 */ /* 0x000fe20000100800 */
[----:B-1----:R-:W-:-:S03]  /*49340*/  IMAD.MOV.U32 R4, RZ, RZ, R133 ;  /* 0x000000ffff047224 */ /* 0x002fc600078e0085 */
[----:B------:R-:W-:Y:S04]  /*49350*/  STL [R1+0xa20], R134 ;  /* 0x000a208601007387 */ /* 0x000fe80000100800 */
[----:B------:R1:W-:Y:S04]  /*49360*/  STL [R1+0xa14], R4 ;  /* 0x000a140401007387 */ /* 0x0003e80000100800 */
[----:B------:R-:W-:Y:S01]  /*49370*/  STL [R1+0xa28], R136 ;  /* 0x000a288801007387 */ /* 0x000fe20000100800 */
[----:B-1----:R-:W-:-:S05]  /*49380*/  IMAD.MOV.U32 R4, RZ, RZ, R135 ;  /* 0x000000ffff047224 */ /* 0x002fca00078e0087 */
        /* <DEDUP_REMOVED lines=13> */
[----:B------:R-:W4:Y:S01]  /*49460*/  LDL.LU.64 R132, [R1+0x1230] ;  /* 0x0012300001847983 */ /* 0x000f220000300a00 */
[----:B-1----:R-:W-:-:S05]  /*49470*/  IMAD.MOV.U32 R4, RZ, RZ, R147 ;  /* 0x000000ffff047224 */ /* 0x002fca00078e0093 */
[----:B------:R1:W-:Y:S04]  /*49480*/  STL [R1+0xa44], R4 ;  /* 0x000a440401007387 */ /* 0x0003e80000100800 */
[----:B------:R-:W-:Y:S04]  /*49490*/  STL [R1+0xa50], R148 ;  /* 0x000a509401007387 */ /* 0x000fe80000100800 */
[----:B------:R-:W4:Y:S01]  /*494a0*/  LDL.LU.64 R146, [R1+0x1240] ;  /* 0x0012400001927983 */ /* 0x000f220000300a00 */
[----:B-1----:R-:W-:-:S05]  /*494b0*/  MOV R4, R149 ;  /* 0x0000009500047202 */ /* 0x002fca0000000f00 */
[----:B------:R2:W-:Y:S02]  /*494c0*/  STL [R1+0xa4c], R4 ;  /* 0x000a4c0401007387 */ /* 0x0005e40000100800 */
[----:B--2---:R-:W-:Y:S02]  /*494d0*/  IMAD.MOV.U32 R4, RZ, RZ, R151 ;  /* 0x000000ffff047224 */ /* 0x004fe400078e0097 */
[----:B------:R1:W-:Y:S04]  /*494e0*/  STL [R1+0xa58], R150 ;  /* 0x000a589601007387 */ /* 0x0003e80000100800 */
[----:B------:R-:W2:Y:S04]  /*494f0*/  LDL.LU.64 R148, [R1+0x1248] ;  /* 0x0012480001947983 */ /* 0x000ea80000300a00 */
[----:B------:R3:W-:Y:S04]  /*49500*/  STL [R1+0xa54], R4 ;  /* 0x000a540401007387 */ /* 0x0007e80000100800 */
[----:B------:R-:W-:Y:S04]  /*49510*/  STL [R1+0xa60], R248 ;  /* 0x000a60f801007387 */ /* 0x000fe80000100800 */
[----:B------:R-:W-:Y:S04]  /*49520*/  STL [R1+0xa5c], R249 ;  /* 0x000a5cf901007387 */ /* 0x000fe80000100800 */
[----:B------:R-:W2:Y:S04]  /*49530*/  LDL.LU.64 R142, [R1+0x1250] ;  /* 0x00125000018e7983 */ /* 0x000ea80000300a00 */
[----:B------:R-:W-:Y:S04]  /*49540*/  STL [R1+0xa68], R250 ;  /* 0x000a68fa01007387 */ /* 0x000fe80000100800 */
[----:B------:R-:W-:Y:S04]  /*49550*/  STL [R1+0xa64], R251 ;  /* 0x000a64fb01007387 */ /* 0x000fe80000100800 */
[----:B-1----:R-:W2:Y:S04]  /*49560*/  LDL.LU.64 R150, [R1+0x11f8] ;  /* 0x0011f80001967983 */ /* 0x002ea80000300a00 */
[----:B---3--:R-:W-:Y:S01]  /*49570*/  STL [R1+0xa70], R144 ;  /* 0x000a709001007387 */ /* 0x008fe20000100800 */
[----:B------:R-:W-:-:S03]  /*49580*/  IMAD.MOV.U32 R4, RZ, RZ, R145 ;  /* 0x000000ffff047224 */ /* 0x000fc600078e0091 */
[----:B------:R-:W3:Y:S04]  /*49590*/  LDL.LU.64 R134, [R1+0x1200] ;  /* 0x0012000001867983 */ /* 0x000ee80000300a00 */
[----:B------:R1:W-:Y:S04]  /*495a0*/  STL [R1+0xa6c], R4 ;  /* 0x000a6c0401007387 */ /* 0x0003e80000100800 */
[----:B----4-:R4:W-:Y:S01]  /*495b0*/  STL [R1+0xa78], R244 ;  /* 0x000a78f401007387 */ /* 0x0109e20000100800 */
[----:B-1----:R-:W-:-:S03]  /*495c0*/  IMAD.MOV.U32 R4, RZ, RZ, R245 ;  /* 0x000000ffff047224 */ /* 0x002fc600078e00f5 */
[----:B----4-:R-:W4:Y:S04]  /*495d0*/  LDL.LU.64 R244, [R1+0x1208] ;  /* 0x0012080001f47983 */ /* 0x010f280000300a00 */
[----:B------:R1:W-:Y:S04]  /*495e0*/  STL [R1+0xa74], R4 ;  /* 0x000a740401007387 */ /* 0x0003e80000100800 */
[----:B------:R-:W-:Y:S04]  /*495f0*/  STL [R1+0xa80], R230 ;  /* 0x000a80e601007387 */ /* 0x000fe80000100800 */
[----:B------:R-:W-:Y:S04]  /*49600*/  STL [R1+0xa7c], R231 ;  /* 0x000a7ce701007387 */ /* 0x000fe80000100800 */
[----:B------:R-:W4:Y:S04]  /*49610*/  LDL.LU.64 R136, [R1+0x1210] ;  /* 0x0012100001887983 */ /* 0x000f280000300a00 */
        /* <DEDUP_REMOVED lines=9> */
[----:B------:R1:W-:Y:S02]  /*496b0*/  STL [R1+0xaa0], R132 ;  /* 0x000aa08401007387 */ /* 0x0003e40000100800 */
[----:B-1----:R-:W-:-:S02]  /*496c0*/  IMAD.MOV.U32 R4, RZ, RZ, R133 ;  /* 0x000000ffff047224 */ /* 0x002fc400078e0085 */
        /* <DEDUP_REMOVED lines=10> */
[----:B------:R1:W-:Y:S02]  /*49770*/  STL [R1+0xab8], R142 ;  /* 0x000ab88e01007387 */ /* 0x0003e40000100800 */
[----:B-1----:R-:W-:-:S02]  /*49780*/  IMAD.MOV.U32 R4, RZ, RZ, R143 ;  /* 0x000000ffff047224 */ /* 0x002fc400078e008f */
[----:B------:R-:W2:Y:S04]  /*49790*/  LDL.LU.64 R142, [R1+0x11c8] ;  /* 0x0011c800018e7983 */ /* 0x000ea80000300a00 */
[----:B------:R1:W-:Y:S04]  /*497a0*/  STL [R1+0xab4], R4 ;  /* 0x000ab40401007387 */ /* 0x0003e80000100800 */
[----:B------:R1:W-:Y:S02]  /*497b0*/  STL [R1+0xac0], R150 ;  /* 0x000ac09601007387 */ /* 0x0003e40000100800 */
[----:B-1----:R-:W-:-:S02]  /*497c0*/  MOV R4, R151 ;  /* 0x0000009700047202 */ /* 0x002fc40000000f00 */
[----:B------:R-:W2:Y:S04]  /*497d0*/  LDL.LU.64 R150, [R1+0x11d0] ;  /* 0x0011d00001967983 */ /* 0x000ea80000300a00 */
[----:B------:R1:W-:Y:S04]  /*497e0*/  STL [R1+0xabc], R4 ;  /* 0x000abc0401007387 */ /* 0x0003e80000100800 */
[----:B---3--:R3:W-:Y:S01]  /*497f0*/  STL [R1+0xac8], R134 ;  /* 0x000ac88601007387 */ /* 0x0087e20000100800 */
[----:B-1----:R-:W-:-:S03]  /*49800*/  IMAD.MOV.U32 R4, RZ, RZ, R135 ;  /* 0x000000ffff047224 */ /* 0x002fc600078e0087 */
[----:B---3--:R-:W3:Y:S04]  /*49810*/  LDL.LU.64 R134, [R1+0x1198] ;  /* 0x0011980001867983 */ /* 0x008ee80000300a00 */
[----:B------:R1:W-:Y:S04]  /*49820*/  STL [R1+0xac4], R4 ;  /* 0x000ac40401007387 */ /* 0x0003e80000100800 */
[----:B----4-:R4:W-:Y:S01]  /*49830*/  STL [R1+0xad0], R244 ;  /* 0x000ad0f401007387 */ /* 0x0109e20000100800 */
[----:B-1----:R-:W-:-:S03]  /*49840*/  IMAD.MOV.U32 R4, RZ, RZ, R245 ;  /* 0x000000ffff047224 */ /* 0x002fc600078e00f5 */
[----:B----4-:R-:W4:Y:S04]  /*49850*/  LDL.LU.64 R244, [R1+0x11a0] ;  /* 0x0011a00001f47983 */ /* 0x010f280000300a00 */
[----:B------:R1:W-:Y:S04]  /*49860*/  STL [R1+0xacc], R4 ;  /* 0x000acc0401007387 */ /* 0x0003e80000100800 */
        /* <DEDUP_REMOVED lines=21> */
[----:B-1----:R-:W-:-:S02]  /*499c0*/  MOV R4, R147 ;  /* 0x0000009300047202 */ /* 0x002fc40000000f00 */
        /* <DEDUP_REMOVED lines=11> */
[----:B-1----:R-:W-:-:S02]  /*49a80*/  IMAD.MOV.U32 R4, RZ, RZ, R151 ;  /* 0x000000ffff047224 */ /* 0x002fc400078e0097 */
        /* <DEDUP_REMOVED lines=51> */
[----:B-1----:R-:W-:-:S03]  /*49dc0*/  MOV R4, R245 ;  /* 0x000000f500047202 */ /* 0x002fc60000000f00 */
        /* <DEDUP_REMOVED lines=22> */
[----:B------:R1:W-:Y:S02]  /*49f30*/  STL [R1+0xbb0], R146 ;  /* 0x000bb09201007387 */ /* 0x0003e40000100800 */
[----:B-1----:R-:W-:Y:S02]  /*49f40*/  IMAD.MOV.U32 R4, RZ, RZ, R147 ;  /* 0x000000ffff047224 */ /* 0x002fe400078e0093 */
[----:B------:R-:W4:Y:S04]  /*49f50*/  LDL.LU.64 R146, [R1+0x12c0] ;  /* 0x0012c00001927983 */ /* 0x000f280000300a00 */
[----:B------:R1:W-:Y:S04]  /*49f60*/  STL [R1+0xbac], R4 ;  /* 0x000bac0401007387 */ /* 0x0003e80000100800 */
[----:B--2---:R2:W-:Y:S01]  /*49f70*/  STL [R1+0xbb8], R148 ;  /* 0x000bb89401007387 */ /* 0x0045e20000100800 */
[----:B-1----:R-:W-:-:S03]  /*49f80*/  IMAD.MOV.U32 R4, RZ, RZ, R149 ;  /* 0x000000ffff047224 */ /* 0x002fc600078e0095 */
[----:B--2---:R-:W2:Y:S04]  /*49f90*/  LDL.LU.64 R148, [R1+0x12c8] ;  /* 0x0012c80001947983 */ /* 0x004ea80000300a00 */
[----:B------:R1:W-:Y:S04]  /*49fa0*/  STL [R1+0xbb4], R4 ;  /* 0x000bb40401007387 */ /* 0x0003e80000100800 */
[----:B------:R1:W-:Y:S02]  /*49fb0*/  STL [R1+0xbc0], R142 ;  /* 0x000bc08e01007387 */ /* 0x0003e40000100800 */
[----:B-1----:R-:W-:-:S02]  /*49fc0*/  MOV R4, R143 ;  /* 0x0000008f00047202 */ /* 0x002fc40000000f00 */
[----:B------:R-:W2:Y:S04]  /*49fd0*/  LDL.LU.64 R142, [R1+0x12d0] ;  /* 0x0012d000018e7983 */ /* 0x000ea80000300a00 */
[----:B------:R1:W-:Y:S04]  /*49fe0*/  STL [R1+0xbbc], R4 ;  /* 0x000bbc0401007387 */ /* 0x0003e80000100800 */
[----:B------:R1:W-:Y:S02]  /*49ff0*/  STL [R1+0xbc8], R150 ;  /* 0x000bc89601007387 */ /* 0x0003e40000100800 */
[----:B-1----:R-:W-:-:S02]  /*4a000*/  IMAD.MOV.U32 R4, RZ, RZ, R151 ;  /* 0x000000ffff047224 */ /* 0x002fc400078e0097 */
[----:B------:R-:W2:Y:S04]  /*4a010*/  LDL.LU.64 R150, [R1+0x1298] ;  /* 0x0012980001967983 */ /* 0x000ea80000300a00 */
[----:B------:R1:W-:Y:S04]  /*4a020*/  STL [R1+0xbc4], R4 ;  /* 0x000bc40401007387 */ /* 0x0003e80000100800 */
[----:B---3--:R-:W-:Y:S04]  /*4a030*/  STL [R1+0xbd0], R134 ;  /* 0x000bd08601007387 */ /* 0x008fe80000100800 */
[----:B------:R-:W3:Y:S01]  /*4a040*/  LDL.LU.64 R132, [R1+0x12a0] ;  /* 0x0012a00001847983 */ /* 0x000ee20000300a00 */
[----:B-1----:R-:W-:-:S05]  /*4a050*/  IMAD.MOV.U32 R4, RZ, RZ, R135 ;  /* 0x000000ffff047224 */ /* 0x002fca00078e0087 */
[----:B------:R1:W-:Y:S04]  /*4a060*/  STL [R1+0xbcc], R4 ;  /* 0x000bcc0401007387 */ /* 0x0003e80000100800 */
[----:B----4-:R4:W-:Y:S01]  /*4a070*/  STL [R1+0xbd8], R244 ;  /* 0x000bd8f401007387 */ /* 0x0109e20000100800 */
[----:B-1----:R-:W-:-:S03]  /*4a080*/  IMAD.MOV.U32 R4, RZ, RZ, R245 ;  /* 0x000000ffff047224 */ /* 0x002fc600078e00f5 */
[----:B----4-:R-:W4:Y:S04]  /*4a090*/  LDL.LU.64 R244, [R1+0x12a8] ;  /* 0x0012a80001f47983 */ /* 0x010f280000300a00 */
[----:B------:R1:W-:Y:S04]  /*4a0a0*/  STL [R1+0xbd4], R4 ;  /* 0x000bd40401007387 */ /* 0x0003e80000100800 */
[----:B------:R1:W-:Y:S04]  /*4a0b0*/  STL [R1+0xbe0], R136 ;  /* 0x000be08801007387 */ /* 0x0003e80000100800 */
[----:B------:R-:W4:Y:S01]  /*4a0c0*/  LDL.LU.64 R134, [R1+0x12b0] ;  /* 0x0012b00001867983 */ /* 0x000f220000300a00 */
[----:B-1----:R-:W-:-:S05]  /*4a0d0*/  IMAD.MOV.U32 R4, RZ, RZ, R137 ;  /* 0x000000ffff047224 */ /* 0x002fca00078e0089 */
[----:B------:R1:W-:Y:S04]  /*4a0e0*/  STL [R1+0xbdc], R4 ;  /* 0x000bdc0401007387 */ /* 0x0003e80000100800 */
[----:B------:R-:W-:Y:S04]  /*4a0f0*/  STL [R1+0xbe8], R138 ;  /* 0x000be88a01007387 */ /* 0x000fe80000100800 */
[----:B------:R-:W4:Y:S01]  /*4a100*/  LDL.LU.64 R136, [R1+0x1278] ;  /* 0x0012780001887983 */ /* 0x000f220000300a00 */
[----:B-1----:R-:W-:-:S05]  /*4a110*/  IMAD.MOV.U32 R4, RZ, RZ, R139 ;  /* 0x000000ffff047224 */ /* 0x002fca00078e008b */
[----:B------:R1:W-:Y:S02]  /*4a120*/  STL [R1+0xbe4], R4 ;  /* 0x000be40401007387 */ /* 0x0003e40000100800 */
[----:B-1----:R-:W-:Y:S02]  /*4a130*/  IMAD.MOV.U32 R4, RZ, RZ, R145 ;  /* 0x000000ffff047224 */ /* 0x002fe400078e0091 */
[----:B------:R-:W-:Y:S04]  /*4a140*/  STL [R1+0xbf0], R144 ;  /* 0x000bf09001007387 */ /* 0x000fe80000100800 */
[----:B------:R-:W4:Y:S04]  /*4a150*/  LDL.LU.64 R138, [R1+0x1280] ;  /* 0x00128000018a7983 */ /* 0x000f280000300a00 */
[----:B------:R1:W-:Y:S04]  /*4a160*/  STL [R1+0xbec], R4 ;  /* 0x000bec0401007387 */ /* 0x0003e80000100800 */
[----:B------:R1:W-:Y:S02]  /*4a170*/  STL [R1+0xbf8], R140 ;  /* 0x000bf88c01007387 */ /* 0x0003e40000100800 */
[----:B-1----:R-:W-:-:S02]  /*4a180*/  IMAD.MOV.U32 R4, RZ, RZ, R141 ;  /* 0x000000ffff047224 */ /* 0x002fc400078e008d */
[----:B------:R-:W4:Y:S04]  /*4a190*/  LDL.LU.64 R144, [R1+0x1288] ;  /* 0x0012880001907983 */ /* 0x000f280000300a00 */
[----:B------:R-:W-:Y:S04]  /*4a1a0*/  STL [R1+0xc00], R130 ;  /* 0x000c008201007387 */ /* 0x000fe80000100800 */
[----:B------:R1:W-:Y:S04]  /*4a1b0*/  STL [R1+0xbf4], R4 ;  /* 0x000bf40401007387 */ /* 0x0003e80000100800 */
[----:B------:R-:W4:Y:S01]  /*4a1c0*/  LDL.LU.64 R140, [R1+0x1290] ;  /* 0x00129000018c7983 */ /* 0x000f220000300a00 */
[----:B-1----:R-:W-:-:S03]  /*4a1d0*/  MOV R4, R131 ;  /* 0x0000008300047202 */ /* 0x002fc60000000f00 */
[----:B------:R-:W-:Y:S04]  /*4a1e0*/  STL [R1+0xc08], R146 ;  /* 0x000c089201007387 */ /* 0x000fe80000100800 */
        /* <DEDUP_REMOVED lines=34> */
[----:B------:R-:W-:Y:S04]  /*4a410*/  STL [R1+0xc50], R144 ;  /* 0x000c509001007387 */ /* 0x000fe80000100800 */
[----:B------:R1:W-:Y:S04]  /*4a420*/  STL [R1+0xc44], R4 ;  /* 0x000c440401007387 */ /* 0x0003e80000100800 */
[----:B------:R-:W4:Y:S01]  /*4a430*/  LDL.LU.64 R138, [R1+0x1420] ;  /* 0x00142000018a7983 */ /* 0x000f220000300a00 */
[----:B-1----:R-:W-:-:S03]  /*4a440*/  IMAD.MOV.U32 R4, RZ, RZ, R145 ;  /* 0x000000ffff047224 */ /* 0x002fc600078e0091 */
[----:B------:R-:W-:Y:S04]  /*4a450*/  STL [R1+0xc58], R140 ;  /* 0x000c588c01007387 */ /* 0x000fe80000100800 */
[----:B------:R1:W-:Y:S04]  /*4a460*/  STL [R1+0xc4c], R4 ;  /* 0x000c4c0401007387 */ /* 0x0003e80000100800 */
[----:B------:R-:W4:Y:S04]  /*4a470*/  LDL.LU.64 R144, [R1+0x1428] ;  /* 0x0014280001907983 */ /* 0x000f280000300a00 */
[----:B------:R-:W4:Y:S01]  /*4a480*/  LDL.LU.64 R130, [R1+0x1430] ;  /* 0x0014300001827983 */ /* 0x000f220000300a00 */
[----:B-1----:R-:W-:-:S05]  /*4a490*/  IMAD.MOV.U32 R4, RZ, RZ, R141 ;  /* 0x000000ffff047224 */ /* 0x002fca00078e008d */
[----:B------:R1:W-:Y:S04]  /*4a4a0*/  STL [R1+0xc54], R4 ;  /* 0x000c540401007387 */ /* 0x0003e80000100800 */
[----:B------:R1:W-:Y:S02]  /*4a4b0*/  STL [R1+0xc60], R146 ;  /* 0x000c609201007387 */ /* 0x0003e40000100800 */
[----:B-1----:R-:W-:Y:S02]  /*4a4c0*/  IMAD.MOV.U32 R4, RZ, RZ, R147 ;  /* 0x000000ffff047224 */ /* 0x002fe400078e0093 */
[----:B------:R-:W4:Y:S04]  /*4a4d0*/  LDL.LU.64 R146, [R1+0x1438] ;  /* 0x0014380001927983 */ /* 0x000f280000300a00 */
[----:B------:R2:W-:Y:S02]  /*4a4e0*/  STL [R1+0xc5c], R4 ;  /* 0x000c5c0401007387 */ /* 0x0005e40000100800 */
[----:B--2---:R-:W-:-:S02]  /*4a4f0*/  IMAD.MOV.U32 R4, RZ, RZ, R149 ;  /* 0x000000ffff047224 */ /* 0x004fc400078e0095 */
[----:B------:R1:W-:Y:S04]  /*4a500*/  STL [R1+0xc68], R148 ;  /* 0x000c689401007387 */ /* 0x0003e80000100800 */
[----:B-1----:R-:W2:Y:S04]  /*4a510*/  LDL.LU.64 R148, [R1+0x1400] ;  /* 0x0014000001947983 */ /* 0x002ea80000300a00 */
[----:B------:R1:W-:Y:S04]  /*4a520*/  STL [R1+0xc64], R4 ;  /* 0x000c640401007387 */ /* 0x0003e80000100800 */
[----:B------:R1:W-:Y:S04]  /*4a530*/  STL [R1+0xc70], R142 ;  /* 0x000c708e01007387 */ /* 0x0003e80000100800 */
[----:B------:R-:W2:Y:S01]  /*4a540*/  LDL.LU.64 R140, [R1+0x1408] ;  /* 0x00140800018c7983 */ /* 0x000ea20000300a00 */
[----:B-1----:R-:W-:-:S03]  /*4a550*/  IMAD.MOV.U32 R4, RZ, RZ, R143 ;  /* 0x000000ffff047224 */ /* 0x002fc600078e008f */
[----:B------:R-:W-:Y:S04]  /*4a560*/  STL [R1+0xc78], R150 ;  /* 0x000c789601007387 */ /* 0x000fe80000100800 */
[----:B------:R1:W-:Y:S04]  /*4a570*/  STL [R1+0xc6c], R4 ;  /* 0x000c6c0401007387 */ /* 0x0003e80000100800 */
[----:B------:R-:W2:Y:S01]  /*4a580*/  LDL.LU.64 R142, [R1+0x1410] ;  /* 0x00141000018e7983 */ /* 0x000ea20000300a00 */
[----:B-1----:R-:W-:-:S03]  /*4a590*/  IMAD.MOV.U32 R4, RZ, RZ, R151 ;  /* 0x000000ffff047224 */ /* 0x002fc600078e0097 */
[----:B---3--:R-:W-:Y:S04]  /*4a5a0*/  STL [R1+0xc80], R132 ;  /* 0x000c808401007387 */ /* 0x008fe80000100800 */
[----:B------:R1:W-:Y:S04]  /*4a5b0*/  STL [R1+0xc74], R4 ;  /* 0x000c740401007387 */ /* 0x0003e80000100800 */
[----:B------:R-:W3:Y:S01]  /*4a5c0*/  LDL.LU.64 R150, [R1+0x1418] ;  /* 0x0014180001967983 */ /* 0x000ee20000300a00 */
[----:B-1----:R-:W-:-:S03]  /*4a5d0*/  MOV R4, R133 ;  /* 0x0000008500047202 */ /* 0x002fc60000000f00 */
[----:B----4-:R-:W-:Y:S04]  /*4a5e0*/  STL [R1+0xc88], R244 ;  /* 0x000c88f401007387 */ /* 0x010fe80000100800 */
[----:B------:R1:W-:Y:S04]  /*4a5f0*/  STL [R1+0xc7c], R4 ;  /* 0x000c7c0401007387 */ /* 0x0003e80000100800 */
[----:B------:R-:W4:Y:S01]  /*4a600*/  LDL.LU.64 R132, [R1+0x13d8] ;  /* 0x0013d80001847983 */ /* 0x000f220000300a00 */
[----:B-1----:R-:W-:-:S03]  /*4a610*/  IMAD.MOV.U32 R4, RZ, RZ, R245 ;  /* 0x000000ffff047224 */ /* 0x002fc600078e00f5 */
[----:B------:R-:W-:Y:S04]  /*4a620*/  STL [R1+0xc90], R134 ;  /* 0x000c908601007387 */ /* 0x000fe80000100800 */
[----:B------:R1:W-:Y:S04]  /*4a630*/  STL [R1+0xc84], R4 ;  /* 0x000c840401007387 */ /* 0x0003e80000100800 */
[----:B------:R-:W4:Y:S01]  /*4a640*/  LDL.LU.64 R244, [R1+0x13e0] ;  /* 0x0013e00001f47983 */ /* 0x000f220000300a00 */
[----:B-1----:R-:W-:-:S03]  /*4a650*/  IMAD.MOV.U32 R4, RZ, RZ, R135 ;  /* 0x000000ffff047224 */ /* 0x002fc600078e0087 */
[----:B------:R-:W-:Y:S04]  /*4a660*/  STL [R1+0xc98], R136 ;  /* 0x000c988801007387 */ /* 0x000fe80000100800 */
        /* <DEDUP_REMOVED lines=16> */
[----:B------:R1:W-:Y:S02]  /*4a770*/  STL [R1+0xcac], R4 ;  /* 0x000cac0401007387 */ /* 0x0003e40000100800 */
[----:B-1----:R-:W-:Y:S02]  /*4a780*/  IMAD.MOV.U32 R4, RZ, RZ, R147 ;  /* 0x000000ffff047224 */ /* 0x002fe400078e0093 */
[----:B------:R-:W4:Y:S04]  /*4a790*/  LDL.LU.64 R146, [R1+0x13c8] ;  /* 0x0013c80001927983 */ /* 0x000f280000300a00 */
[----:B------:R2:W-:Y:S02]  /*4a7a0*/  STL [R1+0xcb4], R4 ;  /* 0x000cb40401007387 */ /* 0x0005e40000100800 */
[----:B--2---:R-:W-:-:S02]  /*4a7b0*/  MOV R4, R149 ;  /* 0x0000009500047202 */ /* 0x004fc40000000f00 */
[----:B------:R1:W-:Y:S04]  /*4a7c0*/  STL [R1+0xcc0], R148 ;  /* 0x000cc09401007387 */ /* 0x0003e80000100800 */
[----:B------:R-:W-:Y:S04]  /*4a7d0*/  STL [R1+0xcc8], R140 ;  /* 0x000cc88c01007387 */ /* 0x000fe80000100800 */
[----:B------:R2:W-:Y:S04]  /*4a7e0*/  STL [R1+0xcbc], R4 ;  /* 0x000cbc0401007387 */ /* 0x0005e80000100800 */
[----:B-1----:R-:W4:Y:S01]  /*4a7f0*/  LDL.LU.64 R148, [R1+0x13d0] ;  /* 0x0013d00001947983 */ /* 0x002f220000300a00 */
[----:B--2---:R-:W-:-:S03]  /*4a800*/  IMAD.MOV.U32 R4, RZ, RZ, R141 ;  /* 0x000000ffff047224 */ /* 0x004fc600078e008d */
[----:B------:R-:W-:Y:S04]  /*4a810*/  STL [R1+0xcd0], R142 ;  /* 0x000cd08e01007387 */ /* 0x000fe80000100800 */
[----:B------:R1:W-:Y:S04]  /*4a820*/  STL [R1+0xcc4], R4 ;  /* 0x000cc40401007387 */ /* 0x0003e80000100800 */
[----:B------:R-:W2:Y:S01]  /*4a830*/  LDL.LU.64 R140, [R1+0x1398] ;  /* 0x00139800018c7983 */ /* 0x000ea20000300a00 */
[----:B-1----:R-:W-:-:S03]  /*4a840*/  IMAD.MOV.U32 R4, RZ, RZ, R143 ;  /* 0x000000ffff047224 */ /* 0x002fc600078e008f */
[----:B---3--:R-:W-:Y:S04]  /*4a850*/  STL [R1+0xcd8], R150 ;  /* 0x000cd89601007387 */ /* 0x008fe80000100800 */
[----:B------:R1:W-:Y:S04]  /*4a860*/  STL [R1+0xccc], R4 ;  /* 0x000ccc0401007387 */ /* 0x0003e80000100800 */
[----:B------:R-:W3:Y:S01]  /*4a870*/  LDL.LU.64 R142, [R1+0x13a0] ;  /* 0x0013a000018e7983 */ /* 0x000ee20000300a00 */
[----:B-1----:R-:W-:-:S03]  /*4a880*/  IMAD.MOV.U32 R4, RZ, RZ, R151 ;  /* 0x000000ffff047224 */ /* 0x002fc600078e0097 */
[----:B----4-:R-:W-:Y:S04]  /*4a890*/  STL [R1+0xce0], R132 ;  /* 0x000ce08401007387 */ /* 0x010fe80000100800 */
[----:B------:R1:W-:Y:S04]  /*4a8a0*/  STL [R1+0xcd4], R4 ;  /* 0x000cd40401007387 */ /* 0x0003e80000100800 */
[----:B------:R-:W4:Y:S01]  /*4a8b0*/  LDL.LU.64 R150, [R1+0x13a8] ;  /* 0x0013a80001967983 */ /* 0x000f220000300a00 */
[----:B-1----:R-:W-:-:S03]  /*4a8c0*/  IMAD.MOV.U32 R4, RZ, RZ, R133 ;  /* 0x000000ffff047224 */ /* 0x002fc600078e0085 */
[----:B------:R-:W-:Y:S04]  /*4a8d0*/  STL [R1+0xce8], R244 ;  /* 0x000ce8f401007387 */ /* 0x000fe80000100800 */
[----:B------:R1:W-:Y:S02]  /*4a8e0*/  STL [R1+0xcdc], R4 ;  /* 0x000cdc0401007387 */ /* 0x0003e40000100800 */
[----:B-1----:R-:W-:Y:S02]  /*4a8f0*/  IMAD.MOV.U32 R4, RZ, RZ, R245 ;  /* 0x000000ffff047224 */ /* 0x002fe400078e00f5 */
[----:B------:R-:W4:Y:S04]  /*4a900*/  LDL.LU.64 R244, [R1+0x13b0] ;  /* 0x0013b00001f47983 */ /* 0x000f280000300a00 */
[----:B------:R1:W-:Y:S04]  /*4a910*/  STL [R1+0xce4], R4 ;  /* 0x000ce40401007387 */ /* 0x0003e80000100800 */
[----:B------:R-:W-:Y:S01]  /*4a920*/  STL [R1+0xcf0], R134 ;  /* 0x000cf08601007387 */ /* 0x000fe20000100800 */
[----:B-1----:R-:W-:-:S03]  /*4a930*/  IMAD.MOV.U32 R4, RZ, RZ, R135 ;  /* 0x000000ffff047224 */ /* 0x002fc600078e0087 */
        /* <DEDUP_REMOVED lines=8> */
[----:B-1----:R-:W-:-:S05]  /*4a9c0*/  MOV R4, R139 ;  /* 0x0000008b00047202 */ /* 0x002fca0000000f00 */
[----:B------:R1:W-:Y:S04]  /*4a9d0*/  STL [R1+0xcfc], R4 ;  /* 0x000cfc0401007387 */ /* 0x0003e80000100800 */
[----:B------:R-:W-:Y:S04]  /*4a9e0*/  STL [R1+0xd08], R144 ;  /* 0x000d089001007387 */ /* 0x000fe80000100800 */
[----:B------:R-:W4:Y:S01]  /*4a9f0*/  LDL.LU.64 R130, [R1+0x1390] ;  /* 0x0013900001827983 */ /* 0x000f220000300a00 */
[----:B-1----:R-:W-:-:S03]  /*4aa00*/  IMAD.MOV.U32 R4, RZ, RZ, R145 ;  /* 0x000000ffff047224 */ /* 0x002fc600078e0091 */
[----:B------:R-:W4:Y:S04]  /*4aa10*/  LDL.LU.64 R132, [R1+0x1358] ;  /* 0x0013580001847983 */ /* 0x000f280000300a00 */
[----:B------:R1:W-:Y:S04]  /*4aa20*/  STL [R1+0xd04], R4 ;  /* 0x000d040401007387 */ /* 0x0003e80000100800 */
[----:B------:R-:W-:Y:S04]  /*4aa30*/  STL [R1+0xd10], R146 ;  /* 0x000d109201007387 */ /* 0x000fe80000100800 */
[----:B------:R-:W4:Y:S01]  /*4aa40*/  LDL.LU.64 R134, [R1+0x1360] ;  /* 0x0013600001867983 */ /* 0x000f220000300a00 */
[----:B-1----:R-:W-:-:S03]  /*4aa50*/  IMAD.MOV.U32 R4, RZ, RZ, R147 ;  /* 0x000000ffff047224 */ /* 0x002fc600078e0093 */
[----:B------:R-:W4:Y:S04]  /*4aa60*/  LDL.LU.64 R144, [R1+0x1368] ;  /* 0x0013680001907983 */ /* 0x000f280000300a00 */
[----:B------:R1:W-:Y:S04]  /*4aa70*/  STL [R1+0xd0c], R4 ;  /* 0x000d0c0401007387 */ /* 0x0003e80000100800 */
[----:B------:R2:W-:Y:S01]  /*4aa80*/  STL [R1+0xd18], R148 ;  /* 0x000d189401007387 */ /* 0x0005e20000100800 */
[----:B-1----:R-:W-:-:S03]  /*4aa90*/  IMAD.MOV.U32 R4, RZ, RZ, R149 ;  /* 0x000000ffff047224 */ /* 0x002fc600078e0095 */
[----:B------:R-:W4:Y:S04]  /*4aaa0*/  LDL.LU.64 R146, [R1+0x1370] ;  /* 0x0013700001927983 */ /* 0x000f280000300a00 */
[----:B--2---:R-:W-:Y:S04]  /*4aab0*/  STL [R1+0xd20], R140 ;  /* 0x000d208c01007387 */ /* 0x004fe80000100800 */
[----:B------:R1:W-:Y:S04]  /*4aac0*/  STL [R1+0xd14], R4 ;  /* 0x000d140401007387 */ /* 0x0003e80000100800 */
[----:B------:R-:W2:Y:S01]  /*4aad0*/  LDL.LU.64 R148, [R1+0x1318] ;  /* 0x0013180001947983 */ /* 0x000ea20000300a00 */
[----:B-1----:R-:W-:-:S03]  /*4aae0*/  IMAD.MOV.U32 R4, RZ, RZ, R141 ;  /* 0x000000ffff047224 */ /* 0x002fc600078e008d */
[----:B---3--:R-:W-:Y:S04]  /*4aaf0*/  STL [R1+0xd28], R142 ;  /* 0x000d288e01007387 */ /* 0x008fe80000100800 */
[----:B------:R1:W-:Y:S04]  /*4ab00*/  STL [R1+0xd1c], R4 ;  /* 0x000d1c0401007387 */ /* 0x0003e80000100800 */
[----:B------:R-:W3:Y:S01]  /*4ab10*/  LDL.LU.64 R136, [R1+0x1320] ;  /* 0x0013200001887983 */ /* 0x000ee20000300a00 */
[----:B-1----:R-:W-:-:S05]  /*4ab20*/  IMAD.MOV.U32 R4, RZ, RZ, R143 ;  /* 0x000000ffff047224 */ /* 0x002fca00078e008f */
[----:B------:R1:W-:Y:S04]  /*4ab30*/  STL [R1+0xd24], R4 ;  /* 0x000d240401007387 */ /* 0x0003e80000100800 */
[----:B----4-:R-:W-:Y:S04]  /*4ab40*/  STL [R1+0xd30], R150 ;  /* 0x000d309601007387 */ /* 0x010fe80000100800 */
[----:B------:R-:W4:Y:S01]  /*4ab50*/  LDL.LU.64 R138, [R1+0x1328] ;  /* 0x00132800018a7983 */ /* 0x000f220000300a00 */
[----:B-1----:R-:W-:-:S03]  /*4ab60*/  IMAD.MOV.U32 R4, RZ, RZ, R151 ;  /* 0x000000ffff047224 */ /* 0x002fc600078e0097 */
[----:B------:R-:W4:Y:S04]  /*4ab70*/  LDL.LU.64 R140, [R1+0x1338] ;  /* 0x00133800018c7983 */ /* 0x000f280000300a00 */
[----:B------:R1:W-:Y:S04]  /*4ab80*/  STL [R1+0xd2c], R4 ;  /* 0x000d2c0401007387 */ /* 0x0003e80000100800 */
[----:B------:R1:W-:Y:S04]  /*4ab90*/  STL [R1+0xd38], R244 ;  /* 0x000d38f401007387 */ /* 0x0003e80000100800 */
[----:B------:R-:W4:Y:S01]  /*4aba0*/  LDL.LU.64 R142, [R1+0xf58] ;  /* 0x000f5800018e7983 */ /* 0x000f220000300a00 */
[----:B-1----:R-:W-:-:S03]  /*4abb0*/  IMAD.MOV.U32 R4, RZ, RZ, R245 ;  /* 0x000000ffff047224 */ /* 0x002fc600078e00f5 */
[----:B------:R-:W4:Y:S04]  /*4abc0*/  LDL.LU.64 R150, [R1+0x790] ;  /* 0x0007900001967983 */ /* 0x000f280000300a00 */
[----:B------:R1:W-:Y:S04]  /*4abd0*/  STL [R1+0xd34], R4 ;  /* 0x000d340401007387 */ /* 0x0003e80000100800 */
[----:B------:R-:W-:Y:S04]  /*4abe0*/  STL [R1+0xd40], R124 ;  /* 0x000d407c01007387 */ /* 0x000fe80000100800 */
[----:B------:R-:W4:Y:S01]  /*4abf0*/  LDL.LU.64 R244, [R1+0x688] ;  /* 0x0006880001f47983 */ /* 0x000f220000300a00 */
[----:B-1----:R-:W-:-:S03]  /*4ac00*/  MOV R4, R125 ;  /* 0x0000007d00047202 */ /* 0x002fc60000000f00 */
        /* <DEDUP_REMOVED lines=10> */
[----:B------:R1:W-:Y:S02]  /*4acb0*/  STL [R1+0xd54], R4 ;  /* 0x000d540401007387 */ /* 0x0003e40000100800 */
[----:B-1----:R-:W-:Y:S02]  /*4acc0*/  IMAD.MOV.U32 R4, RZ, RZ, R133 ;  /* 0x000000ffff047224 */ /* 0x002fe400078e0085 */
[----:B------:R-:W-:Y:S04]  /*4acd0*/  STL [R1+0xd68], R134 ;  /* 0x000d688601007387 */ /* 0x000fe80000100800 */
[----:B------:R1:W-:Y:S04]  /*4ace0*/  STL [R1+0xd5c], R4 ;  /* 0x000d5c0401007387 */ /* 0x0003e80000100800 */
[----:B------:R-:W-:Y:S01]  /*4acf0*/  STL [R1+0xd70], R144 ;  /* 0x000d709001007387 */ /* 0x000fe20000100800 */
[----:B-1----:R-:W-:-:S05]  /*4ad00*/  IMAD.MOV.U32 R4, RZ, RZ, R135 ;  /* 0x000000ffff047224 */ /* 0x002fca00078e0087 */
[----:B------:R1:W-:Y:S02]  /*4ad10*/  STL [R1+0xd64], R4 ;  /* 0x000d640401007387 */ /* 0x0003e40000100800 */
[----:B-1----:R-:W-:Y:S02]  /*4ad20*/  IMAD.MOV.U32 R4, RZ, RZ, R145 ;  /* 0x000000ffff047224 */ /* 0x002fe400078e0091 */
[----:B------:R-:W-:Y:S04]  /*4ad30*/  STL [R1+0xd78], R146 ;  /* 0x000d789201007387 */ /* 0x000fe80000100800 */
[----:B------:R1:W-:Y:S04]  /*4ad40*/  STL [R1+0xd6c], R4 ;  /* 0x000d6c0401007387 */ /* 0x0003e80000100800 */
[----:B------:R-:W4:Y:S01]  /*4ad50*/  LDL.LU.64 R144, [R1+0xf60] ;  /* 0x000f600001907983 */ /* 0x000f220000300a00 */
[----:B-1----:R-:W-:-:S05]  /*4ad60*/  IMAD.MOV.U32 R4, RZ, RZ, R147 ;  /* 0x000000ffff047224 */ /* 0x002fca00078e0093 */
[----:B------:R1:W-:Y:S04]  /*4ad70*/  STL [R1+0xd74], R4 ;  /* 0x000d740401007387 */ /* 0x0003e80000100800 */
[----:B--2---:R2:W-:Y:S04]  /*4ad80*/  STL [R1+0xd80], R148 ;  /* 0x000d809401007387 */ /* 0x0045e80000100800 */
[----:B------:R-:W4:Y:S01]  /*4ad90*/  LDL.LU.64 R146, [R1+0x7d0] ;  /* 0x0007d00001927983 */ /* 0x000f220000300a00 */
[----:B-1----:R-:W-:-:S03]  /*4ada0*/  MOV R4, R149 ;  /* 0x0000009500047202 */ /* 0x002fc60000000f00 */
[----:B--2---:R-:W2:Y:S04]  /*4adb0*/  LDL.LU.64 R148, [R1+0x6c8] ;  /* 0x0006c80001947983 */ /* 0x004ea80000300a00 */
[----:B------:R1:W-:Y:S04]  /*4adc0*/  STL [R1+0xd7c], R4 ;  /* 0x000d7c0401007387 */ /* 0x0003e80000100800 */
[----:B---3--:R-:W-:Y:S01]  /*4add0*/  STL [R1+0xd88], R136 ;  /* 0x000d888801007387 */ /* 0x008fe20000100800 */
[----:B-1----:R-:W-:-:S03]  /*4ade0*/  IMAD.MOV.U32 R4, RZ, RZ, R137 ;  /* 0x000000ffff047224 */ /* 0x002fc600078e0089 */
[----:B----4-:R-:W-:Y:S04]  /*4adf0*/  STL [R1+0xd90], R138 ;  /* 0x000d908a01007387 */ /* 0x010fe80000100800 */
        /* <DEDUP_REMOVED lines=16> */
[----:B------:R-:W-:Y:S04]  /*4af00*/  STL [R1+0xdb4], R225 ;  /* 0x000db4e101007387 */ /* 0x000fe80000100800 */
[----:B------:R-:W-:Y:S01]  /*4af10*/  STL [R1+0xdc0], R190 ;  /* 0x000dc0be01007387 */ /* 0x000fe20000100800 */
[----:B-1----:R-:W1:Y:S03]  /*4af20*/  LDC R4, c[0x0][0x238] ;  /* 0x00008e00ff047b82 */ /* 0x002e660000000800 */
[----:B------:R-:W3:Y:S04]  /*4af30*/  LDL.LU.64 R138, [R1+0xf68] ;  /* 0x000f6800018a7983 */ /* 0x000ee80000300a00 */
[----:B------:R-:W-:Y:S04]  /*4af40*/  STL [R1+0xdbc], R191 ;  /* 0x000dbcbf01007387 */ /* 0x000fe80000100800 */
[----:B------:R-:W4:Y:S04]  /*4af50*/  LDL.LU.64 R140, [R1+0x810] ;  /* 0x00081000018c7983 */ /* 0x000f280000300a00 */
[----:B------:R-:W-:Y:S04]  /*4af60*/  STL [R1+0xdc8], R164 ;  /* 0x000dc8a401007387 */ /* 0x000fe80000100800 */
[----:B------:R-:W4:Y:S04]  /*4af70*/  LDL.LU.64 R150, [R1+0x708] ;  /* 0x0007080001967983 */ /* 0x000f280000300a00 */
[----:B------:R-:W-:Y:S04]  /*4af80*/  STL [R1+0xdc4], R165 ;  /* 0x000dc4a501007387 */ /* 0x000fe80000100800 */
[----:B------:R-:W4:Y:S04]  /*4af90*/  LDL.LU.64 R244, [R1+0x640] ;  /* 0x0006400001f47983 */ /* 0x000f280000300a00 */
[----:B------:R-:W-:Y:S04]  /*4afa0*/  STL [R1+0xdd0], R18 ;  /* 0x000dd01201007387 */ /* 0x000fe80000100800 */
[----:B------:R-:W-:Y:S04]  /*4afb0*/  STL [R1+0xdcc], R19 ;  /* 0x000dcc1301007387 */ /* 0x000fe80000100800 */
[----:B------:R1:W-:Y:S04]  /*4afc0*/  STL [R1+0xdd8], R2 ;  /* 0x000dd80201007387 */ /* 0x0003e80000100800 */
[----:B------:R-:W-:Y:S01]  /*4afd0*/  STL [R1+0xdd4], R3 ;  /* 0x000dd40301007387 */ /* 0x000fe20000100800 */
[----:B-1----:R-:W-:-:S03]  /*4afe0*/  IMAD.MOV.U32 R2, RZ, RZ, R145 ;  /* 0x000000ffff027224 */ /* 0x002fc600078e0091 */
[----:B------:R-:W-:Y:S04]  /*4aff0*/  STL [R1+0xde0], R144 ;  /* 0x000de09001007387 */ /* 0x000fe80000100800 */
[----:B------:R-:W-:Y:S04]  /*4b000*/  STL [R1+0xde8], R146 ;  /* 0x000de89201007387 */ /* 0x000fe80000100800 */
[----:B------:R1:W-:Y:S04]  /*4b010*/  STL [R1+0xddc], R2 ;  /* 0x000ddc0201007387 */ /* 0x0003e80000100800 */
[----:B--2---:R-:W-:Y:S01]  /*4b020*/  STL [R1+0xdf0], R148 ;  /* 0x000df09401007387 */ /* 0x004fe20000100800 */
[----:B-1----:R-:W-:-:S05]  /*4b030*/  MOV R2, R147 ;  /* 0x0000009300027202 */ /* 0x002fca0000000f00 */
[----:B------:R1:W-:Y:S04]  /*4b040*/  STL [R1+0xde4], R2 ;  /* 0x000de40201007387 */ /* 0x0003e80000100800 */
[----:B------:R-:W-:Y:S01]  /*4b050*/  STL [R1+0xdf8], R242 ;  /* 0x000df8f201007387 */ /* 0x000fe20000100800 */
[----:B-1----:R-:W-:-:S05]  /*4b060*/  IMAD.MOV.U32 R2, RZ, RZ, R149 ;  /* 0x000000ffff027224 */ /* 0x002fca00078e0095 */
[----:B------:R3:W-:Y:S04]  /*4b070*/  STL [R1+0xdec], R2 ;  /* 0x000dec0201007387 */ /* 0x0007e80000100800 */
[----:B------:R-:W-:Y:S04]  /*4b080*/  STL [R1+0xdf4], R243 ;  /* 0x000df4f301007387 */ /* 0x000fe80000100800 */
[----:B------:R-:W-:Y:S04]  /*4b090*/  STL [R1+0xe00], R198 ;  /* 0x000e00c601007387 */ /* 0x000fe80000100800 */
[----:B------:R-:W2:Y:S04]  /*4b0a0*/  LDL.LU.64 R142, [R1+0x13f0] ;  /* 0x0013f000018e7983 */ /* 0x000ea80000300a00 */
[----:B------:R-:W-:Y:S04]  /*4b0b0*/  STL [R1+0xdfc], R199 ;  /* 0x000dfcc701007387 */ /* 0x000fe80000100800 */
[----:B------:R-:W2:Y:S04]  /*4b0c0*/  LDL.LU.64 R144, [R1+0x8c0] ;  /* 0x0008c00001907983 */ /* 0x000ea80000300a00 */
[----:B------:R-:W-:Y:S04]  /*4b0d0*/  STL [R1+0xe08], R170 ;  /* 0x000e08aa01007387 */ /* 0x000fe80000100800 */
[----:B------:R-:W2:Y:S04]  /*4b0e0*/  LDL.LU.64 R146, [R1+0x748] ;  /* 0x0007480001927983 */ /* 0x000ea80000300a00 */
[----:B------:R-:W-:Y:S04]  /*4b0f0*/  STL [R1+0xe04], R171 ;  /* 0x000e04ab01007387 */ /* 0x000fe80000100800 */
[----:B------:R-:W2:Y:S04]  /*4b100*/  LDL.LU.64 R148, [R1+0x648] ;  /* 0x0006480001947983 */ /* 0x000ea80000300a00 */
[----:B------:R-:W-:Y:S04]  /*4b110*/  STL [R1+0xe10], R22 ;  /* 0x000e101601007387 */ /* 0x000fe80000100800 */
[----:B------:R-:W-:Y:S04]  /*4b120*/  STL [R1+0xe0c], R23 ;  /* 0x000e0c1701007387 */ /* 0x000fe80000100800 */
[----:B------:R-:W-:Y:S04]  /*4b130*/  STL [R1+0xe18], R10 ;  /* 0x000e180a01007387 */ /* 0x000fe80000100800 */
[----:B------:R-:W-:Y:S01]  /*4b140*/  STL [R1+0xe14], R11 ;  /* 0x000e140b01007387 */ /* 0x000fe20000100800 */
[----:B---3--:R-:W-:-:S03]  /*4b150*/  IMAD.MOV.U32 R2, RZ, RZ, R139 ;  /* 0x000000ffff027224 */ /* 0x008fc600078e008b */
[----:B------:R-:W-:Y:S04]  /*4b160*/  STL [R1+0xe20], R138 ;  /* 0x000e208a01007387 */ /* 0x000fe80000100800 */
[----:B----4-:R-:W-:Y:S04]  /*4b170*/  STL [R1+0xe28], R140 ;  /* 0x000e288c01007387 */ /* 0x010fe80000100800 */
        /* <DEDUP_REMOVED lines=19> */
[----:B------:R-:W-:Y:S04]  /*4b2b0*/  STL [R1+0xe58], R12 ;  /* 0x000e580c01007387 */ /* 0x000fe80000100800 */
[----:B------:R-:W-:Y:S01]  /*4b2c0*/  STL [R1+0xe54], R13 ;  /* 0x000e540d01007387 */ /* 0x000fe20000100800 */
[----:B--2---:R-:W-:-:S03]  /*4b2d0*/  IMAD.MOV.U32 R2, RZ, RZ, R143 ;  /* 0x000000ffff027224 */ /* 0x004fc600078e008f */
[----:B------:R-:W-:Y:S04]  /*4b2e0*/  STL [R1+0xe60], R142 ;  /* 0x000e608e01007387 */ /* 0x000fe80000100800 */
[----:B------:R-:W-:Y:S04]  /*4b2f0*/  STL [R1+0xe68], R144 ;  /* 0x000e689001007387 */ /* 0x000fe80000100800 */
[----:B------:R1:W-:Y:S04]  /*4b300*/  STL [R1+0xe5c], R2 ;  /* 0x000e5c0201007387 */ /* 0x0003e80000100800 */
[----:B------:R-:W-:Y:S01]  /*4b310*/  STL [R1+0xe70], R146 ;  /* 0x000e709201007387 */ /* 0x000fe20000100800 */
[----:B-1----:R-:W-:-:S05]  /*4b320*/  IMAD.MOV.U32 R2, RZ, RZ, R145 ;  /* 0x000000ffff027224 */ /* 0x002fca00078e0091 */
[----:B------:R1:W-:Y:S04]  /*4b330*/  STL [R1+0xe64], R2 ;  /* 0x000e640201007387 */ /* 0x0003e80000100800 */
[----:B------:R-:W-:Y:S01]  /*4b340*/  STL [R1+0xe78], R148 ;  /* 0x000e789401007387 */ /* 0x000fe20000100800 */
[----:B-1----:R-:W-:-:S05]  /*4b350*/  MOV R2, R147 ;  /* 0x0000009300027202 */ /* 0x002fca0000000f00 */
[----:B------:R1:W-:Y:S04]  /*4b360*/  STL [R1+0xe6c], R2 ;  /* 0x000e6c0201007387 */ /* 0x0003e80000100800 */
[----:B------:R-:W-:Y:S01]  /*4b370*/  STL [R1+0xe80], R214 ;  /* 0x000e80d601007387 */ /* 0x000fe20000100800 */
[----:B-1----:R-:W-:-:S05]  /*4b380*/  IMAD.MOV.U32 R2, RZ, RZ, R149 ;  /* 0x000000ffff027224 */ /* 0x002fca00078e0095 */
[----:B------:R3:W-:Y:S04]  /*4b390*/  STL [R1+0xe74], R2 ;  /* 0x000e740201007387 */ /* 0x0007e80000100800 */
        /* <DEDUP_REMOVED lines=25> */
[----:B------:R-:W-:Y:S04]  /*4b530*/  STL [R1+0xec8], R188 ;  /* 0x000ec8bc01007387 */ /* 0x000fe80000100800 */
        /* <DEDUP_REMOVED lines=8> */
[----:B------:R-:W4:Y:S04]  /*4b5c0*/  LDL.LU.64 R244, [R1+0x610] ;  /* 0x0006100001f47983 */ /* 0x000f280000300a00 */
        /* <DEDUP_REMOVED lines=57> */
[----:B-1----:R-:W-:-:S05]  /*4b960*/  MOV R2, R143 ;  /* 0x0000008f00027202 */ /* 0x002fca0000000f00 */
[----:B------:R1:W-:Y:S04]  /*4b970*/  STL [R1+0xf64], R2 ;  /* 0x000f640201007387 */ /* 0x0003e80000100800 */
[----:B------:R-:W-:Y:S01]  /*4b980*/  STL [R1+0xf78], R146 ;  /* 0x000f789201007387 */ /* 0x000fe20000100800 */
[----:B-1----:R-:W-:-:S05]  /*4b990*/  IMAD.MOV.U32 R2, RZ, RZ, R145 ;  /* 0x000000ffff027224 */ /* 0x002fca00078e0091 */
[----:B------:R1:W-:Y:S04]  /*4b9a0*/  STL [R1+0xf6c], R2 ;  /* 0x000f6c0201007387 */ /* 0x0003e80000100800 */
[----:B------:R-:W-:Y:S01]  /*4b9b0*/  STL [R1+0xf80], R148 ;  /* 0x000f809401007387 */ /* 0x000fe20000100800 */
[----:B-1----:R-:W-:-:S05]  /*4b9c0*/  IMAD.MOV.U32 R2, RZ, RZ, R147 ;  /* 0x000000ffff027224 */ /* 0x002fca00078e0093 */
[----:B------:R1:W-:Y:S04]  /*4b9d0*/  STL [R1+0xf74], R2 ;  /* 0x000f740201007387 */ /* 0x0003e80000100800 */
[----:B------:R-:W2:Y:S01]  /*4b9e0*/  LDL.LU.64 R144, [R1+0x14c0] ;  /* 0x0014c00001907983 */ /* 0x000ea20000300a00 */
[----:B-1----:R-:W-:-:S05]  /*4b9f0*/  IMAD.MOV.U32 R2, RZ, RZ, R149 ;  /* 0x000000ffff027224 */ /* 0x002fca00078e0095 */
[----:B------:R3:W-:Y:S04]  /*4ba00*/  STL [R1+0xf7c], R2 ;  /* 0x000f7c0201007387 */ /* 0x0007e80000100800 */
[----:B------:R-:W-:Y:S04]  /*4ba10*/  STL [R1+0xf88], R212 ;  /* 0x000f88d401007387 */ /* 0x000fe80000100800 */
[----:B------:R-:W-:Y:S04]  /*4ba20*/  STL [R1+0xf84], R213 ;  /* 0x000f84d501007387 */ /* 0x000fe80000100800 */
[----:B------:R-:W2:Y:S04]  /*4ba30*/  LDL.LU.64 R140, [R1+0xfe8] ;  /* 0x000fe800018c7983 */ /* 0x000ea80000300a00 */
[----:B------:R-:W-:Y:S04]  /*4ba40*/  STL [R1+0xf90], R180 ;  /* 0x000f90b401007387 */ /* 0x000fe80000100800 */
[----:B------:R-:W-:Y:S04]  /*4ba50*/  STL [R1+0xf8c], R181 ;  /* 0x000f8cb501007387 */ /* 0x000fe80000100800 */
[----:B------:R-:W2:Y:S04]  /*4ba60*/  LDL.LU.64 R142, [R1+0x8b8] ;  /* 0x0008b800018e7983 */ /* 0x000ea80000300a00 */
[----:B------:R-:W-:Y:S04]  /*4ba70*/  STL [R1+0xf98], R156 ;  /* 0x000f989c01007387 */ /* 0x000fe80000100800 */
[----:B------:R-:W2:Y:S04]  /*4ba80*/  LDL.LU.64 R146, [R1+0x780] ;  /* 0x0007800001927983 */ /* 0x000ea80000300a00 */
[----:B------:R-:W-:Y:S04]  /*4ba90*/  STL [R1+0xf94], R157 ;  /* 0x000f949d01007387 */ /* 0x000fe80000100800 */
[----:B------:R-:W2:Y:S01]  /*4baa0*/  LDL.LU.64 R148, [R1+0x6b8] ;  /* 0x0006b80001947983 */ /* 0x000ea20000300a00 */
        /* <DEDUP_REMOVED lines=14> */
[----:B-1----:R-:W-:-:S05]  /*4bb90*/  MOV R2, R245 ;  /* 0x000000f500027202 */ /* 0x002fca0000000f00 */
[----:B------:R1:W-:Y:S04]  /*4bba0*/  STL [R1+0xfbc], R2 ;  /* 0x000fbc0201007387 */ /* 0x0003e80000100800 */
[----:B------:R-:W3:Y:S04]  /*4bbb0*/  LDL.LU.64 R150, [R1+0x14e8] ;  /* 0x0014e80001967983 */ /* 0x000ee80000300a00 */
[----:B------:R-:W-:Y:S04]  /*4bbc0*/  STL [R1+0xfc4], R221 ;  /* 0x000fc4dd01007387 */ /* 0x000fe80000100800 */
[----:B------:R-:W-:Y:S04]  /*4bbd0*/  STL [R1+0xfd0], R186 ;  /* 0x000fd0ba01007387 */ /* 0x000fe80000100800 */
[----:B------:R-:W4:Y:S04]  /*4bbe0*/  LDL.LU.64 R132, [R1+0x1028] ;  /* 0x0010280001847983 */ /* 0x000f280000300a00 */
[----:B------:R-:W-:Y:S04]  /*4bbf0*/  STL [R1+0xfcc], R187 ;  /* 0x000fccbb01007387 */ /* 0x000fe80000100800 */
[----:B------:R-:W-:Y:S04]  /*4bc00*/  STL [R1+0xfd8], R160 ;  /* 0x000fd8a001007387 */ /* 0x000fe80000100800 */
[----:B------:R-:W4:Y:S04]  /*4bc10*/  LDL.LU.64 R134, [R1+0x8f8] ;  /* 0x0008f80001867983 */ /* 0x000f280000300a00 */
[----:B------:R-:W-:Y:S04]  /*4bc20*/  STL [R1+0xfd4], R161 ;  /* 0x000fd4a101007387 */ /* 0x000fe80000100800 */
[----:B------:R-:W4:Y:S04]  /*4bc30*/  LDL.LU.64 R136, [R1+0x7c0] ;  /* 0x0007c00001887983 */ /* 0x000f280000300a00 */
[----:B--2---:R2:W-:Y:S01]  /*4bc40*/  STL [R1+0xfe0], R144 ;  /* 0x000fe09001007387 */ /* 0x0045e20000100800 */
[----:B-1----:R-:W-:-:S03]  /*4bc50*/  IMAD.MOV.U32 R2, RZ, RZ, R145 ;  /* 0x000000ffff027224 */ /* 0x002fc600078e0091 */
[----:B------:R-:W4:Y:S04]  /*4bc60*/  LDL.LU.64 R244, [R1+0x6f8] ;  /* 0x0006f80001f47983 */ /* 0x000f280000300a00 */
[----:B------:R-:W-:Y:S04]  /*4bc70*/  STL [R1+0xfe8], R140 ;  /* 0x000fe88c01007387 */ /* 0x000fe80000100800 */
[----:B------:R1:W-:Y:S04]  /*4bc80*/  STL [R1+0xfdc], R2 ;  /* 0x000fdc0201007387 */ /* 0x0003e80000100800 */
[----:B--2---:R-:W2:Y:S01]  /*4bc90*/  LDL.LU.64 R144, [R1+0x608] ;  /* 0x0006080001907983 */ /* 0x004ea20000300a00 */
        /* <DEDUP_REMOVED lines=12> */
[----:B------:R-:W2:Y:S04]  /*4bd60*/  LDL.LU.64 R146, [R1+0x1518] ;  /* 0x0015180001927983 */ /* 0x000ea80000300a00 */
[----:B------:R-:W-:Y:S04]  /*4bd70*/  STL [R1+0x1004], R237 ;  /* 0x001004ed01007387 */ /* 0x000fe80000100800 */
[----:B------:R-:W-:Y:S04]  /*4bd80*/  STL [R1+0x1010], R194 ;  /* 0x001010c201007387 */ /* 0x000fe80000100800 */
[----:B------:R-:W-:Y:S04]  /*4bd90*/  STL [R1+0x100c], R195 ;  /* 0x00100cc301007387 */ /* 0x000fe80000100800 */
[----:B------:R-:W2:Y:S04]  /*4bda0*/  LDL.LU.64 R138, [R1+0x1470] ;  /* 0x00147000018a7983 */ /* 0x000ea80000300a00 */
[----:B------:R-:W-:Y:S04]  /*4bdb0*/  STL [R1+0x1018], R166 ;  /* 0x001018a601007387 */ /* 0x000fe80000100800 */
[----:B------:R-:W2:Y:S04]  /*4bdc0*/  LDL.LU.64 R140, [R1+0x930] ;  /* 0x00093000018c7983 */ /* 0x000ea80000300a00 */
[----:B------:R-:W-:Y:S04]  /*4bdd0*/  STL [R1+0x1014], R167 ;  /* 0x001014a701007387 */ /* 0x000fe80000100800 */
[----:B------:R-:W2:Y:S04]  /*4bde0*/  LDL.LU.64 R142, [R1+0x800] ;  /* 0x00080000018e7983 */ /* 0x000ea80000300a00 */
[----:B---3--:R3:W-:Y:S01]  /*4bdf0*/  STL [R1+0x1020], R150 ;  /* 0x0010209601007387 */ /* 0x0087e20000100800 */
[----:B-1----:R-:W-:-:S03]  /*4be00*/  IMAD.MOV.U32 R2, RZ, RZ, R151 ;  /* 0x000000ffff027224 */ /* 0x002fc600078e0097 */
[----:B------:R-:W2:Y:S04]  /*4be10*/  LDL.LU.64 R148, [R1+0x710] ;  /* 0x0007100001947983 */ /* 0x000ea80000300a00 */
[----:B----4-:R-:W-:Y:S04]  /*4be20*/  STL [R1+0x1028], R132 ;  /* 0x0010288401007387 */ /* 0x010fe80000100800 */
[----:B------:R1:W-:Y:S04]  /*4be30*/  STL [R1+0x101c], R2 ;  /* 0x00101c0201007387 */ /* 0x0003e80000100800 */
[----:B---3--:R-:W3:Y:S01]  /*4be40*/  LDL.LU.64 R150, [R1+0x630] ;  /* 0x0006300001967983 */ /* 0x008ee20000300a00 */
[----:B-1----:R-:W-:-:S03]  /*4be50*/  IMAD.MOV.U32 R2, RZ, RZ, R133 ;  /* 0x000000ffff027224 */ /* 0x002fc600078e0085 */
[----:B------:R-:W-:Y:S04]  /*4be60*/  STL [R1+0x1030], R134 ;  /* 0x0010308601007387 */ /* 0x000fe80000100800 */
[----:B------:R1:W-:Y:S04]  /*4be70*/  STL [R1+0x1024], R2 ;  /* 0x0010240201007387 */ /* 0x0003e80000100800 */
[----:B------:R-:W-:Y:S01]  /*4be80*/  STL [R1+0x1038], R136 ;  /* 0x0010388801007387 */ /* 0x000fe20000100800 */
[----:B-1----:R-:W-:-:S05]  /*4be90*/  MOV R2, R135 ;  /* 0x0000008700027202 */ /* 0x002fca0000000f00 */
[----:B------:R1:W-:Y:S02]  /*4bea0*/  STL [R1+0x102c], R2 ;  /* 0x00102c0201007387 */ /* 0x0003e40000100800 */
[----:B-1----:R-:W-:Y:S02]  /*4beb0*/  IMAD.MOV.U32 R2, RZ, RZ, R137 ;  /* 0x000000ffff027224 */ /* 0x002fe400078e0089 */
[----:B------:R-:W-:Y:S04]  /*4bec0*/  STL [R1+0x1040], R244 ;  /* 0x001040f401007387 */ /* 0x000fe80000100800 */
[----:B------:R1:W-:Y:S02]  /*4bed0*/  STL [R1+0x1034], R2 ;  /* 0x0010340201007387 */ /* 0x0003e40000100800 */
[----:B-1----:R-:W-:-:S02]  /*4bee0*/  IMAD.MOV.U32 R2, RZ, RZ, R245 ;  /* 0x000000ffff027224 */ /* 0x002fc400078e00f5 */
[----:B------:R-:W4:Y:S04]  /*4bef0*/  LDL.LU.64 R244, [R1+0x1540] ;  /* 0x0015400001f47983 */ /* 0x000f280000300a00 */
[----:B------:R1:W-:Y:S04]  /*4bf00*/  STL [R1+0x103c], R2 ;  /* 0x00103c0201007387 */ /* 0x0003e80000100800 */
[----:B--2---:R2:W-:Y:S01]  /*4bf10*/  STL [R1+0x1048], R144 ;  /* 0x0010489001007387 */ /* 0x0045e20000100800 */
[----:B-1----:R-:W-:-:S03]  /*4bf20*/  IMAD.MOV.U32 R2, RZ, RZ, R145 ;  /* 0x000000ffff027224 */ /* 0x002fc600078e0091 */
[----:B------:R-:W-:Y:S04]  /*4bf30*/  STL [R1+0x1050], R202 ;  /* 0x001050ca01007387 */ /* 0x000fe80000100800 */
[----:B------:R1:W-:Y:S04]  /*4bf40*/  STL [R1+0x1044], R2 ;  /* 0x0010440201007387 */ /* 0x0003e80000100800 */
[----:B------:R-:W4:Y:S04]  /*4bf50*/  LDL.LU.64 R132, [R1+0x1490] ;  /* 0x0014900001847983 */ /* 0x000f280000300a00 */
[----:B------:R-:W-:Y:S04]  /*4bf60*/  STL [R1+0x104c], R203 ;  /* 0x00104ccb01007387 */ /* 0x000fe80000100800 */
[----:B------:R-:W-:Y:S04]  /*4bf70*/  STL [R1+0x1058], R172 ;  /* 0x001058ac01007387 */ /* 0x000fe80000100800 */
[----:B------:R-:W4:Y:S04]  /*4bf80*/  LDL.LU.64 R134, [R1+0x968] ;  /* 0x0009680001867983 */ /* 0x000f280000300a00 */
[----:B------:R-:W-:Y:S04]  /*4bf90*/  STL [R1+0x1054], R173 ;  /* 0x001054ad01007387 */ /* 0x000fe80000100800 */
[----:B------:R-:W4:Y:S04]  /*4bfa0*/  LDL.LU.64 R136, [R1+0x840] ;  /* 0x0008400001887983 */ /* 0x000f280000300a00 */
[----:B------:R1:W-:Y:S04]  /*4bfb0*/  STL [R1+0x1060], R146 ;  /* 0x0010609201007387 */ /* 0x0003e80000100800 */
[----:B--2---:R-:W2:Y:S01]  /*4bfc0*/  LDL.LU.64 R144, [R1+0x738] ;  /* 0x0007380001907983 */ /* 0x004ea20000300a00 */
[----:B-1----:R-:W-:-:S03]  /*4bfd0*/  IMAD.MOV.U32 R2, RZ, RZ, R147 ;  /* 0x000000ffff027224 */ /* 0x002fc600078e0093 */
[----:B------:R-:W2:Y:S04]  /*4bfe0*/  LDL.LU.64 R146, [R1+0x670] ;  /* 0x0006700001927983 */ /* 0x000ea80000300a00 */
[----:B------:R1:W-:Y:S04]  /*4bff0*/  STL [R1+0x105c], R2 ;  /* 0x00105c0201007387 */ /* 0x0003e80000100800 */
[----:B------:R-:W-:Y:S01]  /*4c000*/  STL [R1+0x1068], R138 ;  /* 0x0010688a01007387 */ /* 0x000fe20000100800 */
[----:B-1----:R-:W-:-:S03]  /*4c010*/  IMAD.MOV.U32 R2, RZ, RZ, R139 ;  /* 0x000000ffff027224 */ /* 0x002fc600078e008b */
        /* <DEDUP_REMOVED lines=8> */
[----:B------:R-:W2:Y:S01]  /*4c0a0*/  LDL.LU.64 R138, [R1+0x1570] ;  /* 0x00157000018a7983 */ /* 0x000ea20000300a00 */
[----:B-1----:R-:W-:-:S05]  /*4c0b0*/  MOV R2, R149 ;  /* 0x0000009500027202 */ /* 0x002fca0000000f00 */
[----:B------:R1:W-:Y:S04]  /*4c0c0*/  STL [R1+0x107c], R2 ;  /* 0x00107c0201007387 */ /* 0x0003e80000100800 */
[----:B---3--:R3:W-:Y:S04]  /*4c0d0*/  STL [R1+0x1088], R150 ;  /* 0x0010889601007387 */ /* 0x0087e80000100800 */
[----:B------:R-:W2:Y:S01]  /*4c0e0*/  LDL.LU.64 R148, [R1+0x14b8] ;  /* 0x0014b80001947983 */ /* 0x000ea20000300a00 */
[----:B-1----:R-:W-:-:S05]  /*4c0f0*/  IMAD.MOV.U32 R2, RZ, RZ, R151 ;  /* 0x000000ffff027224 */ /* 0x002fca00078e0097 */
[----:B------:R1:W-:Y:S04]  /*4c100*/  STL [R1+0x1084], R2 ;  /* 0x0010840201007387 */ /* 0x0003e80000100800 */
[----:B------:R-:W-:Y:S04]  /*4c110*/  STL [R1+0x1090], R210 ;  /* 0x001090d201007387 */ /* 0x000fe80000100800 */
[----:B------:R-:W-:Y:S04]  /*4c120*/  STL [R1+0x108c], R211 ;  /* 0x00108cd301007387 */ /* 0x000fe80000100800 */
[----:B------:R-:W-:Y:S04]  /*4c130*/  STL [R1+0x1098], R178 ;  /* 0x001098b201007387 */ /* 0x000fe80000100800 */
[----:B---3--:R-:W3:Y:S04]  /*4c140*/  LDL.LU.64 R150, [R1+0x1440] ;  /* 0x0014400001967983 */ /* 0x008ee80000300a00 */
[----:B------:R-:W-:Y:S04]  /*4c150*/  STL [R1+0x1094], R179 ;  /* 0x001094b301007387 */ /* 0x000fe80000100800 */
[----:B----4-:R4:W-:Y:S01]  /*4c160*/  STL [R1+0x10a0], R244 ;  /* 0x0010a0f401007387 */ /* 0x0109e20000100800 */
[----:B-1----:R-:W-:-:S03]  /*4c170*/  IMAD.MOV.U32 R2, RZ, RZ, R245 ;  /* 0x000000ffff027224 */ /* 0x002fc600078e00f5 */
[----:B------:R-:W3:Y:S04]  /*4c180*/  LDL.LU.64 R140, [R1+0x878] ;  /* 0x00087800018c7983 */ /* 0x000ee80000300a00 */
[----:B----4-:R-:W4:Y:S04]  /*4c190*/  LDL.LU.64 R244, [R1+0x778] ;  /* 0x0007780001f47983 */ /* 0x010f280000300a00 */
[----:B------:R1:W-:Y:S04]  /*4c1a0*/  STL [R1+0x109c], R2 ;  /* 0x00109c0201007387 */ /* 0x0003e80000100800 */
[----:B------:R-:W-:Y:S04]  /*4c1b0*/  STL [R1+0x10a8], R132 ;  /* 0x0010a88401007387 */ /* 0x000fe80000100800 */
[----:B------:R-:W4:Y:S01]  /*4c1c0*/  LDL.LU.64 R142, [R1+0x6b0] ;  /* 0x0006b000018e7983 */ /* 0x000f220000300a00 */
[----:B-1----:R-:W-:-:S03]  /*4c1d0*/  IMAD.MOV.U32 R2, RZ, RZ, R133 ;  /* 0x000000ffff027224 */ /* 0x002fc600078e0085 */
[----:B------:R-:W-:Y:S04]  /*4c1e0*/  STL [R1+0x10b0], R134 ;  /* 0x0010b08601007387 */ /* 0x000fe80000100800 */
[----:B------:R1:W-:Y:S04]  /*4c1f0*/  STL [R1+0x10a4], R2 ;  /* 0x0010a40201007387 */ /* 0x0003e80000100800 */
[----:B------:R-:W-:Y:S01]  /*4c200*/  STL [R1+0x10b8], R136 ;  /* 0x0010b88801007387 */ /* 0x000fe20000100800 */
[----:B-1----:R-:W-:-:S05]  /*4c210*/  IMAD.MOV.U32 R2, RZ, RZ, R135 ;  /* 0x000000ffff027224 */ /* 0x002fca00078e0087 */
[----:B------:R1:W-:Y:S02]  /*4c220*/  STL [R1+0x10ac], R2 ;  /* 0x0010ac0201007387 */ /* 0x0003e40000100800 */
[----:B-1----:R-:W-:Y:S02]  /*4c230*/  IMAD.MOV.U32 R2, RZ, RZ, R137 ;  /* 0x000000ffff027224 */ /* 0x002fe400078e0089 */
[----:B--2---:R-:W-:Y:S04]  /*4c240*/  STL [R1+0x10c0], R144 ;  /* 0x0010c09001007387 */ /* 0x004fe80000100800 */
[----:B------:R1:W-:Y:S04]  /*4c250*/  STL [R1+0x10b4], R2 ;  /* 0x0010b40201007387 */ /* 0x0003e80000100800 */
[----:B------:R-:W-:Y:S01]  /*4c260*/  STL [R1+0x10c8], R146 ;  /* 0x0010c89201007387 */ /* 0x000fe20000100800 */
[----:B-1----:R-:W-:-:S05]  /*4c270*/  IMAD.MOV.U32 R2, RZ, RZ, R145 ;  /* 0x000000ffff027224 */ /* 0x002fca00078e0091 */
[----:B------:R1:W-:Y:S04]  /*4c280*/  STL [R1+0x10bc], R2 ;  /* 0x0010bc0201007387 */ /* 0x0003e80000100800 */
[----:B------:R-:W2:Y:S01]  /*4c290*/  LDL.LU.64 R134, [R1+0x15a0] ;  /* 0x0015a00001867983 */ /* 0x000ea20000300a00 */
[----:B-1----:R-:W-:-:S03]  /*4c2a0*/  IMAD.MOV.U32 R2, RZ, RZ, R147 ;  /* 0x000000ffff027224 */ /* 0x002fc600078e0093 */
[----:B------:R-:W-:Y:S04]  /*4c2b0*/  STL [R1+0x10d0], R218 ;  /* 0x0010d0da01007387 */ /* 0x000fe80000100800 */
[----:B------:R1:W-:Y:S04]  /*4c2c0*/  STL [R1+0x10c4], R2 ;  /* 0x0010c40201007387 */ /* 0x0003e80000100800 */
[----:B------:R-:W2:Y:S04]  /*4c2d0*/  LDL.LU.64 R144, [R1+0x14e0] ;  /* 0x0014e00001907983 */ /* 0x000ea80000300a00 */
[----:B------:R-:W-:Y:S04]  /*4c2e0*/  STL [R1+0x10cc], R219 ;  /* 0x0010ccdb01007387 */ /* 0x000fe80000100800 */
[----:B------:R-:W-:Y:S04]  /*4c2f0*/  STL [R1+0x10d8], R184 ;  /* 0x0010d8b801007387 */ /* 0x000fe80000100800 */
[----:B------:R-:W-:Y:S04]  /*4c300*/  STL [R1+0x10d4], R185 ;  /* 0x0010d4b901007387 */ /* 0x000fe80000100800 */
[----:B------:R-:W2:Y:S01]  /*4c310*/  LDL.LU.64 R146, [R1+0x1450] ;  /* 0x0014500001927983 */ /* 0x000ea20000300a00 */
[----:B-1----:R-:W-:-:S03]  /*4c320*/  MOV R2, R139 ;  /* 0x0000008b00027202 */ /* 0x002fc60000000f00 */
[----:B------:R1:W-:Y:S04]  /*4c330*/  STL [R1+0x10e0], R138 ;  /* 0x0010e08a01007387 */ /* 0x0003e80000100800 */
[----:B------:R-:W2:Y:S04]  /*4c340*/  LDL.LU.64 R136, [R1+0x8b0] ;  /* 0x0008b00001887983 */ /* 0x000ea80000300a00 */
[----:B------:R1:W-:Y:S04]  /*4c350*/  STL [R1+0x10dc], R2 ;  /* 0x0010dc0201007387 */ /* 0x0003e80000100800 */
[----:B------:R1:W-:Y:S04]  /*4c360*/  STL [R1+0x10e8], R148 ;  /* 0x0010e89401007387 */ /* 0x0003e80000100800 */
[----:B-1----:R-:W2:Y:S01]  /*4c370*/  LDL.LU.64 R138, [R1+0x7b8] ;  /* 0x0007b800018a7983 */ /* 0x002ea20000300a00 */
[----:B------:R-:W-:-:S03]  /*4c380*/  IMAD.MOV.U32 R2, RZ, RZ, R149 ;  /* 0x000000ffff027224 */ /* 0x000fc600078e0095 */
[----:B------:R-:W2:Y:S04]  /*4c390*/  LDL.LU.64 R148, [R1+0x6d0] ;  /* 0x0006d00001947983 */ /* 0x000ea80000300a00 */
[----:B------:R1:W-:Y:S04]  /*4c3a0*/  STL [R1+0x10e4], R2 ;  /* 0x0010e40201007387 */ /* 0x0003e80000100800 */
[----:B---3--:R3:W-:Y:S01]  /*4c3b0*/  STL [R1+0x10f0], R150 ;  /* 0x0010f09601007387 */ /* 0x0087e20000100800 */
[----:B-1----:R-:W-:-:S03]  /*4c3c0*/  IMAD.MOV.U32 R2, RZ, RZ, R151 ;  /* 0x000000ffff027224 */ /* 0x002fc600078e0097 */
[----:B---3--:R-:W3:Y:S04]  /*4c3d0*/  LDL.LU.64 R150, [R1+0x600] ;  /* 0x0006000001967983 */ /* 0x008ee80000300a00 */
[----:B------:R1:W-:Y:S02]  /*4c3e0*/  STL [R1+0x10ec], R2 ;  /* 0x0010ec0201007387 */ /* 0x0003e40000100800 */
[----:B-1----:R-:W-:Y:S02]  /*4c3f0*/  IMAD.MOV.U32 R2, RZ, RZ, R141 ;  /* 0x000000ffff027224 */ /* 0x002fe400078e008d */
[----:B------:R-:W-:Y:S04]  /*4c400*/  STL [R1+0x10f8], R140 ;  /* 0x0010f88c01007387 */ /* 0x000fe80000100800 */
[----:B----4-:R-:W-:Y:S04]  /*4c410*/  STL [R1+0x1100], R244 ;  /* 0x001100f401007387 */ /* 0x010fe80000100800 */
        /* <DEDUP_REMOVED lines=9> */
[----:B------:R-:W-:Y:S04]  /*4c4b0*/  STL [R1+0x110c], R229 ;  /* 0x00110ce501007387 */ /* 0x000fe80000100800 */
[----:B------:R-:W-:Y:S04]  /*4c4c0*/  STL [R1+0x1118], R192 ;  /* 0x001118c001007387 */ /* 0x000fe80000100800 */
[----:B------:R-:W-:Y:S04]  /*4c4d0*/  STL [R1+0x1114], R193 ;  /* 0x001114c101007387 */ /* 0x000fe80000100800 */
[----:B------:R-:W4:Y:S01]  /*4c4e0*/  LDL.LU.64 R142, [R1+0x1468] ;  /* 0x00146800018e7983 */ /* 0x000f220000300a00 */
[----:B--2---:R-:W-:-:S03]  /*4c4f0*/  IMAD.MOV.U32 R2, RZ, RZ, R135 ;  /* 0x000000ffff027224 */ /* 0x004fc600078e0087 */
        /* <DEDUP_REMOVED lines=8> */
[----:B------:R1:W-:Y:S02]  /*4c580*/  STL [R1+0x1130], R146 ;  /* 0x0011309201007387 */ /* 0x0003e40000100800 */
[----:B-1----:R-:W-:-:S02]  /*4c590*/  MOV R2, R147 ;  /* 0x0000009300027202 */ /* 0x002fc40000000f00 */
[----:B------:R-:W2:Y:S04]  /*4c5a0*/  LDL.LU.64 R146, [R1+0x628] ;  /* 0x0006280001927983 */ /* 0x000ea80000300a00 */
[----:B------:R1:W-:Y:S02]  /*4c5b0*/  STL [R1+0x112c], R2 ;  /* 0x00112c0201007387 */ /* 0x0003e40000100800 */
[----:B-1----:R-:W-:Y:S02]  /*4c5c0*/  IMAD.MOV.U32 R2, RZ, RZ, R137 ;  /* 0x000000ffff027224 */ /* 0x002fe400078e0089 */
[----:B------:R-:W-:Y:S04]  /*4c5d0*/  STL [R1+0x1138], R136 ;  /* 0x0011388801007387 */ /* 0x000fe80000100800 */
[----:B------:R-:W-:Y:S04]  /*4c5e0*/  STL [R1+0x1140], R138 ;  /* 0x0011408a01007387 */ /* 0x000fe80000100800 */
[----:B------:R1:W-:Y:S04]  /*4c5f0*/  STL [R1+0x1134], R2 ;  /* 0x0011340201007387 */ /* 0x0003e80000100800 */
[----:B------:R-:W-:Y:S01]  /*4c600*/  STL [R1+0x1148], R148 ;  /* 0x0011489401007387 */ /* 0x000fe20000100800 */
[----:B-1----:R-:W-:-:S05]  /*4c610*/  IMAD.MOV.U32 R2, RZ, RZ, R139 ;  /* 0x000000ffff027224 */ /* 0x002fca00078e008b */
[----:B------:R1:W-:Y:S04]  /*4c620*/  STL [R1+0x113c], R2 ;  /* 0x00113c0201007387 */ /* 0x0003e80000100800 */
[----:B------:R-:W2:Y:S01]  /*4c630*/  LDL.LU.64 R136, [R1+0x15f8] ;  /* 0x0015f80001887983 */ /* 0x000ea20000300a00 */
[----:B-1----:R-:W-:-:S03]  /*4c640*/  IMAD.MOV.U32 R2, RZ, RZ, R149 ;  /* 0x000000ffff027224 */ /* 0x002fc600078e0095 */
[----:B---3--:R-:W-:Y:S04]  /*4c650*/  STL [R1+0x1150], R150 ;  /* 0x0011509601007387 */ /* 0x008fe80000100800 */
[----:B------:R1:W-:Y:S04]  /*4c660*/  STL [R1+0x1144], R2 ;  /* 0x0011440201007387 */ /* 0x0003e80000100800 */
[----:B------:R-:W3:Y:S01]  /*4c670*/  LDL.LU.64 R148, [R1+0x1538] ;  /* 0x0015380001947983 */ /* 0x000ee20000300a00 */
[----:B-1----:R-:W-:-:S03]  /*4c680*/  IMAD.MOV.U32 R2, RZ, RZ, R151 ;  /* 0x000000ffff027224 */ /* 0x002fc600078e0097 */
[----:B------:R-:W-:Y:S04]  /*4c690*/  STL [R1+0x1158], R200 ;  /* 0x001158c801007387 */ /* 0x000fe80000100800 */
[----:B------:R4:W-:Y:S04]  /*4c6a0*/  STL [R1+0x114c], R2 ;  /* 0x00114c0201007387 */ /* 0x0009e80000100800 */
[----:B------:R-:W-:Y:S04]  /*4c6b0*/  STL [R1+0x1154], R201 ;  /* 0x001154c901007387 */ /* 0x000fe80000100800 */
[----:B------:R-:W3:Y:S01]  /*4c6c0*/  LDL.LU.64 R150, [R1+0x1488] ;  /* 0x0014880001967983 */ /* 0x000ee20000300a00 */
[----:B----4-:R-:W-:-:S03]  /*4c6d0*/  IMAD.MOV.U32 R2, RZ, RZ, R245 ;  /* 0x000000ffff027224 */ /* 0x010fc600078e00f5 */
[----:B------:R1:W-:Y:S04]  /*4c6e0*/  STL [R1+0x1160], R244 ;  /* 0x001160f401007387 */ /* 0x0003e80000100800 */
[----:B------:R-:W4:Y:S04]  /*4c6f0*/  LDL.LU.64 R138, [R1+0x928] ;  /* 0x00092800018a7983 */ /* 0x000f280000300a00 */
[----:B------:R1:W-:Y:S04]  /*4c700*/  STL [R1+0x115c], R2 ;  /* 0x00115c0201007387 */ /* 0x0003e80000100800 */
[----:B------:R1:W-:Y:S04]  /*4c710*/  STL [R1+0x1168], R140 ;  /* 0x0011688c01007387 */ /* 0x0003e80000100800 */
[----:B-1----:R-:W4:Y:S01]  /*4c720*/  LDL.LU.64 R244, [R1+0x838] ;  /* 0x0008380001f47983 */ /* 0x002f220000300a00 */
[----:B------:R-:W-:-:S03]  /*4c730*/  IMAD.MOV.U32 R2, RZ, RZ, R141 ;  /* 0x000000ffff027224 */ /* 0x000fc600078e008d */
[----:B------:R-:W4:Y:S04]  /*4c740*/  LDL.LU.64 R140, [R1+0x730] ;  /* 0x00073000018c7983 */ /* 0x000f280000300a00 */
[----:B------:R1:W-:Y:S04]  /*4c750*/  STL [R1+0x1164], R2 ;  /* 0x0011640201007387 */ /* 0x0003e80000100800 */
[----:B------:R1:W-:Y:S02]  /*4c760*/  STL [R1+0x1170], R142 ;  /* 0x0011708e01007387 */ /* 0x0003e40000100800 */
[----:B-1----:R-:W-:-:S02]  /*4c770*/  IMAD.MOV.U32 R2, RZ, RZ, R143 ;  /* 0x000000ffff027224 */ /* 0x002fc400078e008f */
[----:B------:R-:W4:Y:S04]  /*4c780*/  LDL.LU.64 R142, [R1+0x668] ;  /* 0x00066800018e7983 */ /* 0x000f280000300a00 */
[----:B------:R2:W-:Y:S02]  /*4c790*/  STL [R1+0x116c], R2 ;  /* 0x00116c0201007387 */ /* 0x0005e40000100800 */
[----:B--2---:R-:W-:Y:S02]  /*4c7a0*/  MOV R2, R133 ;  /* 0x0000008500027202 */ /* 0x004fe40000000f00 */
        /* <DEDUP_REMOVED lines=10> */
[----:B------:R-:W2:Y:S01]  /*4c850*/  LDL.LU.64 R144, [R1+0x1568] ;  /* 0x0015680001907983 */ /* 0x000ea20000300a00 */
[----:B-1----:R-:W-:-:S03]  /*4c860*/  IMAD.MOV.U32 R2, RZ, RZ, R147 ;  /* 0x000000ffff027224 */ /* 0x002fc600078e0093 */
[----:B------:R-:W-:Y:S04]  /*4c870*/  STL [R1+0x1198], R208 ;  /* 0x001198d001007387 */ /* 0x000fe80000100800 */
[----:B------:R1:W-:Y:S04]  /*4c880*/  STL [R1+0x118c], R2 ;  /* 0x00118c0201007387 */ /* 0x0003e80000100800 */
[----:B------:R-:W2:Y:S04]  /*4c890*/  LDL.LU.64 R146, [R1+0x14b0] ;  /* 0x0014b00001927983 */ /* 0x000ea80000300a00 */
[----:B------:R-:W-:Y:S04]  /*4c8a0*/  STL [R1+0x1194], R209 ;  /* 0x001194d101007387 */ /* 0x000fe80000100800 */
[----:B------:R3:W-:Y:S01]  /*4c8b0*/  STL [R1+0x11a0], R136 ;  /* 0x0011a08801007387 */ /* 0x0007e20000100800 */
[----:B-1----:R-:W-:-:S03]  /*4c8c0*/  IMAD.MOV.U32 R2, RZ, RZ, R137 ;  /* 0x000000ffff027224 */ /* 0x002fc600078e0089 */
[----:B------:R-:W2:Y:S04]  /*4c8d0*/  LDL.LU.64 R132, [R1+0x960] ;  /* 0x0009600001847983 */ /* 0x000ea80000300a00 */
[----:B---3--:R-:W-:Y:S04]  /*4c8e0*/  STL [R1+0x11a8], R148 ;  /* 0x0011a89401007387 */ /* 0x008fe80000100800 */
[----:B------:R1:W-:Y:S04]  /*4c8f0*/  STL [R1+0x119c], R2 ;  /* 0x00119c0201007387 */ /* 0x0003e80000100800 */
[----:B------:R-:W3:Y:S01]  /*4c900*/  LDL.LU.64 R136, [R1+0x870] ;  /* 0x0008700001887983 */ /* 0x000ee20000300a00 */
[----:B-1----:R-:W-:-:S03]  /*4c910*/  IMAD.MOV.U32 R2, RZ, RZ, R149 ;  /* 0x000000ffff027224 */ /* 0x002fc600078e0095 */
[----:B------:R-:W3:Y:S04]  /*4c920*/  LDL.LU.64 R148, [R1+0x770] ;  /* 0x0007700001947983 */ /* 0x000ee80000300a00 */
[----:B------:R1:W-:Y:S04]  /*4c930*/  STL [R1+0x11a4], R2 ;  /* 0x0011a40201007387 */ /* 0x0003e80000100800 */
[----:B------:R1:W-:Y:S02]  /*4c940*/  STL [R1+0x11b0], R150 ;  /* 0x0011b09601007387 */ /* 0x0003e40000100800 */
[----:B-1----:R-:W-:-:S02]  /*4c950*/  IMAD.MOV.U32 R2, RZ, RZ, R151 ;  /* 0x000000ffff027224 */ /* 0x002fc400078e0097 */
[----:B------:R-:W3:Y:S04]  /*4c960*/  LDL.LU.64 R150, [R1+0x690] ;  /* 0x0006900001967983 */ /* 0x000ee80000300a00 */
[----:B------:R4:W-:Y:S02]  /*4c970*/  STL [R1+0x11ac], R2 ;  /* 0x0011ac0201007387 */ /* 0x0009e40000100800 */
[----:B----4-:R-:W-:Y:S02]  /*4c980*/  IMAD.MOV.U32 R2, RZ, RZ, R139 ;  /* 0x000000ffff027224 */ /* 0x010fe400078e008b */
[----:B------:R-:W-:Y:S04]  /*4c990*/  STL [R1+0x11b8], R138 ;  /* 0x0011b88a01007387 */ /* 0x000fe80000100800 */
[----:B------:R-:W-:Y:S04]  /*4c9a0*/  STL [R1+0x11c0], R244 ;  /* 0x0011c0f401007387 */ /* 0x000fe80000100800 */
[----:B------:R1:W-:Y:S04]  /*4c9b0*/  STL [R1+0x11b4], R2 ;  /* 0x0011b40201007387 */ /* 0x0003e80000100800 */
[----:B------:R-:W-:Y:S01]  /*4c9c0*/  STL [R1+0x11c8], R140 ;  /* 0x0011c88c01007387 */ /* 0x000fe20000100800 */
[----:B-1----:R-:W-:-:S05]  /*4c9d0*/  MOV R2, R245 ;  /* 0x000000f500027202 */ /* 0x002fca0000000f00 */
        /* <DEDUP_REMOVED lines=28> */
[----:B------:R-:W-:Y:S01]  /*4cba0*/  STL [R1+0x1208], R148 ;  /* 0x0012089401007387 */ /* 0x000fe20000100800 */
[----:B-1----:R-:W-:-:S05]  /*4cbb0*/  IMAD.MOV.U32 R2, RZ, RZ, R137 ;  /* 0x000000ffff027224 */ /* 0x002fca00078e0089 */
[----:B------:R1:W-:Y:S02]  /*4cbc0*/  STL [R1+0x11fc], R2 ;  /* 0x0011fc0201007387 */ /* 0x0003e40000100800 */
[----:B-1----:R-:W-:Y:S02]  /*4cbd0*/  MOV R2, R149 ;  /* 0x0000009500027202 */ /* 0x002fe40000000f00 */
[----:B------:R-:W3:Y:S04]  /*4cbe0*/  LDL.LU.64 R148, [R1+0x1698] ;  /* 0x0016980001947983 */ /* 0x000ee80000300a00 */
[----:B------:R1:W-:Y:S04]  /*4cbf0*/  STL [R1+0x1204], R2 ;  /* 0x0012040201007387 */ /* 0x0003e80000100800 */
[----:B------:R1:W-:Y:S02]  /*4cc00*/  STL [R1+0x1210], R150 ;  /* 0x0012109601007387 */ /* 0x0003e40000100800 */
[----:B-1----:R-:W-:-:S02]  /*4cc10*/  IMAD.MOV.U32 R2, RZ, RZ, R151 ;  /* 0x000000ffff027224 */ /* 0x002fc400078e0097 */
[----:B------:R-:W3:Y:S04]  /*4cc20*/  LDL.LU.64 R150, [R1+0x15c0] ;  /* 0x0015c00001967983 */ /* 0x000ee80000300a00 */
[----:B------:R1:W-:Y:S04]  /*4cc30*/  STL [R1+0x120c], R2 ;  /* 0x00120c0201007387 */ /* 0x0003e80000100800 */
[----:B------:R-:W-:Y:S04]  /*4cc40*/  STL [R1+0x1218], R226 ;  /* 0x001218e201007387 */ /* 0x000fe80000100800 */
[----:B------:R-:W-:Y:S04]  /*4cc50*/  STL [R1+0x1214], R227 ;  /* 0x001214e301007387 */ /* 0x000fe80000100800 */
[----:B------:R-:W3:Y:S04]  /*4cc60*/  LDL.LU.64 R136, [R1+0x1500] ;  /* 0x0015000001887983 */ /* 0x000ee80000300a00 */
        /* <DEDUP_REMOVED lines=16> */
[----:B--2---:R2:W-:Y:S04]  /*4cd70*/  STL [R1+0x1240], R134 ;  /* 0x0012408601007387 */ /* 0x0045e80000100800 */
[----:B------:R-:W4:Y:S01]  /*4cd80*/  LDL.LU.64 R132, [R1+0x620] ;  /* 0x0006200001847983 */ /* 0x000f220000300a00 */
[----:B-1----:R-:W-:-:S05]  /*4cd90*/  IMAD.MOV.U32 R2, RZ, RZ, R135 ;  /* 0x000000ffff027224 */ /* 0x002fca00078e0087 */
[----:B------:R1:W-:Y:S04]  /*4cda0*/  STL [R1+0x123c], R2 ;  /* 0x00123c0201007387 */ /* 0x0003e80000100800 */
[----:B------:R-:W-:Y:S04]  /*4cdb0*/  STL [R1+0x1248], R144 ;  /* 0x0012489001007387 */ /* 0x000fe80000100800 */
[----:B--2---:R-:W2:Y:S01]  /*4cdc0*/  LDL.LU.64 R134, [R1+0x16b8] ;  /* 0x0016b80001867983 */ /* 0x004ea20000300a00 */
[----:B-1----:R-:W-:-:S05]  /*4cdd0*/  IMAD.MOV.U32 R2, RZ, RZ, R145 ;  /* 0x000000ffff027224 */ /* 0x002fca00078e0091 */
[----:B------:R1:W-:Y:S04]  /*4cde0*/  STL [R1+0x1244], R2 ;  /* 0x0012440201007387 */ /* 0x0003e80000100800 */
[----:B------:R1:W-:Y:S02]  /*4cdf0*/  STL [R1+0x1250], R146 ;  /* 0x0012509201007387 */ /* 0x0003e40000100800 */
[----:B-1----:R-:W-:Y:S02]  /*4ce00*/  MOV R2, R147 ;  /* 0x0000009300027202 */ /* 0x002fe40000000f00 */
[----:B------:R-:W2:Y:S04]  /*4ce10*/  LDL.LU.64 R144, [R1+0x15f0] ;  /* 0x0015f00001907983 */ /* 0x000ea80000300a00 */
[----:B------:R1:W-:Y:S04]  /*4ce20*/  STL [R1+0x124c], R2 ;  /* 0x00124c0201007387 */ /* 0x0003e80000100800 */
[----:B------:R-:W-:Y:S04]  /*4ce30*/  STL [R1+0x1258], R246 ;  /* 0x001258f601007387 */ /* 0x000fe80000100800 */
[----:B------:R-:W-:Y:S04]  /*4ce40*/  STL [R1+0x1254], R247 ;  /* 0x001254f701007387 */ /* 0x000fe80000100800 */
[----:B------:R-:W2:Y:S04]  /*4ce50*/  LDL.LU.64 R146, [R1+0x1530] ;  /* 0x0015300001927983 */ /* 0x000ea80000300a00 */
[----:B---3--:R3:W-:Y:S01]  /*4ce60*/  STL [R1+0x1260], R148 ;  /* 0x0012609401007387 */ /* 0x0087e20000100800 */
[----:B-1----:R-:W-:-:S03]  /*4ce70*/  IMAD.MOV.U32 R2, RZ, RZ, R149 ;  /* 0x000000ffff027224 */ /* 0x002fc600078e0095 */
[----:B---3--:R-:W3:Y:S04]  /*4ce80*/  LDL.LU.64 R148, [R1+0x1480] ;  /* 0x0014800001947983 */ /* 0x008ee80000300a00 */
[----:B------:R1:W-:Y:S04]  /*4ce90*/  STL [R1+0x125c], R2 ;  /* 0x00125c0201007387 */ /* 0x0003e80000100800 */
[----:B------:R1:W-:Y:S02]  /*4cea0*/  STL [R1+0x1268], R150 ;  /* 0x0012689601007387 */ /* 0x0003e40000100800 */
[----:B-1----:R-:W-:-:S02]  /*4ceb0*/  IMAD.MOV.U32 R2, RZ, RZ, R151 ;  /* 0x000000ffff027224 */ /* 0x002fc400078e0097 */
[----:B------:R-:W3:Y:S04]  /*4cec0*/  LDL.LU.64 R150, [R1+0x920] ;  /* 0x0009200001967983 */ /* 0x000ee80000300a00 */
[----:B------:R1:W-:Y:S04]  /*4ced0*/  STL [R1+0x1264], R2 ;  /* 0x0012640201007387 */ /* 0x0003e80000100800 */
[----:B------:R1:W-:Y:S02]  /*4cee0*/  STL [R1+0x1270], R136 ;  /* 0x0012708801007387 */ /* 0x0003e40000100800 */
[----:B-1----:R-:W-:-:S02]  /*4cef0*/  IMAD.MOV.U32 R2, RZ, RZ, R137 ;  /* 0x000000ffff027224 */ /* 0x002fc400078e0089 */
[----:B------:R-:W3:Y:S04]  /*4cf00*/  LDL.LU.64 R136, [R1+0x830] ;  /* 0x0008300001887983 */ /* 0x000ee80000300a00 */
        /* <DEDUP_REMOVED lines=82> */
[----:B-1----:R-:W-:-:S02]  /*4d430*/  MOV R2, R151 ;  /* 0x0000009700027202 */ /* 0x002fc40000000f00 */
        /* <DEDUP_REMOVED lines=127> */
[----:B-1----:R-:W-:-:S03]  /*4dc30*/  MOV R2, R149 ;  /* 0x0000009500027202 */ /* 0x002fc60000000f00 */
        /* <DEDUP_REMOVED lines=31> */
[----:B-1----:R-:W-:-:S03]  /*4de30*/  MOV R2, R135 ;  /* 0x0000008700027202 */ /* 0x002fc60000000f00 */
        /* <DEDUP_REMOVED lines=63> */
[----:B-1----:R-:W-:-:S02]  /*4e230*/  MOV R2, R137 ;  /* 0x0000008900027202 */ /* 0x002fc40000000f00 */
        /* <DEDUP_REMOVED lines=242> */
[----:B--2---:R-:W-:Y:S04]  /*4f160*/  STL [R1+0x16c0], R134 ;  /* 0x0016c08601007387 */ /* 0x004fe80000100800 */
[----:B------:R-:W2:Y:S01]  /*4f170*/  LDL.LU.64 R130, [R1+0x6d8] ;  /* 0x0006d80001827983 */ /* 0x000ea20000300a00 */
[----:B-1----:R-:W-:-:S05]  /*4f180*/  IMAD.MOV.U32 R2, RZ, RZ, R135 ;  /* 0x000000ffff027224 */ /* 0x002fca00078e0087 */
[----:B------:R1:W-:Y:S04]  /*4f190*/  STL [R1+0x16bc], R2 ;  /* 0x0016bc0201007387 */ /* 0x0003e80000100800 */
[----:B------:R1:W-:Y:S02]  /*4f1a0*/  STL [R1+0x16c8], R144 ;  /* 0x0016c89001007387 */ /* 0x0003e40000100800 */
[----:B-1----:R-:W-:Y:S02]  /*4f1b0*/  IMAD.MOV.U32 R2, RZ, RZ, R145 ;  /* 0x000000ffff027224 */ /* 0x002fe400078e0091 */
        /* <DEDUP_REMOVED lines=14> */
[----:B------:R-:W-:Y:S04]  /*4f2a0*/  STL [R1+0x16e8], R136 ;  /* 0x0016e88801007387 */ /* 0x000fe80000100800 */
[----:B------:R-:W3:Y:S01]  /*4f2b0*/  LDL.LU.64 R134, [R1+0x1740] ;  /* 0x0017400001867983 */ /* 0x000ee20000300a00 */
[----:B-1----:R-:W-:-:S05]  /*4f2c0*/  IMAD.MOV.U32 R2, RZ, RZ, R137 ;  /* 0x000000ffff027224 */ /* 0x002fca00078e0089 */
[----:B------:R4:W-:Y:S02]  /*4f2d0*/  STL [R1+0x16e4], R2 ;  /* 0x0016e40201007387 */ /* 0x0009e40000100800 */
[----:B----4-:R-:W-:Y:S02]  /*4f2e0*/  IMAD.MOV.U32 R2, RZ, RZ, R245 ;  /* 0x000000ffff027224 */ /* 0x010fe400078e00f5 */
[----:B------:R1:W-:Y:S04]  /*4f2f0*/  STL [R1+0x16f0], R244 ;  /* 0x0016f0f401007387 */ /* 0x0003e80000100800 */
[----:B-1----:R-:W4:Y:S04]  /*4f300*/  LDL.LU.64 R244, [R1+0x1748] ;  /* 0x0017480001f47983 */ /* 0x002f280000300a00 */
[----:B------:R1:W-:Y:S04]  /*4f310*/  STL [R1+0x16ec], R2 ;  /* 0x0016ec0201007387 */ /* 0x0003e80000100800 */
        /* <DEDUP_REMOVED lines=15> */
[----:B--2---:R-:W-:Y:S04]  /*4f410*/  STL [R1+0x1718], R130 ;  /* 0x0017188201007387 */ /* 0x004fe80000100800 */
[----:B------:R1:W-:Y:S04]  /*4f420*/  STL [R1+0x170c], R2 ;  /* 0x00170c0201007387 */ /* 0x0003e80000100800 */
[----:B------:R-:W2:Y:S01]  /*4f430*/  LDL.LU.64 R132, [R1+0x1ac8] ;  /* 0x001ac80001847983 */ /* 0x000ea20000300a00 */
[----:B-1----:R-:W-:-:S03]  /*4f440*/  MOV R2, R131 ;  /* 0x0000008300027202 */ /* 0x002fc60000000f00 */
[----:B------:R-:W-:Y:S04]  /*4f450*/  STL [R1+0x1720], R144 ;  /* 0x0017209001007387 */ /* 0x000fe80000100800 */
        /* <DEDUP_REMOVED lines=19> */
[----:B------:R4:W-:Y:S02]  /*4f590*/  STL [R1+0x173c], R2 ;  /* 0x00173c0201007387 */ /* 0x0009e40000100800 */
[----:B----4-:R-:W-:Y:S02]  /*4f5a0*/  IMAD.MOV.U32 R2, RZ, RZ, R245 ;  /* 0x000000ffff027224 */ /* 0x010fe400078e00f5 */
[----:B------:R1:W-:Y:S04]  /*4f5b0*/  STL [R1+0x1748], R244 ;  /* 0x001748f401007387 */ /* 0x0003e80000100800 */
[----:B------:R-:W-:Y:S04]  /*4f5c0*/  STL [R1+0x1750], R136 ;  /* 0x0017508801007387 */ /* 0x000fe80000100800 */
[----:B------:R4:W-:Y:S04]  /*4f5d0*/  STL [R1+0x1744], R2 ;  /* 0x0017440201007387 */ /* 0x0009e80000100800 */
[----:B-1----:R-:W3:Y:S01]  /*4f5e0*/  LDL.LU.64 R244, [R1+0x1d58] ;  /* 0x001d580001f47983 */ /* 0x002ee20000300a00 */
[----:B----4-:R-:W-:-:S03]  /*4f5f0*/  IMAD.MOV.U32 R2, RZ, RZ, R137 ;  /* 0x000000ffff027224 */ /* 0x010fc600078e0089 */
[----:B------:R-:W-:Y:S04]  /*4f600*/  STL [R1+0x1758], R138 ;  /* 0x0017588a01007387 */ /* 0x000fe80000100800 */
[----:B------:R1:W-:Y:S04]  /*4f610*/  STL [R1+0x174c], R2 ;  /* 0x00174c0201007387 */ /* 0x0003e80000100800 */
[----:B------:R-:W4:Y:S01]  /*4f620*/  LDL.LU.64 R136, [R1+0x1c78] ;  /* 0x001c780001887983 */ /* 0x000f220000300a00 */
[----:B-1----:R-:W-:-:S03]  /*4f630*/  MOV R2, R139 ;  /* 0x0000008b00027202 */ /* 0x002fc60000000f00 */
        /* <DEDUP_REMOVED lines=10> */
[----:B------:R-:W2:Y:S04]  /*4f6e0*/  LDL.LU.64 R142, [R1+0x17c0] ;  /* 0x0017c000018e7983 */ /* 0x000ea80000300a00 */
        /* <DEDUP_REMOVED lines=11> */
[----:B---3--:R3:W-:Y:S04]  /*4f7a0*/  STL [R1+0x1788], R148 ;  /* 0x0017889401007387 */ /* 0x0087e80000100800 */
[----:B------:R-:W2:Y:S01]  /*4f7b0*/  LDL.LU.64 R132, [R1+0x1d60] ;  /* 0x001d600001847983 */ /* 0x000ea20000300a00 */
[----:B-1----:R-:W-:-:S03]  /*4f7c0*/  IMAD.MOV.U32 R2, RZ, RZ, R149 ;  /* 0x000000ffff027224 */ /* 0x002fc600078e0095 */
[----:B------:R-:W-:Y:S04]  /*4f7d0*/  STL [R1+0x1790], R150 ;  /* 0x0017909601007387 */ /* 0x000fe80000100800 */
[----:B------:R1:W-:Y:S04]  /*4f7e0*/  STL [R1+0x1784], R2 ;  /* 0x0017840201007387 */ /* 0x0003e80000100800 */
[----:B---3--:R-:W3:Y:S01]  /*4f7f0*/  LDL.LU.64 R148, [R1+0x1d68] ;  /* 0x001d680001947983 */ /* 0x008ee20000300a00 */
[----:B-1----:R-:W-:-:S03]  /*4f800*/  IMAD.MOV.U32 R2, RZ, RZ, R151 ;  /* 0x000000ffff027224 */ /* 0x002fc600078e0097 */
[----:B------:R-:W-:Y:S04]  /*4f810*/  STL [R1+0x1798], R134 ;  /* 0x0017988601007387 */ /* 0x000fe80000100800 */
[----:B------:R1:W-:Y:S04]  /*4f820*/  STL [R1+0x178c], R2 ;  /* 0x00178c0201007387 */ /* 0x0003e80000100800 */
[----:B------:R-:W3:Y:S01]  /*4f830*/  LDL.LU.64 R150, [R1+0x1d70] ;  /* 0x001d700001967983 */ /* 0x000ee20000300a00 */
[----:B-1----:R-:W-:-:S03]  /*4f840*/  MOV R2, R135 ;  /* 0x0000008700027202 */ /* 0x002fc60000000f00 */
        /* <DEDUP_REMOVED lines=22> */
[----:B--2---:R-:W2:Y:S01]  /*4f9b0*/  LDL.LU.64 R142, [R1+0x1ba0] ;  /* 0x001ba000018e7983 */ /* 0x004ea20000300a00 */
[----:B-1----:R-:W-:-:S03]  /*4f9c0*/  IMAD.MOV.U32 R2, RZ, RZ, R131 ;  /* 0x000000ffff027224 */ /* 0x002fc600078e0083 */
[----:B------:R-:W-:Y:S04]  /*4f9d0*/  STL [R1+0x17d0], R144 ;  /* 0x0017d09001007387 */ /* 0x000fe80000100800 */
[----:B------:R1:W-:Y:S02]  /*4f9e0*/  STL [R1+0x17c4], R2 ;  /* 0x0017c40201007387 */ /* 0x0003e40000100800 */
[----:B-1----:R-:W-:Y:S02]  /*4f9f0*/  IMAD.MOV.U32 R2, RZ, RZ, R145 ;  /* 0x000000ffff027224 */ /* 0x002fe400078e0091 */
[----:B------:R-:W2:Y:S04]  /*4fa00*/  LDL.LU.64 R144, [R1+0x1ba8] ;  /* 0x001ba80001907983 */ /* 0x000ea80000300a00 */
[----:B------:R1:W-:Y:S04]  /*4fa10*/  STL [R1+0x17cc], R2 ;  /* 0x0017cc0201007387 */ /* 0x0003e80000100800 */
[----:B------:R1:W-:Y:S02]  /*4fa20*/  STL [R1+0x17d8], R146 ;  /* 0x0017d89201007387 */ /* 0x0003e40000100800 */
[----:B-1----:R-:W-:-:S02]  /*4fa30*/  MOV R2, R147 ;  /* 0x0000009300027202 */ /* 0x002fc40000000f00 */
[----:B------:R-:W-:Y:S04]  /*4fa40*/  STL [R1+0x17e0], R132 ;  /* 0x0017e08401007387 */ /* 0x000fe80000100800 */
[----:B------:R1:W-:Y:S04]  /*4fa50*/  STL [R1+0x17d4], R2 ;  /* 0x0017d40201007387 */ /* 0x0003e80000100800 */
[----:B------:R-:W2:Y:S01]  /*4fa60*/  LDL.LU.64 R146, [R1+0x1bb0] ;  /* 0x001bb00001927983 */ /* 0x000ea20000300a00 */
[----:B-1----:R-:W-:-:S03]  /*4fa70*/  IMAD.MOV.U32 R2, RZ, RZ, R133 ;  /* 0x000000ffff027224 */ /* 0x002fc600078e0085 */
[----:B---3--:R-:W-:Y:S04]  /*4fa80*/  STL [R1+0x17e8], R148 ;  /* 0x0017e89401007387 */ /* 0x008fe80000100800 */
[----:B------:R1:W-:Y:S02]  /*4fa90*/  STL [R1+0x17dc], R2 ;  /* 0x0017dc0201007387 */ /* 0x0003e40000100800 */
[----:B-1----:R-:W-:Y:S02]  /*4faa0*/  IMAD.MOV.U32 R2, RZ, RZ, R149 ;  /* 0x000000ffff027224 */ /* 0x002fe400078e0095 */
[----:B------:R-:W3:Y:S04]  /*4fab0*/  LDL.LU.64 R148, [R1+0x1bb8] ;  /* 0x001bb80001947983 */ /* 0x000ee80000300a00 */
[----:B------:R1:W-:Y:S04]  /*4fac0*/  STL [R1+0x17e4], R2 ;  /* 0x0017e40201007387 */ /* 0x0003e80000100800 */
[----:B------:R1:W-:Y:S02]  /*4fad0*/  STL [R1+0x17f0], R150 ;  /* 0x0017f09601007387 */ /* 0x0003e40000100800 */
[----:B-1----:R-:W-:-:S02]  /*4fae0*/  IMAD.MOV.U32 R2, RZ, RZ, R151 ;  /* 0x000000ffff027224 */ /* 0x002fc400078e0097 */
[----:B------:R-:W-:Y:S04]  /*4faf0*/  STL [R1+0x17f8], R134 ;  /* 0x0017f88601007387 */ /* 0x000fe80000100800 */
[----:B------:R1:W-:Y:S04]  /*4fb00*/  STL [R1+0x17ec], R2 ;  /* 0x0017ec0201007387 */ /* 0x0003e80000100800 */
[----:B------:R-:W3:Y:S01]  /*4fb10*/  LDL.LU.64 R150, [R1+0x1850] ;  /* 0x0018500001967983 */ /* 0x000ee20000300a00 */
[----:B-1----:R-:W-:-:S03]  /*4fb20*/  IMAD.MOV.U32 R2, RZ, RZ, R135 ;  /* 0x000000ffff027224 */ /* 0x002fc600078e0087 */
[----:B------:R-:W-:Y:S04]  /*4fb30*/  STL [R1+0x1800], R244 ;  /* 0x001800f401007387 */ /* 0x000fe80000100800 */
[----:B------:R1:W-:Y:S02]  /*4fb40*/  STL [R1+0x17f4], R2 ;  /* 0x0017f40201007387 */ /* 0x0003e40000100800 */
[----:B-1----:R-:W-:Y:S02]  /*4fb50*/  IMAD.MOV.U32 R2, RZ, RZ, R245 ;  /* 0x000000ffff027224 */ /* 0x002fe400078e00f5 */
[----:B------:R-:W3:Y:S04]  /*4fb60*/  LDL.LU.64 R244, [R1+0x1878] ;  /* 0x0018780001f47983 */ /* 0x000ee80000300a00 */
[----:B------:R1:W-:Y:S04]  /*4fb70*/  STL [R1+0x17fc], R2 ;  /* 0x0017fc0201007387 */ /* 0x0003e80000100800 */
[----:B----4-:R-:W-:Y:S04]  /*4fb80*/  STL [R1+0x1808], R136 ;  /* 0x0018088801007387 */ /* 0x010fe80000100800 */
[----:B------:R-:W4:Y:S01]  /*4fb90*/  LDL.LU.64 R122, [R1+0x1898] ;  /* 0x00189800017a7983 */ /* 0x000f220000300a00 */
[----:B-1----:R-:W-:-:S05]  /*4fba0*/  IMAD.MOV.U32 R2, RZ, RZ, R137 ;  /* 0x000000ffff027224 */ /* 0x002fca00078e0089 */
[----:B------:R1:W-:Y:S04]  /*4fbb0*/  STL [R1+0x1804], R2 ;  /* 0x0018040201007387 */ /* 0x0003e80000100800 */
[----:B------:R-:W-:Y:S01]  /*4fbc0*/  STL [R1+0x1810], R138 ;  /* 0x0018108a01007387 */ /* 0x000fe20000100800 */
[----:B-1----:R-:W-:-:S03]  /*4fbd0*/  IMAD.MOV.U32 R2, RZ, RZ, R139 ;  /* 0x000000ffff027224 */ /* 0x002fc600078e008b */
[----:B------:R-:W4:Y:S04]  /*4fbe0*/  LDL.LU.64 R124, [R1+0x18c0] ;  /* 0x0018c000017c7983 */ /* 0x000f280000300a00 */
[----:B------:R1:W-:Y:S04]  /*4fbf0*/  STL [R1+0x180c], R2 ;  /* 0x00180c0201007387 */ /* 0x0003e80000100800 */
[----:B------:R-:W-:Y:S04]  /*4fc00*/  STL [R1+0x1818], R140 ;  /* 0x0018188c01007387 */ /* 0x000fe80000100800 */
[----:B------:R-:W4:Y:S01]  /*4fc10*/  LDL.LU.64 R126, [R1+0x1860] ;  /* 0x00186000017e7983 */ /* 0x000f220000300a00 */
[----:B-1----:R-:W-:-:S03]  /*4fc20*/  MOV R2, R141 ;  /* 0x0000008d00027202 */ /* 0x002fc60000000f00 */
[----:B------:R-:W4:Y:S04]  /*4fc30*/  LDL.LU.64 R128, [R1+0x1868] ;  /* 0x0018680001807983 */ /* 0x000f280000300a00 */
[----:B------:R1:W-:Y:S04]  /*4fc40*/  STL [R1+0x1814], R2 ;  /* 0x0018140201007387 */ /* 0x0003e80000100800 */
[----:B--2---:R-:W-:Y:S04]  /*4fc50*/  STL [R1+0x1820], R142 ;  /* 0x0018208e01007387 */ /* 0x004fe80000100800 */
[----:B------:R-:W2:Y:S01]  /*4fc60*/  LDL.LU.64 R130, [R1+0x1870] ;  /* 0x0018700001827983 */ /* 0x000ea20000300a00 */
[----:B-1----:R-:W-:-:S03]  /*4fc70*/  IMAD.MOV.U32 R2, RZ, RZ, R143 ;  /* 0x000000ffff027224 */ /* 0x002fc600078e008f */
[----:B------:R-:W2:Y:S04]  /*4fc80*/  LDL.LU.64 R132, [R1+0x8c8] ;  /* 0x0008c80001847983 */ /* 0x000ea80000300a00 */
[----:B------:R1:W-:Y:S04]  /*4fc90*/  STL [R1+0x181c], R2 ;  /* 0x00181c0201007387 */ /* 0x0003e80000100800 */
[----:B------:R-:W-:Y:S04]  /*4fca0*/  STL [R1+0x1828], R144 ;  /* 0x0018289001007387 */ /* 0x000fe80000100800 */
        /* <DEDUP_REMOVED lines=9> */
[----:B---3--:R-:W-:Y:S04]  /*4fd40*/  STL [R1+0x1838], R148 ;  /* 0x0018389401007387 */ /* 0x008fe80000100800 */
[----:B------:R-:W3:Y:S01]  /*4fd50*/  LDL.LU.64 R142, [R1+0x18a0] ;  /* 0x0018a000018e7983 */ /* 0x000ee20000300a00 */
[----:B-1----:R-:W-:-:S03]  /*4fd60*/  IMAD.MOV.U32 R2, RZ, RZ, R149 ;  /* 0x000000ffff027224 */ /* 0x002fc600078e0095 */
[----:B------:R-:W3:Y:S04]  /*4fd70*/  LDL.LU.64 R144, [R1+0x18a8] ;  /* 0x0018a80001907983 */ /* 0x000ee80000300a00 */
[----:B------:R1:W-:Y:S04]  /*4fd80*/  STL [R1+0x1834], R2 ;  /* 0x0018340201007387 */ /* 0x0003e80000100800 */
[----:B------:R-:W-:Y:S04]  /*4fd90*/  STL [R1+0x1840], R150 ;  /* 0x0018409601007387 */ /* 0x000fe80000100800 */
[----:B------:R-:W3:Y:S01]  /*4fda0*/  LDL.LU.64 R146, [R1+0x18b0] ;  /* 0x0018b00001927983 */ /* 0x000ee20000300a00 */
[----:B-1----:R-:W-:-:S03]  /*4fdb0*/  IMAD.MOV.U32 R2, RZ, RZ, R151 ;  /* 0x000000ffff027224 */ /* 0x002fc600078e0097 */
[----:B------:R-:W3:Y:S04]  /*4fdc0*/  LDL.LU.64 R148, [R1+0x18b8] ;  /* 0x0018b80001947983 */ /* 0x000ee80000300a00 */
[----:B------:R1:W-:Y:S04]  /*4fdd0*/  STL [R1+0x183c], R2 ;  /* 0x00183c0201007387 */ /* 0x0003e80000100800 */
[----:B------:R4:W-:Y:S01]  /*4fde0*/  STL [R1+0x1848], R244 ;  /* 0x001848f401007387 */ /* 0x0009e20000100800 */
[----:B-1----:R-:W-:-:S03]  /*4fdf0*/  IMAD.MOV.U32 R2, RZ, RZ, R245 ;  /* 0x000000ffff027224 */ /* 0x002fc600078e00f5 */
[----:B------:R-:W3:Y:S04]  /*4fe00*/  LDL.LU.64 R150, [R1+0x938] ;  /* 0x0009380001967983 */ /* 0x000ee80000300a00 */
[----:B----4-:R-:W-:Y:S04]  /*4fe10*/  STL [R1+0x1850], R122 ;  /* 0x0018507a01007387 */ /* 0x010fe80000100800 */
[----:B------:R1:W-:Y:S04]  /*4fe20*/  STL [R1+0x1844], R2 ;  /* 0x0018440201007387 */ /* 0x0003e80000100800 */
[----:B------:R-:W4:Y:S01]  /*4fe30*/  LDL.LU.64 R244, [R1+0x1938] ;  /* 0x0019380001f47983 */ /* 0x000f220000300a00 */
[----:B-1----:R-:W-:-:S03]  /*4fe40*/  IMAD.MOV.U32 R2, RZ, RZ, R123 ;  /* 0x000000ffff027224 */ /* 0x002fc600078e007b */
[----:B------:R-:W-:Y:S04]  /*4fe50*/  STL [R1+0x1858], R124 ;  /* 0x0018587c01007387 */ /* 0x000fe80000100800 */
[----:B------:R1:W-:Y:S02]  /*4fe60*/  STL [R1+0x184c], R2 ;  /* 0x00184c0201007387 */ /* 0x0003e40000100800 */
[----:B-1----:R-:W-:Y:S02]  /*4fe70*/  MOV R2, R125 ;  /* 0x0000007d00027202 */ /* 0x002fe40000000f00 */
[----:B------:R-:W-:Y:S04]  /*4fe80*/  STL [R1+0x1860], R126 ;  /* 0x0018607e01007387 */ /* 0x000fe80000100800 */
[----:B------:R1:W-:Y:S04]  /*4fe90*/  STL [R1+0x1854], R2 ;  /* 0x0018540201007387 */ /* 0x0003e80000100800 */
[----:B------:R-:W-:Y:S01]  /*4fea0*/  STL [R1+0x1868], R128 ;  /* 0x0018688001007387 */ /* 0x000fe20000100800 */
[----:B-1----:R-:W-:-:S05]  /*4feb0*/  IMAD.MOV.U32 R2, RZ, RZ, R127 ;  /* 0x000000ffff027224 */ /* 0x002fca00078e007f */
[----:B------:R1:W-:Y:S04]  /*4fec0*/  STL [R1+0x185c], R2 ;  /* 0x00185c0201007387 */ /* 0x0003e80000100800 */
[----:B--2---:R-:W-:Y:S01]  /*4fed0*/  STL [R1+0x1870], R130 ;  /* 0x0018708201007387 */ /* 0x004fe20000100800 */
        /* <DEDUP_REMOVED lines=17> */
[----:B-1----:R-:W-:Y:S02]  /*4fff0*/  MOV R2, R141 ;  /* 0x0000008d00027202 */ /* 0x002fe40000000f00 */
[----:B---3--:R-:W-:Y:S04]  /*50000*/  STL [R1+0x18a0], R142 ;  /* 0x0018a08e01007387 */ /* 0x008fe80000100800 */
        /* <DEDUP_REMOVED lines=12> */
[----:B------:R1:W-:Y:S02]  /*500d0*/  STL [R1+0x18b4], R2 ;  /* 0x0018b40201007387 */ /* 0x0003e40000100800 */
[----:B-1----:R-:W-:-:S02]  /*500e0*/  IMAD.MOV.U32 R2, RZ, RZ, R151 ;  /* 0x000000ffff027224 */ /* 0x002fc400078e0097 */
[----:B----4-:R-:W-:Y:S04]  /*500f0*/  STL [R1+0x18c8], R244 ;  /* 0x0018c8f401007387 */ /* 0x010fe80000100800 */
[----:B------:R1:W-:Y:S04]  /*50100*/  STL [R1+0x18bc], R2 ;  /* 0x0018bc0201007387 */ /* 0x0003e80000100800 */
[----:B------:R-:W2:Y:S01]  /*50110*/  LDL.LU.64 R10, [R1+0x1ea8] ;  /* 0x001ea800010a7983 */ /* 0x000ea20000300a00 */
[----:B-1----:R-:W-:-:S05]  /*50120*/  IMAD.MOV.U32 R2, RZ, RZ, R245 ;  /* 0x000000ffff027224 */ /* 0x002fca00078e00f5 */
[----:B------:R-:W-:Y:S04]  /*50130*/  STL [R1+0x18c4], R2 ;  /* 0x0018c40201007387 */ /* 0x000fe80000100800 */
[----:B------:R-:W3:Y:S04]  /*50140*/  LDL.LU.64 R12, [R1+0x1ea0] ;  /* 0x001ea000010c7983 */ /* 0x000ee80000300a00 */
[----:B--2---:R1:W-:Y:S04]  /*50150*/  STL.64 [R1+0x980], R10 ;  /* 0x0009800a01007387 */ /* 0x0043e80000100a00 */
[----:B-1----:R-:W2:Y:S04]  /*50160*/  LDL.LU.64 R10, [R1+0x1e98] ;  /* 0x001e9800010a7983 */ /* 0x002ea80000300a00 */
[----:B---3--:R1:W-:Y:S04]  /*50170*/  STL.64 [R1+0x978], R12 ;  /* 0x0009780c01007387 */ /* 0x0083e80000100a00 */
[----:B-1----:R-:W3:Y:S04]  /*50180*/  LDL.LU.64 R12, [R1+0x1e90] ;  /* 0x001e9000010c7983 */ /* 0x002ee80000300a00 */
        /* <DEDUP_REMOVED lines=218> */
[----:B---3--:R-:W-:Y:S04]  /*50f30*/  STL.64 [R1+0x608], R12 ;  /* 0x0006080c01007387 */ /* 0x008fe80000100a00 */
[----:B------:R1:W5:Y:S01]  /*50f40*/  LDL.LU.64 R250, [R1+0x1a98] ;  /* 0x001a980001fa7983 */ /* 0x0003620000300a00 */
[----:B------:R-:W-:-:S05]  /*50f50*/  IMAD.SHL.U32 R4, R4, 0x80, RZ ;  /* 0x0000008004047824 */ /* 0x000fca00078e00ff */
[----:B------:R-:W-:Y:S02]  /*50f60*/  SHF.R.S32.HI R2, RZ, 0x1f, R4 ;  /* 0x0000001fff027819 */ /* 0x000fe40000011404 */
[C---:B------:R-:W-:Y:S02]  /*50f70*/  SHF.L.U32 R8, R4.reuse, 0x2, RZ ;  /* 0x0000000204087819 */ /* 0x040fe400000006ff */
[----:B------:R-:W-:Y:S01]  /*50f80*/  SHF.L.U64.HI R2, R4, 0x2, R2 ;  /* 0x0000000204027819 */ /* 0x000fe20000010202 */
[----:B------:R-:W-:Y:S01]  /*50f90*/  IMAD.MOV.U32 R4, RZ, RZ, -0x1 ;  /* 0xffffffffff047424 */ /* 0x000fe200078e00ff */
[----:B--2---:R2:W-:Y:S04]  /*50fa0*/  STL.64 [R1+0x600], R10 ;  /* 0x0006000a01007387 */ /* 0x0045e80000100a00 */
[----:B------:R1:W5:Y:S04]  /*50fb0*/  LDL.LU.64 R248, [R1+0x1a90] ;  /* 0x001a900001f87983 */ /* 0x0003680000300a00 */
        /* <DEDUP_REMOVED lines=30> */
[----:B------:R1:W5:Y:S01]  /*511a0*/  LDL.LU.64 R186, [R1+0x19e0] ;  /* 0x0019e00001ba7983 */ /* 0x0003620000300a00 */
[----:B--2---:R-:W-:-:S03]  /*511b0*/  IMAD.MOV.U32 R10, RZ, RZ, 0x1 ;  /* 0x00000001ff0a7424 */ /* 0x004fc600078e00ff */
        /* <DEDUP_REMOVED lines=8> */
[----:B------:R1:W-:Y:S04]  /*51240*/  STL [R1+0x994], R10 ;  /* 0x0009940a01007387 */ /* 0x0003e80000100800 */
[----:B------:R1:W-:Y:S04]  /*51250*/  STL [R1+0x990], RZ ;  /* 0x000990ff01007387 */ /* 0x0003e80000100800 */
[----:B------:R1:W-:Y:S04]  /*51260*/  STL [R1+0x998], R4 ;  /* 0x0009980401007387 */ /* 0x0003e80000100800 */
        /* <DEDUP_REMOVED lines=383> */
[----:B------:R1:W-:Y:S01]  /*52a60*/  STL [R1+0x1fc], RZ ;  /* 0x0001fcff01007387 */ /* 0x0003e20000100800 */
[----:B------:R-:W-:-:S04]  /*52a70*/  SHF.R.S32.HI R3, RZ, 0x1f, R0 ;  /* 0x0000001fff037819 */ /* 0x000fc80000011400 */
[----:B------:R-:W-:Y:S02]  /*52a80*/  LEA.HI R3, R3, R0, RZ, 0x7 ;  /* 0x0000000003037211 */ /* 0x000fe400078f38ff */
[----:B------:R-:W-:Y:S02]  /*52a90*/  SHF.R.S32.HI R0, RZ, 0x1f, R5 ;  /* 0x0000001fff007819 */ /* 0x000fe40000011405 */
[----:B------:R-:W-:Y:S02]  /*52aa0*/  CS2R R24, SRZ ;  /* 0x0000000000187805 */ /* 0x000fe4000001ff00 */
[----:B------:R-:W-:Y:S02]  /*52ab0*/  SHF.R.S32.HI R3, RZ, 0x7, R3 ;  /* 0x00000007ff037819 */ /* 0x000fe40000011403 */
[----:B------:R-:W-:Y:S02]  /*52ac0*/  CS2R R26, SRZ ;  /* 0x00000000001a7805 */ /* 0x000fe4000001ff00 */
[C---:B------:R-:W-:Y:S01]  /*52ad0*/  SHF.L.U64.HI R0, R5.reuse, 0x2, R0 ;  /* 0x0000000205007819 */ /* 0x040fe20000010200 */
[----:B------:R-:W-:Y:S01]  /*52ae0*/  IMAD.SHL.U32 R5, R5, 0x4, RZ ;  /* 0x0000000405057824 */ /* 0x000fe200078e00ff */
        /* <DEDUP_REMOVED lines=61> */
[----:B-1----:R-:W-:-:S07]  /*52ec0*/  CS2R R150, SRZ ;  /* 0x0000000000967805 */ /* 0x002fce000001ff00 */
.L_x_1:
[----:B------:R-:W2:Y:S01]  /*52ed0*/  LDL.LU R3, [R1+0x998] ;  /* 0x0009980001037983 */ /* 0x000ea20000300800 */
[----:B------:R-:W-:-:S04]  /*52ee0*/  DEPBAR.LE SB0, 0x2 ;  /* 0x000080800000791a */ /* 0x000fc80000000000 */
[----:B------:R-:W-:Y:S04]  /*52ef0*/  STL.64 [R1+0x2900], R150 ;  /* 0x0029009601007387 */ /* 0x000fe80000100a00 */
        /* <DEDUP_REMOVED lines=56> */
[----:B------:R1:W-:Y:S04]  /*53280*/  STL.64 [R1+0x2738], R36 ;  /* 0x0027382401007387 */ /* 0x0003e80000100a00 */
[----:B-1----:R-:W3:Y:S04]  /*53290*/  LDL.LU.64 R36, [R1+0x400] ;  /* 0x0004000001247983 */ /* 0x002ee80000300a00 */
        /* <DEDUP_REMOVED lines=62> */
[----:B------:R-:W3:Y:S01]  /*53680*/  LDL.LU.64 R162, [R1+0x5f8] ;  /* 0x0005f80001a27983 */ /* 0x000ee20000300a00 */
[----:B--2---:R-:W-:Y:S01]  /*53690*/  VIADD R3, R3, 0x1 ;  /* 0x0000000103037836 */ /* 0x004fe20000000000 */
[----:B------:R-:W-:Y:S01]  /*536a0*/  UMOV UR11, 0x40000040 ;  /* 0x40000040000b7882 */ /* 0x000fe20000000000 */
[----:B------:R-:W-:Y:S01]  /*536b0*/  UMOV UR9, 0x40000040 ;  /* 0x4000004000097882 */ /* 0x000fe20000000000 */
[----:B------:R-:W-:Y:S01]  /*536c0*/  STL.64 [R1+0x2730], R34 ;  /* 0x0027302201007387 */ /* 0x000fe20000100a00 */
[----:B------:R-:W-:Y:S01]  /*536d0*/  IMAD.U32 R169, RZ, RZ, UR11 ;  /* 0x0000000bffa97e24 */ /* 0x000fe2000f8e00ff */
[----:B------:R-:W-:Y:S01]  /*536e0*/  BAR.SYNC.DEFER_BLOCKING 0x0 ;  /* 0x0000000000007b1d */ /* 0x000fe20000010000 */
[----:B------:R-:W-:-:S05]  /*536f0*/  ISETP.GT.AND P0, PT, R3, 0x2, PT ;  /* 0x000000020300780c */ /* 0x000fca0003f04270 */
[----:B------:R-:W-:Y:S01]  /*53700*/  UMOV UR17, UR9 ;  /* 0x0000000900117c82 */ /* 0x000fe20008000000 */
[----:B------:R-:W-:Y:S04]  /*53710*/  STL.64 [R1+0x2728], R32 ;  /* 0x0027282001007387 */ /* 0x000fe80000100a00 */
[----:B------:R-:W-:Y:S04]  /*53720*/  STL.64 [R1+0x2720], R30 ;  /* 0x0027201e01007387 */ /* 0x000fe80000100a00 */
[----:B------:R-:W-:Y:S04]  /*53730*/  STL.64 [R1+0x2718], R28 ;  /* 0x0027181c01007387 */ /* 0x000fe80000100a00 */
[----:B------:R-:W-:Y:S04]  /*53740*/  STL.64 [R1+0x2710], R26 ;  /* 0x0027101a01007387 */ /* 0x000fe80000100a00 */
[----:B------:R-:W-:Y:S04]  /*53750*/  STL.64 [R1+0x2708], R24 ;  /* 0x0027081801007387 */ /* 0x000fe80000100a00 */
[----:B-----5:R1:W-:Y:S04]  /*53760*/  STL [R1+0x2704], R189 ;  /* 0x002704bd01007387 */ /* 0x0203e80000100800 */
[----:B------:R2:W-:Y:S04]  /*53770*/  STL [R1+0x2700], R218 ;  /* 0x002700da01007387 */ /* 0x0005e80000100800 */
[----:B------:R4:W-:Y:S01]  /*53780*/  STL.64 [R1+0x26f8], R186 ;  /* 0x0026f8ba01007387 */ /* 0x0009e20000100a00 */
[----:B-1----:R-:W1:Y:S03]  /*53790*/  LDC R189, c[0x0][0x230] ;  /* 0x00008c00ffbd7b82 */ /* 0x002e660000000800 */
[----:B------:R-:W-:Y:S01]  /*537a0*/  STL.64 [R1+0x26f0], R226 ;  /* 0x0026f0e201007387 */ /* 0x000fe20000100a00 */
[----:B--2---:R-:W-:-:S03]  /*537b0*/  MOV R218, UR60 ;  /* 0x0000003c00da7c02 */ /* 0x004fc60008000f00 */
[----:B------:R-:W-:Y:S04]  /*537c0*/  STL.64 [R1+0x26e8], R222 ;  /* 0x0026e8de01007387 */ /* 0x000fe80000100a00 */
[----:B------:R-:W-:Y:S01]  /*537d0*/  STL [R1+0x26e4], R219 ;  /* 0x0026e4db01007387 */ /* 0x000fe20000100800 */
[----:B----4-:R-:W-:-:S03]  /*537e0*/  MOV R187, UR61 ;  /* 0x0000003d00bb7c02 */ /* 0x010fc60008000f00 */
[----:B------:R-:W-:Y:S04]  /*537f0*/  STL [R1+0x26e0], R214 ;  /* 0x0026e0d601007387 */ /* 0x000fe80000100800 */
[----:B------:R-:W-:Y:S04]  /*53800*/  STL [R1+0x26dc], R215 ;  /* 0x0026dcd701007387 */ /* 0x000fe80000100800 */
[----:B------:R2:W-:Y:S04]  /*53810*/  STL [R1+0x26d8], R6 ;  /* 0x0026d80601007387 */ /* 0x0005e80000100800 */
[----:B------:R-:W-:Y:S04]  /*53820*/  STL.64 [R1+0x26d0], R210 ;  /* 0x0026d0d201007387 */ /* 0x000fe80000100a00 */
[----:B------:R-:W-:Y:S01]  /*53830*/  STL.64 [R1+0x26c8], R206 ;  /* 0x0026c8ce01007387 */ /* 0x000fe20000100a00 */
[----:B--2---:R-:W-:-:S03]  /*53840*/  SEL R6, R3, RZ, !P0 ;  /* 0x000000ff03067207 */ /* 0x004fc60004000000 */
[----:B------:R-:W-:Y:S02]  /*53850*/  STL.64 [R1+0x26c0], R202 ;  /* 0x0026c0ca01007387 */ /* 0x000fe40000100a00 */
[C-C-:B------:R-:W-:Y:S02]  /*53860*/  IMAD R3, R6.reuse, 0x10000, R252.reuse ;  /* 0x0001000006037824 */ /* 0x140fe400078e02fc */
[----:B------:R-:W-:Y:S02]  /*53870*/  STL.64 [R1+0x26b8], R184 ;  /* 0x0026b8b801007387 */ /* 0x000fe40000100a00 */
[----:B------:R-:W-:Y:S02]  /*53880*/  VIADD R4, R3, 0xc0000 ;  /* 0x000c000003047836 */ /* 0x000fe40000000000 */
[----:B------:R-:W-:Y:S01]  /*53890*/  STL.64 [R1+0x26b0], R182 ;  /* 0x0026b0b601007387 */ /* 0x000fe20000100a00 */
[----:B------:R-:W-:Y:S02]  /*538a0*/  IMAD R3, R6, 0x40000, R252 ;  /* 0x0004000006037824 */ /* 0x000fe400078e02fc */
[----:B------:R-:W-:Y:S01]  /*538b0*/  SHF.R.U32.HI R4, RZ, 0x4, R4 ;  /* 0x00000004ff047819 */ /* 0x000fe20000011604 */
[----:B------:R-:W-:Y:S02]  /*538c0*/  STL.64 [R1+0x26a8], R180 ;  /* 0x0026a8b401007387 */ /* 0x000fe40000100a00 */
[----:B------:R-:W-:-:S02]  /*538d0*/  SHF.R.U32.HI R3, RZ, 0x4, R3 ;  /* 0x00000004ff037819 */ /* 0x000fc40000011603 */
[----:B------:R-:W-:Y:S01]  /*538e0*/  SGXT.U32 R4, R4, 0xe ;  /* 0x0000000e0404781a */ /* 0x000fe20000000000 */
[----:B------:R-:W-:Y:S01]  /*538f0*/  STL.64 [R1+0x26a0], R178 ;  /* 0x0026a0b201007387 */ /* 0x000fe20000100a00 */
[----:B------:R-:W-:Y:S02]  /*53900*/  SGXT.U32 R3, R3, 0xe ;  /* 0x0000000e0303781a */ /* 0x000fe40000000000 */
[C---:B------:R-:W-:Y:S01]  /*53910*/  R2UR UR4, R4.reuse ;  /* 0x00000000040472ca */ /* 0x040fe200000e0000 */
[----:B------:R-:W-:Y:S01]  /*53920*/  STL.64 [R1+0x2698], R176 ;  /* 0x002698b001007387 */ /* 0x000fe20000100a00 */
[C---:B------:R-:W-:Y:S02]  /*53930*/  R2UR UR5, R3.reuse ;  /* 0x00000000030572ca */ /* 0x040fe400000e0000 */
[----:B------:R-:W-:Y:S01]  /*53940*/  IADD3 R3, P1, R3, 0x2, RZ ;  /* 0x0000000203037810 */ /* 0x000fe20007f3e0ff */
[----:B------:R-:W-:Y:S01]  /*53950*/  STL.64 [R1+0x2690], R174 ;  /* 0x002690ae01007387 */ /* 0x000fe20000100a00 */
[----:B------:R-:W-:-:S02]  /*53960*/  IADD3 R4, P0, R4, 0x2, RZ ;  /* 0x0000000204047810 */ /* 0x000fc40007f1e0ff */
[----:B------:R-:W-:Y:S01]  /*53970*/  R2UR UR6, R3 ;  /* 0x00000000030672ca */ /* 0x000fe200000e0000 */
[----:B------:R-:W-:Y:S01]  /*53980*/  IMAD.MOV.U32 R3, RZ, RZ, RZ ;  /* 0x000000ffff037224 */ /* 0x000fe200078e00ff */
[----:B------:R-:W-:Y:S03]  /*53990*/  STL.64 [R1+0x2688], R172 ;  /* 0x002688ac01007387 */ /* 0x000fe60000100a00 */
[----:B------:R-:W-:Y:S01]  /*539a0*/  UMOV UR8, UR4 ;  /* 0x0000000400087c82 */ /* 0x000fe20008000000 */
[----:B------:R-:W-:Y:S01]  /*539b0*/  R2UR UR4, R4 ;  /* 0x00000000040472ca */ /* 0x000fe200000e0000 */
[----:B------:R-:W-:Y:S01]  /*539c0*/  UMOV UR10, UR5 ;  /* 0x00000005000a7c82 */ /* 0x000fe20008000000 */
[----:B------:R-:W-:Y:S01]  /*539d0*/  IMAD.MOV.U32 R4, RZ, RZ, RZ ;  /* 0x000000ffff047224 */ /* 0x000fe200078e00ff */
[----:B------:R-:W-:Y:S01]  /*539e0*/  IADD3.X R3, R3, 0x40000040, RZ, P1, !PT ;  /* 0x4000004003037810 */ /* 0x000fe20000ffe4ff */
[----:B------:R-:W-:Y:S01]  /*539f0*/  UMOV UR16, UR8 ;  /* 0x0000000800107c82 */ /* 0x000fe20008000000 */
[----:B------:R-:W-:Y:S01]  /*53a00*/  MOV R168, UR10 ;  /* 0x0000000a00a87c02 */ /* 0x000fe20008000f00 */
[----:B------:R-:W-:Y:S01]  /*53a10*/  STL.64 [R1+0x2680], R170 ;  /* 0x002680aa01007387 */ /* 0x000fe20000100a00 */
[----:B------:R-:W-:-:S02]  /*53a20*/  IADD3.X R4, R4, 0x40000040, RZ, P0, !PT ;  /* 0x4000004004047810 */ /* 0x000fc400007fe4ff */
[----:B------:R-:W-:Y:S01]  /*53a30*/  R2UR UR7, R3 ;  /* 0x00000000030772ca */ /* 0x000fe200000e0000 */
[----:B------:R-:W-:Y:S01]  /*53a40*/  STL [R1+0x998], R6 ;  /* 0x0009980601007387 */ /* 0x000fe20000100800 */
[----:B------:R-:W-:-:S03]  /*53a50*/  R2UR UR5, R4 ;  /* 0x00000000040572ca */ /* 0x000fc600000e0000 */
[----:B------:R-:W2:Y:S04]  /*53a60*/  LDL.LU.64 R24, [R1] ;  /* 0x0000000001187983 */ /* 0x000ea80000300a00 */
[----:B------:R-:W4:Y:S04]  /*53a70*/  LDL.LU.64 R26, [R1+0x8] ;  /* 0x00000800011a7983 */ /* 0x000f280000300a00 */
[----:B------:R-:W-:Y:S01]  /*53a80*/  UIADD3.64 UR14, UR6, 0x7fe, URZ ;  /* 0x000007fe060e7897 */ /* 0x000fe2000fffe03f */
[----:B------:R-:W2:Y:S01]  /*53a90*/  LDL.LU.64 R28, [R1+0x10] ;  /* 0x00001000011c7983 */ /* 0x000ea20000300a00 */
[----:B------:R-:W-:-:S02]  /*53aa0*/  UIADD3.64 UR12, UR4, 0x3fe, URZ ;  /* 0x000003fe040c7897 */ /* 0x000fc4000fffe03f */
[----:B------:R-:W-:Y:S02]  /*53ab0*/  UIADD3.64 UR18, UR6, 0x800, URZ ;  /* 0x0000080006127897 */ /* 0x000fe4000fffe03f */
[----:B------:R-:W-:Y:S01]  /*53ac0*/  MOV R11, UR15 ;  /* 0x0000000f000b7c02 */ /* 0x000fe20008000f00 */
[----:B------:R-:W-:Y:S01]  /*53ad0*/  UIADD3.64 UR22, UR6, 0x802, URZ ;  /* 0x0000080206167897 */ /* 0x000fe2000fffe03f */
[----:B------:R-:W-:Y:S01]  /*53ae0*/  MOV R10, UR14 ;  /* 0x0000000e000a7c02 */ /* 0x000fe20008000f00 */
[----:B------:R-:W-:Y:S01]  /*53af0*/  UIADD3.64 UR20, UR4, 0x402, URZ ;  /* 0x0000040204147897 */ /* 0x000fe2000fffe03f */
[----:B------:R-:W-:Y:S01]  /*53b00*/  MOV R4, UR13 ;  /* 0x0000000d00047c02 */ /* 0x000fe20008000f00 */
[----:B------:R-:W-:Y:S01]  /*53b10*/  UIADD3.64 UR26, UR6, 0x804, URZ ;  /* 0x00000804061a7897 */ /* 0x000fe2000fffe03f */
[----:B------:R-:W-:Y:S01]  /*53b20*/  MOV R3, UR12 ;  /* 0x0000000c00037c02 */ /* 0x000fe20008000f00 */
[----:B------:R-:W-:Y:S02]  /*53b30*/  UIADD3.64 UR24, UR4, 0x404, URZ ;  /* 0x0000040404187897 */ /* 0x000fe4000fffe03f */
[----:B------:R-:W-:-:S02]  /*53b40*/  UIADD3.64 UR30, UR6, 0xffe, URZ ;  /* 0x00000ffe061e7897 */ /* 0x000fc4000fffe03f */
[----:B------:R-:W-:Y:S02]  /*53b50*/  UIADD3.64 UR28, UR4, 0x7fe, URZ ;  /* 0x000007fe041c7897 */ /* 0x000fe4000fffe03f */
[----:B------:R-:W-:Y:S02]  /*53b60*/  UIADD3.64 UR34, UR6, 0x1000, URZ ;  /* 0x0000100006227897 */ /* 0x000fe4000fffe03f */
[----:B------:R-:W-:Y:S02]  /*53b70*/  UIADD3.64 UR32, UR4, 0x800, URZ ;  /* 0x0000080004207897 */ /* 0x000fe4000fffe03f */
[----:B------:R-:W-:Y:S02]  /*53b80*/  UIADD3.64 UR38, UR6, 0x1002, URZ ;  /* 0x0000100206267897 */ /* 0x000fe4000fffe03f */
        /* <DEDUP_REMOVED lines=10> */
[----:B------:R-:W-:Y:S01]  /*53c30*/  UIADD3.64 UR56, UR4, 0xc04, URZ ;  /* 0x00000c0404387897 */ /* 0x000fe2000fffe03f */
[----:B---3--:R-:W-:-:S06]  /*53c40*/  WARPGROUP.ARRIVE ;  /* 0x00000000000079c5 */ /* 0x008fcc0000000000 */
[----:B------:R-:W-:Y:S01]  /*53c50*/  HGMMA.64x256x8.F32.TF32 R36, gdesc[UR8], R36, gsb0 ;  /* 0x07e00000082479f0 */ /* 0x000fe20008002824 */
[----:B------:R-:W-:Y:S02]  /*53c60*/  UIADD3.64 UR10, UR6, 0x2, URZ ;  /* 0x00000002060a7897 */ /* 0x000fe4000fffe03f */
[----:B------:R-:W-:-:S04]  /*53c70*/  UIADD3.64 UR8, UR4, 0x2, URZ ;  /* 0x0000000204087897 */ /* 0x000fc8000fffe03f */
[----:B------:R-:W-:Y:S02]  /*53c80*/  IMAD.U32 R166, RZ, RZ, UR10 ;  /* 0x0000000affa67e24 */ /* 0x000fe4000f8e00ff */
[----:B------:R-:W-:Y:S01]  /*53c90*/  IMAD.U32 R167, RZ, RZ, UR11 ;  /* 0x0000000bffa77e24 */ /* 0x000fe2000f8e00ff */
[----:B------:R-:W-:Y:S01]  /*53ca0*/  UMOV UR60, UR8 ;  /* 0x00000008003c7c82 */ /* 0x000fe20008000000 */
[----:B------:R-:W-:Y:S01]  /*53cb0*/  UMOV UR61, UR9 ;  /* 0x00000009003d7c82 */ /* 0x000fe20008000000 */
[----:B------:R-:W-:Y:S02]  /*53cc0*/  WARPGROUP.DEPBAR.LE gsb0, 0x0 ;  /* 0x00008000000079c5 */ /* 0x000fe40000010000 */
[----:B------:R-:W-:-:S14]  /*53cd0*/  WARPGROUP.ARRIVE ;  /* 0x00000000000079c5 */ /* 0x000fdc0000000000 */
[----:B------:R-:W-:Y:S03]  /*53ce0*/  HGMMA.64x256x8.F32.TF32 R36, gdesc[UR4], R36, gsb0 ;  /* 0x07e00000042479f0 */ /* 0x000fe60008002824 */
[----:B------:R-:W-:Y:S02]  /*53cf0*/  WARPGROUP.DEPBAR.LE gsb0, 0x0 ;  /* 0x00008000000079c5 */ /* 0x000fe40000010000 */
[----:B------:R-:W-:-:S15]  /*53d00*/  WARPGROUP.ARRIVE ;  /* 0x00000000000079c5 */ /* 0x000fde0000000000 */
[----:B------:R-:W-:-:S08]  /*53d10*/  NOP ;  /* 0x0000000000007918 */ /* 0x000fd00000000000 */
[----:B------:R-:W-:Y:S01]  /*53d20*/  HGMMA.64x256x8.F32.TF32 R36, gdesc[UR8], R36, gsb0 ;  /* 0x07e00000082479f0 */ /* 0x000fe20008002824 */
[----:B------:R-:W-:Y:S02]  /*53d30*/  UIADD3.64 UR10, UR6, 0x4, URZ ;  /* 0x00000004060a7897 */ /* 0x000fe4000fffe03f */
[----:B------:R-:W-:Y:S01]  /*53d40*/  UIADD3.64 UR8, UR4, 0x4, URZ ;  /* 0x0000000404087897 */ /* 0x000fe2000fffe03f */
[----:B------:R-:W-:Y:S02]  /*53d50*/  WARPGROUP.DEPBAR.LE gsb0, 0x0 ;  /* 0x00008000000079c5 */ /* 0x000fe40000010000 */
[----:B------:R-:W-:-:S15]  /*53d60*/  WARPGROUP.ARRIVE ;  /* 0x00000000000079c5 */ /* 0x000fde0000000000 */
[----:B------:R-:W-:-:S07]  /*53d70*/  NOP ;  /* 0x0000000000007918 */ /* 0x000fce0000000000 */
[----:B------:R-:W-:Y:S03]  /*53d80*/  HGMMA.64x256x8.F32.TF32 R36, gdesc[UR8], R36, gsb0 ;  /* 0x07e00000082479f0 */ /* 0x000fe60008002824 */
[----:B------:R-:W-:Y:S02]  /*53d90*/  WARPGROUP.DEPBAR.LE gsb0, 0x0 ;  /* 0x00008000000079c5 */ /* 0x000fe40000010000 */
[----:B------:R-:W-:-:S15]  /*53da0*/  WARPGROUP.ARRIVE ;  /* 0x00000000000079c5 */ /* 0x000fde0000000000 */
[----:B------:R-:W-:-:S08]  /*53db0*/  NOP ;  /* 0x0000000000007918 */ /* 0x000fd00000000000 */
[----:B------:R-:W-:Y:S01]  /*53dc0*/  HGMMA.64x256x8.F32.TF32 R36, gdesc[UR12], R36, gsb0 ;  /* 0x07e000000c2479f0 */ /* 0x000fe20008002824 */
[----:B------:R-:W-:Y:S01]  /*53dd0*/  UMOV UR14, UR16 ;  /* 0x00000010000e7c82 */ /* 0x000fe20008000000 */
[----:B------:R-:W-:Y:S01]  /*53de0*/  UMOV UR15, UR17 ;  /* 0x00000011000f7c82 */ /* 0x000fe20008000000 */
        /* <DEDUP_REMOVED lines=46> */
[----:B------:R3:W-:Y:S04]  /*540d0*/  STL.64 [R1+0x400], R36 ;  /* 0x0004002401007387 */ /* 0x0007e80000100a00 */
        /* <DEDUP_REMOVED lines=57> */
[----:B------:R-:W-:Y:S04]  /*54470*/  STL.64 [R1+0x5d0], R152 ;  /* 0x0005d09801007387 */ /* 0x000fe80000100a00 */
[----:B------:R-:W-:Y:S04]  /*54480*/  STL.64 [R1+0x5d8], R154 ;  /* 0x0005d89a01007387 */ /* 0x000fe80000100a00 */
[----:B------:R-:W-:Y:S04]  /*54490*/  STL.64 [R1+0x5e0], R156 ;  /* 0x0005e09c01007387 */ /* 0x000fe80000100a00 */
[----:B------:R-:W-:Y:S04]  /*544a0*/  STL.64 [R1+0x5e8], R158 ;  /* 0x0005e89e01007387 */ /* 0x000fe80000100a00 */
[----:B------:R-:W-:Y:S04]  /*544b0*/  STL.64 [R1+0x5f0], R160 ;  /* 0x0005f0a001007387 */ /* 0x000fe80000100a00 */
[----:B------:R-:W-:Y:S04]  /*544c0*/  STL.64 [R1+0x5f8], R162 ;  /* 0x0005f8a201007387 */ /* 0x000fe80000100a00 */
[----:B------:R-:W2:Y:S04]  /*544d0*/  LDL.LU.64 R30, [R1+0x18] ;  /* 0x00001800011e7983 */ /* 0x000ea80000300a00 */
[----:B------:R-:W2:Y:S04]  /*544e0*/  LDL.LU.64 R32, [R1+0x20] ;  /* 0x0000200001207983 */ /* 0x000ea80000300a00 */
[----:B------:R-:W2:Y:S04]  /*544f0*/  LDL.LU.64 R34, [R1+0x28] ;  /* 0x0000280001227983 */ /* 0x000ea80000300a00 */
[----:B---3--:R-:W3:Y:S04]  /*54500*/  LDL.LU.64 R36, [R1+0x30] ;  /* 0x0000300001247983 */ /* 0x008ee80000300a00 */
[----:B-1----:R-:W3:Y:S04]  /*54510*/  LDL.LU.64 R38, [R1+0x38] ;  /* 0x0000380001267983 */ /* 0x002ee80000300a00 */
[----:B----4-:R-:W4:Y:S04]  /*54520*/  LDL.LU.64 R40, [R1+0x40] ;  /* 0x0000400001287983 */ /* 0x010f280000300a00 */
[----:B--2---:R-:W2:Y:S04]  /*54530*/  LDL.LU.64 R42, [R1+0x48] ;  /* 0x00004800012a7983 */ /* 0x004ea80000300a00 */
[----:B------:R-:W3:Y:S04]  /*54540*/  LDL.LU.64 R44, [R1+0x50] ;  /* 0x00005000012c7983 */ /* 0x000ee80000300a00 */
[----:B------:R-:W4:Y:S04]  /*54550*/  LDL.LU.64 R46, [R1+0x58] ;  /* 0x00005800012e7983 */ /* 0x000f280000300a00 */
[----:B------:R-:W2:Y:S04]  /*54560*/  LDL.LU.64 R48, [R1+0x60] ;  /* 0x0000600001307983 */ /* 0x000ea80000300a00 */
        /* <DEDUP_REMOVED lines=51> */
[----:B--2---:R-:W-:Y:S04]  /*548a0*/  STL.64 [R1+0x2b00], R150 ;  /* 0x002b009601007387 */ /* 0x004fe80000100a00 */
[----:B----4-:R-:W-:Y:S04]  /*548b0*/  STL.64 [R1+0x2af8], R148 ;  /* 0x002af89401007387 */ /* 0x010fe80000100a00 */
[----:B---3--:R-:W-:Y:S04]  /*548c0*/  STL.64 [R1+0x2af0], R146 ;  /* 0x002af09201007387 */ /* 0x008fe80000100a00 */
        /* <DEDUP_REMOVED lines=61> */
[----:B-1----:R-:W2:Y:S04]  /*54ca0*/  LDL.LU.64 R24, [R1+0x200] ;  /* 0x0002000001187983 */ /* 0x002ea80000300a00 */
[----:B------:R-:W2:Y:S04]  /*54cb0*/  LDL.LU.64 R26, [R1+0x208] ;  /* 0x00020800011a7983 */ /* 0x000ea80000300a00 */
        /* <DEDUP_REMOVED lines=61> */
[----:B------:R-:W2:Y:S01]  /*55090*/  LDL.LU.64 R150, [R1+0x3f8] ;  /* 0x0003f80001967983 */ /* 0x000ea20000300a00 */
[----:B------:R-:W-:Y:S01]  /*550a0*/  UMOV UR12, UR14 ;  /* 0x0000000e000c7c82 */ /* 0x000fe20008000000 */
[----:B------:R-:W-:Y:S01]  /*550b0*/  UMOV UR13, UR15 ;  /* 0x0000000f000d7c82 */ /* 0x000fe20008000000 */
[----:B------:R-:W-:-:S06]  /*550c0*/  UIADD3.64 UR14, UR6, 0x1ffe, URZ ;  /* 0x00001ffe060e7897 */ /* 0x000fcc000fffe03f */
[----:B------:R-:W-:Y:S02]  /*550d0*/  IMAD.U32 R164, RZ, RZ, UR14 ;  /* 0x0000000effa47e24 */ /* 0x000fe4000f8e00ff */
[----:B------:R-:W-:Y:S01]  /*550e0*/  IMAD.U32 R165, RZ, RZ, UR15 ;  /* 0x0000000fffa57e24 */ /* 0x000fe2000f8e00ff */
[----:B--2---:R-:W-:-:S06]  /*550f0*/  WARPGROUP.ARRIVE ;  /* 0x00000000000079c5 */ /* 0x004fcc0000000000 */
[----:B------:R-:W-:Y:S01]  /*55100*/  HGMMA.64x256x8.F32.TF32 R24, gdesc[UR12], R24, gsb0 ;  /* 0x07e000000c1879f0 */ /* 0x000fe20008002818 */
[----:B------:R-:W-:Y:S01]  /*55110*/  UIADD3.64 UR14, UR6, 0x2000, URZ ;  /* 0x00002000060e7897 */ /* 0x000fe2000fffe03f */
[----:B------:R-:W-:Y:S01]  /*55120*/  UMOV UR12, UR4 ;  /* 0x00000004000c7c82 */ /* 0x000fe20008000000 */
[----:B------:R-:W-:-:S04]  /*55130*/  UMOV UR13, UR5 ;  /* 0x00000005000d7c82 */ /* 0x000fc80008000000 */
[----:B------:R-:W-:Y:S01]  /*55140*/  MOV R162, UR14 ;  /* 0x0000000e00a27c02 */ /* 0x000fe20008000f00 */
[----:B------:R-:W-:Y:S01]  /*55150*/  IMAD.U32 R163, RZ, RZ, UR15 ;  /* 0x0000000fffa37e24 */ /* 0x000fe2000f8e00ff */
[----:B------:R-:W-:Y:S02]  /*55160*/  WARPGROUP.DEPBAR.LE gsb0, 0x0 ;  /* 0x00008000000079c5 */ /* 0x000fe40000010000 */
[----:B------:R-:W-:-:S15]  /*55170*/  WARPGROUP.ARRIVE ;  /* 0x00000000000079c5 */ /* 0x000fde0000000000 */
[----:B------:R-:W-:-:S02]  /*55180*/  NOP ;  /* 0x0000000000007918 */ /* 0x000fc40000000000 */
[----:B------:R-:W-:Y:S01]  /*55190*/  HGMMA.64x256x8.F32.TF32 R24, gdesc[UR12], R24, gsb0 ;  /* 0x07e000000c1879f0 */ /* 0x000fe20008002818 */
[----:B------:R-:W-:Y:S01]  /*551a0*/  UIADD3.64 UR14, UR6, 0x2002, URZ ;  /* 0x00002002060e7897 */ /* 0x000fe2000fffe03f */
[----:B------:R-:W-:Y:S01]  /*551b0*/  UMOV UR12, UR60 ;  /* 0x0000003c000c7c82 */ /* 0x000fe20008000000 */
[----:B------:R-:W-:-:S04]  /*551c0*/  UMOV UR13, UR61 ;  /* 0x0000003d000d7c82 */ /* 0x000fc80008000000 */
[----:B------:R-:W-:Y:S02]  /*551d0*/  IMAD.U32 R160, RZ, RZ, UR14 ;  /* 0x0000000effa07e24 */ /* 0x000fe4000f8e00ff */
[----:B------:R-:W-:Y:S01]  /*551e0*/  IMAD.U32 R161, RZ, RZ, UR15 ;  /* 0x0000000fffa17e24 */ /* 0x000fe2000f8e00ff */
[----:B------:R-:W-:Y:S02]  /*551f0*/  WARPGROUP.DEPBAR.LE gsb0, 0x0 ;  /* 0x00008000000079c5 */ /* 0x000fe40000010000 */
[----:B------:R-:W-:-:S15]  /*55200*/  WARPGROUP.ARRIVE ;  /* 0x00000000000079c5 */ /* 0x000fde0000000000 */
[----:B------:R-:W-:-:S01]  /*55210*/  NOP ;  /* 0x0000000000007918 */ /* 0x000fc20000000000 */
        /* <DEDUP_REMOVED lines=10> */
[----:B------:R-:W-:Y:S02]  /*552c0*/  R2UR UR15, R11 ;  /* 0x000000000b0f72ca */ /* 0x000fe400000e0000 */
[----:B------:R-:W-:Y:S02]  /*552d0*/  R2UR UR14, R10 ;  /* 0x000000000a0e72ca */ /* 0x000fe400000e0000 */
[----:B------:R-:W-:Y:S02]  /*552e0*/  R2UR UR13, R4 ;  /* 0x00000000040d72ca */ /* 0x000fe400000e0000 */
[----:B------:R-:W-:-:S07]  /*552f0*/  R2UR UR12, R3 ;  /* 0x00000000030c72ca */ /* 0x000fce00000e0000 */
[----:B------:R-:W-:Y:S02]  /*55300*/  MOV R4, UR15 ;  /* 0x0000000f00047c02 */ /* 0x000fe40008000f00 */
[----:B------:R-:W-:Y:S01]  /*55310*/  MOV R3, UR14 ;  /* 0x0000000e00037c02 */ /* 0x000fe20008000f00 */
[----:B------:R-:W-:Y:S01]  /*55320*/  UIADD3.64 UR14, UR6, 0x27fe, URZ ;  /* 0x000027fe060e7897 */ /* 0x000fe2000fffe03f */
[----:B------:R-:W-:Y:S02]  /*55330*/  UMOV UR9, UR13 ;  /* 0x0000000d00097c82 */ /* 0x000fe40008000000 */
[----:B------:R-:W-:Y:S01]  /*55340*/  UMOV UR8, UR12 ;  /* 0x0000000c00087c82 */ /* 0x000fe20008000000 */
[----:B------:R-:W-:Y:S01]  /*55350*/  UMOV UR13, UR9 ;  /* 0x00000009000d7c82 */ /* 0x000fe20008000000 */
[----:B------:R-:W-:Y:S01]  /*55360*/  UMOV UR12, UR8 ;  /* 0x00000008000c7c82 */ /* 0x000fe20008000000 */
[----:B------:R-:W-:Y:S02]  /*55370*/  IMAD.U32 R156, RZ, RZ, UR14 ;  /* 0x0000000eff9c7e24 */ /* 0x000fe4000f8e00ff */
[----:B------:R-:W-:Y:S01]  /*55380*/  IMAD.U32 R157, RZ, RZ, UR15 ;  /* 0x0000000fff9d7e24 */ /* 0x000fe2000f8e00ff */
[----:B------:R-:W-:-:S02]  /*55390*/  WARPGROUP.DEPBAR.LE gsb0, 0x0 ;  /* 0x00008000000079c5 */ /* 0x000fc40000010000 */
[----:B------:R-:W-:-:S06]  /*553a0*/  WARPGROUP.ARRIVE ;  /* 0x00000000000079c5 */ /* 0x000fcc0000000000 */
        /* <DEDUP_REMOVED lines=84> */
[----:B------:R-:W-:-:S05]  /*558f0*/  UMOV UR13, UR53 ;  /* 0x00000035000d7c82 */ /* 0x000fca0008000000 */
[----:B------:R-:W-:Y:S01]  /*55900*/  UMOV UR60, UR14 ;  /* 0x0000000e003c7c82 */ /* 0x000fe20008000000 */
[----:B------:R-:W-:Y:S01]  /*55910*/  UMOV UR61, UR15 ;  /* 0x0000000f003d7c82 */ /* 0x000fe20008000000 */
[----:B------:R-:W-:Y:S02]  /*55920*/  WARPGROUP.DEPBAR.LE gsb0, 0x0 ;  /* 0x00008000000079c5 */ /* 0x000fe40000010000 */
[----:B------:R-:W-:-:S15]  /*55930*/  WARPGROUP.ARRIVE ;  /* 0x00000000000079c5 */ /* 0x000fde0000000000 */
[----:B------:R-:W-:-:S01]  /*55940*/  NOP ;  /* 0x0000000000007918 */ /* 0x000fc20000000000 */
[----:B------:R-:W-:Y:S01]  /*55950*/  HGMMA.64x256x8.F32.TF32 R24, gdesc[UR12], R24, gsb0 ;  /* 0x07e000000c1879f0 */ /* 0x000fe20008002818 */
[----:B------:R-:W-:Y:S01]  /*55960*/  UIADD3.64 UR14, UR6, 0x3804, URZ ;  /* 0x00003804060e7897 */ /* 0x000fe2000fffe03f */
[----:B------:R-:W-:Y:S01]  /*55970*/  UMOV UR12, UR56 ;  /* 0x00000038000c7c82 */ /* 0x000fe20008000000 */
[----:B------:R-:W-:Y:S01]  /*55980*/  UMOV UR13, UR57 ;  /* 0x00000039000d7c82 */ /* 0x000fe20008000000 */
[----:B------:R-:W-:Y:S02]  /*55990*/  WARPGROUP.DEPBAR.LE gsb0, 0x0 ;  /* 0x00008000000079c5 */ /* 0x000fe40000010000 */
[----:B------:R-:W-:-:S15]  /*559a0*/  WARPGROUP.ARRIVE ;  /* 0x00000000000079c5 */ /* 0x000fde0000000000 */
[----:B------:R-:W-:-:S07]  /*559b0*/  NOP ;  /* 0x0000000000007918 */ /* 0x000fce0000000000 */
[----:B------:R-:W-:Y:S03]  /*559c0*/  HGMMA.64x256x8.F32.TF32 R24, gdesc[UR12], R24, gsb0 ;  /* 0x07e000000c1879f0 */ /* 0x000fe60008002818 */
[----:B------:R-:W-:Y:S02]  /*559d0*/  WARPGROUP.DEPBAR.LE gsb0, 0x0 ;  /* 0x00008000000079c5 */ /* 0x000fe40000010000 */
        /* <DEDUP_REMOVED lines=130> */
[----:B------:R-:W-:-:S02]  /*56200*/  R2UR UR14, R168 ;  /* 0x00000000a80e72ca */ /* 0x000fc400000e0000 */
[----:B------:R-:W-:Y:S01]  /*56210*/  R2UR UR15, R169 ;  /* 0x00000000a90f72ca */ /* 0x000fe200000e0000 */
[----:B------:R-:W-:-:S07]  /*56220*/  UIADD3.64 UR12, UR4, 0x1fe, URZ ;  /* 0x000001fe040c7897 */ /* 0x000fce000fffe03f */
[----:B------:R-:W-:Y:S01]  /*56230*/  UMOV UR8, UR12 ;  /* 0x0000000c00087c82 */ /* 0x000fe20008000000 */
[----:B------:R-:W-:Y:S01]  /*56240*/  UMOV UR9, UR13 ;  /* 0x0000000d00097c82 */ /* 0x000fe20008000000 */
[----:B--2---:R-:W-:-:S06]  /*56250*/  WARPGROUP.ARRIVE ;  /* 0x00000000000079c5 */ /* 0x004fcc0000000000 */
        /* <DEDUP_REMOVED lines=10> */
[----:B------:R-:W-:Y:S02]  /*56300*/  R2UR UR14, R166 ;  /* 0x00000000a60e72ca */ /* 0x000fe400000e0000 */
[----:B------:R-:W-:Y:S01]  /*56310*/  R2UR UR15, R167 ;  /* 0x00000000a70f72ca */ /* 0x000fe200000e0000 */
[----:B------:R-:W-:-:S07]  /*56320*/  UIADD3.64 UR12, UR4, 0x202, URZ ;  /* 0x00000202040c7897 */ /* 0x000fce000fffe03f */
[----:B------:R-:W-:Y:S01]  /*56330*/  UMOV UR20, UR12 ;  /* 0x0000000c00147c82 */ /* 0x000fe20008000000 */
[----:B------:R-:W-:Y:S01]  /*56340*/  UMOV UR21, UR13 ;  /* 0x0000000d00157c82 */ /* 0x000fe20008000000 */
[----:B------:R-:W-:Y:S02]  /*56350*/  WARPGROUP.DEPBAR.LE gsb0, 0x0 ;  /* 0x00008000000079c5 */ /* 0x000fe40000010000 */
[----:B------:R-:W-:-:S13]  /*56360*/  WARPGROUP.ARRIVE ;  /* 0x00000000000079c5 */ /* 0x000fda0000000000 */
        /* <DEDUP_REMOVED lines=12> */
[----:B------:R-:W-:Y:S01]  /*56430*/  UIADD3.64 UR12, UR4, 0x5fe, URZ ;  /* 0x000005fe040c7897 */ /* 0x000fe2000fffe03f */
[----:B------:R-:W1:Y:S01]  /*56440*/  LDC R3, c[0x0][0x230] ;  /* 0x00008c00ff037b82 */ /* 0x000e620000000800 */
[----:B------:R-:W-:Y:S01]  /*56450*/  UIADD3.64 UR16, UR4, 0x600, URZ ;  /* 0x0000060004107897 */ /* 0x000fe2000fffe03f */
[----:B------:R-:W-:Y:S02]  /*56460*/  WARPGROUP.DEPBAR.LE gsb0, 0x0 ;  /* 0x00008000000079c5 */ /* 0x000fe40000010000 */
[----:B------:R-:W-:-:S15]  /*56470*/  WARPGROUP.ARRIVE ;  /* 0x00000000000079c5 */ /* 0x000fde0000000000 */
[----:B------:R-:W-:-:S04]  /*56480*/  NOP ;  /* 0x0000000000007918 */ /* 0x000fc80000000000 */
[----:B------:R-:W-:Y:S03]  /*56490*/  HGMMA.64x256x8.F32.TF32 R24, gdesc[UR12], R24, gsb0 ;  /* 0x07e000000c1879f0 */ /* 0x000fe60008002818 */
[----:B------:R-:W-:Y:S02]  /*564a0*/  WARPGROUP.DEPBAR.LE gsb0, 0x0 ;  /* 0x00008000000079c5 */ /* 0x000fe40000010000 */
[----:B------:R-:W-:-:S15]  /*564b0*/  WARPGROUP.ARRIVE ;  /* 0x00000000000079c5 */ /* 0x000fde0000000000 */
[----:B------:R-:W-:-:S08]  /*564c0*/  NOP ;  /* 0x0000000000007918 */ /* 0x000fd00000000000 */
[----:B------:R-:W-:Y:S01]  /*564d0*/  HGMMA.64x256x8.F32.TF32 R24, gdesc[UR16], R24, gsb0 ;  /* 0x07e00000101879f0 */ /* 0x000fe20008002818 */
[----:B------:R-:W-:Y:S01]  /*564e0*/  UMOV UR18, UR20 ;  /* 0x0000001400127c82 */ /* 0x000fe20008000000 */
[----:B------:R-:W-:Y:S01]  /*564f0*/  UMOV UR19, UR21 ;  /* 0x0000001500137c82 */ /* 0x000fe20008000000 */
[----:B------:R-:W-:Y:S02]  /*56500*/  UIADD3.64 UR20, UR4, 0x602, URZ ;  /* 0x0000060204147897 */ /* 0x000fe4000fffe03f */
[----:B------:R-:W-:Y:S01]  /*56510*/  UIADD3.64 UR24, UR4, 0x604, URZ ;  /* 0x0000060404187897 */ /* 0x000fe2000fffe03f */
[----:B------:R-:W-:Y:S02]  /*56520*/  WARPGROUP.DEPBAR.LE gsb0, 0x0 ;  /* 0x00008000000079c5 */ /* 0x000fe40000010000 */
[----:B------:R-:W-:-:S15]  /*56530*/  WARPGROUP.ARRIVE ;  /* 0x00000000000079c5 */ /* 0x000fde0000000000 */
[----:B------:R-:W-:-:S05]  /*56540*/  NOP ;  /* 0x0000000000007918 */ /* 0x000fca0000000000 */
[----:B------:R-:W-:Y:S01]  /*56550*/  HGMMA.64x256x8.F32.TF32 R24, gdesc[UR20], R24, gsb0 ;  /* 0x07e00000141879f0 */ /* 0x000fe20008002818 */
[----:B------:R-:W-:Y:S02]  /*56560*/  UIADD3.64 UR28, UR4, 0x9fe, URZ ;  /* 0x000009fe041c7897 */ /* 0x000fe4000fffe03f */
[----:B------:R-:W-:Y:S02]  /*56570*/  WARPGROUP.DEPBAR.LE gsb0, 0x0 ;  /* 0x00008000000079c5 */ /* 0x000fe40000010000 */
[----:B------:R-:W-:-:S15]  /*56580*/  WARPGROUP.ARRIVE ;  /* 0x00000000000079c5 */ /* 0x000fde0000000000 */
[----:B------:R-:W-:-:S08]  /*56590*/  NOP ;  /* 0x0000000000007918 */ /* 0x000fd00000000000 */
        /* <DEDUP_REMOVED lines=31> */
[----:B------:R-:W-:Y:S01]  /*56790*/  UIADD3.64 UR4, UR4, 0xe04, URZ ;  /* 0x00000e0404047897 */ /* 0x000fe2000fffe03f */
[----:B------:R-:W-:Y:S01]  /*567a0*/  UMOV UR22, UR6 ;  /* 0x0000000600167c82 */ /* 0x000fe20008000000 */
[----:B------:R-:W-:Y:S01]  /*567b0*/  UMOV UR23, UR7 ;  /* 0x0000000700177c82 */ /* 0x000fe20008000000 */
[----:B------:R-:W-:Y:S01]  /*567c0*/  UMOV UR6, UR58 ;  /* 0x0000003a00067c82 */ /* 0x000fe20008000000 */
[----:B------:R-:W-:Y:S01]  /*567d0*/  UMOV UR7, UR59 ;  /* 0x0000003b00077c82 */ /* 0x000fe20008000000 */
[----:B------:R-:W-:Y:S02]  /*567e0*/  WARPGROUP.DEPBAR.LE gsb0, 0x0 ;  /* 0x00008000000079c5 */ /* 0x000fe40000010000 */
[----:B------:R-:W-:-:S15]  /*567f0*/  WARPGROUP.ARRIVE ;  /* 0x00000000000079c5 */ /* 0x000fde0000000000 */
[----:B------:R-:W-:-:S05]  /*56800*/  NOP ;  /* 0x0000000000007918 */ /* 0x000fca0000000000 */
[----:B------:R-:W-:Y:S03]  /*56810*/  HGMMA.64x256x8.F32.TF32 R24, gdesc[UR52], R24, gsb0 ;  /* 0x07e00000341879f0 */ /* 0x000fe60008002818 */
[----:B------:R-:W-:Y:S02]  /*56820*/  WARPGROUP.DEPBAR.LE gsb0, 0x0 ;  /* 0x00008000000079c5 */ /* 0x000fe40000010000 */
[----:B------:R-:W-:-:S15]  /*56830*/  WARPGROUP.ARRIVE ;  /* 0x00000000000079c5 */ /* 0x000fde0000000000 */
[----:B------:R-:W-:-:S08]  /*56840*/  NOP ;  /* 0x0000000000007918 */ /* 0x000fd00000000000 */
[----:B------:R-:W-:Y:S03]  /*56850*/  HGMMA.64x256x8.F32.TF32 R24, gdesc[UR4], R24, gsb0 ;  /* 0x07e00000041879f0 */ /* 0x000fe60008002818 */
[----:B------:R-:W-:Y:S02]  /*56860*/  WARPGROUP.DEPBAR.LE gsb0, 0x0 ;  /* 0x00008000000079c5 */ /* 0x000fe40000010000 */
[----:B------:R-:W-:Y:S04]  /*56870*/  STL.64 [R1], R24 ;  /* 0x0000001801007387 */ /* 0x000fe80000100a00 */
        /* <DEDUP_REMOVED lines=63> */
[----:B--2---:R-:W2:Y:S04]  /*56c70*/  LDL.LU.64 R150, [R1+0x2900] ;  /* 0x0029000001967983 */ /* 0x004ea80000300a00 */
        /* <DEDUP_REMOVED lines=66> */
[----:B------:R-:W-:Y:S02]  /*570a0*/  R2UR UR26, R22 ;  /* 0x00000000161a72ca */ /* 0x000fe400000e0000 */
[----:B------:R-:W-:Y:S02]  /*570b0*/  R2UR UR27, R23 ;  /* 0x00000000171b72ca */ /* 0x000fe400000e0000 */
[----:B------:R-:W-:Y:S02]  /*570c0*/  R2UR UR30, R20 ;  /* 0x00000000141e72ca */ /* 0x000fe400000e0000 */
[----:B------:R-:W-:Y:S02]  /*570d0*/  R2UR UR31, R21 ;  /* 0x00000000151f72ca */ /* 0x000fe400000e0000 */
[----:B------:R-:W-:Y:S02]  /*570e0*/  R2UR UR34, R18 ;  /* 0x00000000122272ca */ /* 0x000fe400000e0000 */
        /* <DEDUP_REMOVED lines=8> */
[----:B------:R-:W-:Y:S01]  /*57170*/  R2UR UR51, R11 ;  /* 0x000000000b3372ca */ /* 0x000fe200000e0000 */
[----:B------:R-:W-:Y:S01]  /*57180*/  UMOV UR54, UR60 ;  /* 0x0000003c00367c82 */ /* 0x000fe20008000000 */
[----:B------:R-:W-:Y:S01]  /*57190*/  R2UR UR11, R165 ;  /* 0x00000000a50b72ca */ /* 0x000fe200000e0000 */
[----:B------:R-:W-:Y:S01]  /*571a0*/  UMOV UR55, UR61 ;  /* 0x0000003d00377c82 */ /* 0x000fe20008000000 */
[----:B------:R-:W3:Y:S04]  /*571b0*/  LDL.LU R169, [R1+0x994] ;  /* 0x0009940001a97983 */ /* 0x000ee80000300800 */
[----:B------:R-:W4:Y:S04]  /*571c0*/  LDL.LU R168, [R1+0x99c] ;  /* 0x00099c0001a87983 */ /* 0x000f280000300800 */
[----:B------:R-:W4:Y:S04]  /*571d0*/  LDL.LU R167, [R1+0x9a0] ;  /* 0x0009a00001a77983 */ /* 0x000f280000300800 */
[----:B------:R-:W4:Y:S04]  /*571e0*/  LDL.LU R166, [R1+0x9a4] ;  /* 0x0009a40001a67983 */ /* 0x000f280000300800 */
[----:B------:R-:W4:Y:S04]  /*571f0*/  LDL.LU R6, [R1+0x9a8] ;  /* 0x0009a80001067983 */ /* 0x000f280000300800 */
[----:B------:R-:W3:Y:S04]  /*57200*/  LDL.LU R170, [R1+0x990] ;  /* 0x0009900001aa7983 */ /* 0x000ee80000300800 */
[----:B------:R-:W4:Y:S04]  /*57210*/  LDL.LU R20, [R1+0x9ac] ;  /* 0x0009ac0001147983 */ /* 0x000f280000300800 */
[----:B------:R-:W4:Y:S04]  /*57220*/  LDL.LU R17, [R1+0x9b0] ;  /* 0x0009b00001117983 */ /* 0x000f280000300800 */
[----:B------:R-:W4:Y:S04]  /*57230*/  LDL.LU R16, [R1+0x9b4] ;  /* 0x0009b40001107983 */ /* 0x000f280000300800 */
[----:B------:R-:W4:Y:S01]  /*57240*/  LDL.LU R13, [R1+0x9b8] ;  /* 0x0009b800010d7983 */ /* 0x000f220000300800 */
[----:B--2---:R-:W-:-:S06]  /*57250*/  WARPGROUP.ARRIVE ;  /* 0x00000000000079c5 */ /* 0x004fcc0000000000 */
[----:B------:R-:W-:Y:S01]  /*57260*/  HGMMA.64x256x8.F32.TF32 R24, gdesc[UR8], R24, gsb0 ;  /* 0x07e00000081879f0 */ /* 0x000fe20008002818 */
[----:B------:R-:W-:Y:S02]  /*57270*/  R2UR UR10, R162 ;  /* 0x00000000a20a72ca */ /* 0x000fe400000e0000 */
[----:B------:R-:W-:Y:S01]  /*57280*/  R2UR UR11, R163 ;  /* 0x00000000a30b72ca */ /* 0x000fe200000e0000 */
[----:B------:R-:W-:Y:S01]  /*57290*/  UMOV UR8, UR22 ;  /* 0x0000001600087c82 */ /* 0x000fe20008000000 */
[----:B------:R-:W-:Y:S01]  /*572a0*/  UMOV UR9, UR23 ;  /* 0x0000001700097c82 */ /* 0x000fe20008000000 */
[----:B------:R-:W-:Y:S02]  /*572b0*/  WARPGROUP.DEPBAR.LE gsb0, 0x0 ;  /* 0x00008000000079c5 */ /* 0x000fe40000010000 */
[----:B------:R-:W-:-:S15]  /*572c0*/  WARPGROUP.ARRIVE ;  /* 0x00000000000079c5 */ /* 0x000fde0000000000 */
[----:B------:R-:W-:-:S05]  /*572d0*/  NOP ;  /* 0x0000000000007918 */ /* 0x000fca0000000000 */
        /* <DEDUP_REMOVED lines=13> */
[----:B------:R-:W-:Y:S02]  /*573b0*/  R2UR UR14, R156 ;  /* 0x000000009c0e72ca */ /* 0x000fe400000e0000 */
[----:B------:R-:W-:Y:S01]  /*573c0*/  R2UR UR15, R157 ;  /* 0x000000009d0f72ca */ /* 0x000fe200000e0000 */
[----:B------:R-:W-:Y:S02]  /*573d0*/  WARPGROUP.DEPBAR.LE gsb0, 0x0 ;  /* 0x00008000000079c5 */ /* 0x000fe40000010000 */
[----:B------:R-:W-:-:S15]  /*573e0*/  WARPGROUP.ARRIVE ;  /* 0x00000000000079c5 */ /* 0x000fde0000000000 */
[----:B------:R-:W-:-:S02]  /*573f0*/  NOP ;  /* 0x0000000000007918 */ /* 0x000fc40000000000 */
[----:B------:R-:W-:Y:S01]  /*57400*/  HGMMA.64x256x8.F32.TF32 R24, gdesc[UR8], R24, gsb0 ;  /* 0x07e00000081879f0 */ /* 0x000fe20008002818 */
[----:B------:R-:W-:Y:S02]  /*57410*/  R2UR UR18, R154 ;  /* 0x000000009a1272ca */ /* 0x000fe400000e0000 */
[----:B------:R-:W-:Y:S01]  /*57420*/  R2UR UR19, R155 ;  /* 0x000000009b1372ca */ /* 0x000fe200000e0000 */
[----:B------:R-:W-:Y:S02]  /*57430*/  WARPGROUP.DEPBAR.LE gsb0, 0x0 ;  /* 0x00008000000079c5 */ /* 0x000fe40000010000 */
[----:B------:R-:W-:-:S15]  /*57440*/  WARPGROUP.ARRIVE ;  /* 0x00000000000079c5 */ /* 0x000fde0000000000 */
[----:B------:R-:W-:-:S07]  /*57450*/  NOP ;  /* 0x0000000000007918 */ /* 0x000fce0000000000 */
[----:B------:R-:W-:Y:S01]  /*57460*/  HGMMA.64x256x8.F32.TF32 R24, gdesc[UR12], R24, gsb0 ;  /* 0x07e000000c1879f0 */ /* 0x000fe20008002818 */
[----:B------:R-:W-:Y:S02]  /*57470*/  R2UR UR22, R152 ;  /* 0x00000000981672ca */ /* 0x000fe400000e0000 */
[----:B------:R-:W-:Y:S01]  /*57480*/  R2UR UR23, R153 ;  /* 0x00000000991772ca */ /* 0x000fe200000e0000 */
        /* <DEDUP_REMOVED lines=35> */
[----:B------:R-:W-:Y:S01]  /*576c0*/  HGMMA.64x256x8.F32.TF32 R24, gdesc[UR48], R24, gsb0 ;  /* 0x07e00000301879f0 */ /* 0x000fe20008002818 */
[----:B------:R-:W-:Y:S01]  /*576d0*/  UMOV UR6, UR56 ;  /* 0x0000003800067c82 */ /* 0x000fe20008000000 */
[----:B------:R-:W-:Y:S01]  /*576e0*/  UMOV UR7, UR57 ;  /* 0x0000003900077c82 */ /* 0x000fe20008000000 */
[----:B------:R-:W-:Y:S02]  /*576f0*/  WARPGROUP.DEPBAR.LE gsb0, 0x0 ;  /* 0x00008000000079c5 */ /* 0x000fe40000010000 */
[----:B------:R-:W-:-:S15]  /*57700*/  WARPGROUP.ARRIVE ;  /* 0x00000000000079c5 */ /* 0x000fde0000000000 */
[----:B------:R-:W-:-:S08]  /*57710*/  NOP ;  /* 0x0000000000007918 */ /* 0x000fd00000000000 */
[----:B------:R-:W-:Y:S01]  /*57720*/  HGMMA.64x256x8.F32.TF32 R24, gdesc[UR52], R24, gsb0 ;  /* 0x07e00000341879f0 */ /* 0x000fe20008002818 */
[----:B------:R-:W-:-:S05]  /*57730*/  VIADD R189, R189, 0x7f ;  /* 0x0000007fbdbd7836 */ /* 0x000fca0000000000 */
[----:B------:R-:W-:Y:S01]  /*57740*/  SHF.R.S32.HI R4, RZ, 0x1f, R189 ;  /* 0x0000001fff047819 */ /* 0x000fe200000114bd */
[----:B-1----:R-:W-:-:S03]  /*57750*/  VIADD R3, R3, 0xffffff00 ;  /* 0xffffff0003037836 */ /* 0x002fc60000000000 */
[----:B------:R-:W-:Y:S01]  /*57760*/  LEA.HI R4, R4, R189, RZ, 0x7 ;  /* 0x000000bd04047211 */ /* 0x000fe200078f38ff */
[----:B---3--:R-:W-:-:S03]  /*57770*/  IMAD R3, R170, -0x80, R3 ;  /* 0xffffff80aa037824 */ /* 0x008fc600078e0203 */
[----:B------:R-:W-:Y:S02]  /*57780*/  SHF.R.S32.HI R4, RZ, 0x7, R4 ;  /* 0x00000007ff047819 */ /* 0x000fe40000011404 */
[----:B------:R-:W-:-:S03]  /*57790*/  ISETP.GT.AND P1, PT, R3, RZ, PT ;  /* 0x000000ff0300720c */ /* 0x000fc60003f24270 */
[----:B------:R-:W-:-:S05]  /*577a0*/  VIADD R4, R4, 0xfffffffe ;  /* 0xfffffffe04047836 */ /* 0x000fca0000000000 */
[----:B------:R-:W-:Y:S02]  /*577b0*/  ISETP.GE.AND P0, PT, R170, R4, PT ;  /* 0x00000004aa00720c */ /* 0x000fe40003f06270 */
[----:B------:R-:W-:-:S04]  /*577c0*/  SEL R4, RZ, 0x4, !P1 ;  /* 0x00000004ff047807 */ /* 0x000fc80004800000 */
[----:B------:R-:W-:Y:S02]  /*577d0*/  SEL R4, R4, RZ, !P0 ;  /* 0x000000ff04047207 */ /* 0x000fe40004000000 */
[----:B------:R-:W-:Y:S02]  /*577e0*/  ISETP.GT.AND P1, PT, R3, 0x1, PT ;  /* 0x000000010300780c */ /* 0x000fe40003f24270 */
[----:B------:R-:W-:Y:S01]  /*577f0*/  ISETP.NE.U32.AND P2, PT, R4, RZ, PT ;  /* 0x000000ff0400720c */ /* 0x000fe20003f45070 */
[----:B------:R-:W-:Y:S01]  /*57800*/  VIADD R4, R169, 0x1 ;  /* 0x00000001a9047836 */ /* 0x000fe20000000000 */
[----:B------:R-:W-:-:S04]  /*57810*/  SEL R10, RZ, 0x4, !P1 ;  /* 0x00000004ff0a7807 */ /* 0x000fc80004800000 */
[----:B------:R-:W-:Y:S02]  /*57820*/  ISETP.GT.AND P1, PT, R4, 0x2, PT ;  /* 0x000000020400780c */ /* 0x000fe40003f24270 */
[-C--:B----4-:R-:W-:Y:S02]  /*57830*/  IADD3 R167, P4, R167, R8.reuse, RZ ;  /* 0x00000008a7a77210 */ /* 0x090fe40007f9e0ff */
[----:B------:R-:W-:Y:S02]  /*57840*/  R2UR UR61, R187 ;  /* 0x00000000bb3d72ca */ /* 0x000fe400000e0000 */
[----:B------:R-:W-:Y:S02]  /*57850*/  R2UR UR60, R218 ;  /* 0x00000000da3c72ca */ /* 0x000fe400000e0000 */
[----:B------:R-:W-:Y:S02]  /*57860*/  SEL R14, R4, RZ, !P1 ;  /* 0x000000ff040e7207 */ /* 0x000fe40004800000 */
[----:B------:R-:W-:Y:S01]  /*57870*/  IADD3 R6, P5, R6, R8, RZ ;  /* 0x0000000806067210 */ /* 0x000fe20007fbe0ff */
[----:B------:R-:W-:Y:S01]  /*57880*/  IMAD.X R168, R168, 0x1, R2, P4 ;  /* 0x00000001a8a87824 */ /* 0x000fe200020e0602 */
[----:B------:R-:W-:-:S02]  /*57890*/  SEL R10, R10, RZ, !P0 ;  /* 0x000000ff0a0a7207 */ /* 0x000fc40004000000 */
[----:B------:R-:W-:Y:S01]  /*578a0*/  LEA R12, R14, R252, 0x10 ;  /* 0x000000fc0e0c7211 */ /* 0x000fe200078e80ff */
[----:B------:R-:W-:Y:S01]  /*578b0*/  IMAD.X R166, R166, 0x1, R2, P5 ;  /* 0x00000001a6a67824 */ /* 0x000fe200028e0602 */
[----:B------:R-:W-:Y:S01]  /*578c0*/  ISETP.NE.U32.AND P3, PT, R10, RZ, PT ;  /* 0x000000ff0a00720c */ /* 0x000fe20003f65070 */
[----:B------:R-:W-:Y:S01]  /*578d0*/  STL [R1+0x9a0], R167 ;  /* 0x0009a0a701007387 */ /* 0x000fe20000100800 */
[----:B------:R-:W-:Y:S01]  /*578e0*/  IADD3 R4, R9, 0x100000, R12 ;  /* 0x0010000009047810 */ /* 0x000fe20007ffe00c */
[----:B------:R-:W-:Y:S02]  /*578f0*/  IMAD.MOV.U32 R10, RZ, RZ, R167 ;  /* 0x000000ffff0a7224 */ /* 0x000fe400078e00a7 */
[----:B------:R1:W-:Y:S01]  /*57900*/  STL [R1+0x9a8], R6 ;  /* 0x0009a80601007387 */ /* 0x0003e20000100800 */
[----:B------:R-:W-:Y:S01]  /*57910*/  IMAD.MOV.U32 R11, RZ, RZ, R168 ;  /* 0x000000ffff0b7224 */ /* 0x000fe200078e00a8 */
[----:B------:R-:W-:Y:S02]  /*57920*/  WARPGROUP.DEPBAR.LE gsb0, 0x0 ;  /* 0x00008000000079c5 */ /* 0x000fe40000010000 */
[----:B------:R-:W-:-:S06]  /*57930*/  WARPGROUP.ARRIVE ;  /* 0x00000000000079c5 */ /* 0x000fcc0000000000 */
[----:B------:R-:W-:Y:S01]  /*57940*/  HGMMA.64x256x8.F32.TF32 R24, gdesc[UR4], R24, gsb0 ;  /* 0x07e00000041879f0 */ /* 0x000fe20008002818 */
[----:B------:R-:W-:Y:S04]  /*57950*/  STL [R1+0x99c], R168 ;  /* 0x00099ca801007387 */ /* 0x000fe80000100800 */
[----:B------:R-:W-:Y:S04]  /*57960*/  STL [R1+0x994], R14 ;  /* 0x0009940e01007387 */ /* 0x000fe80000100800 */
[----:B------:R-:W-:Y:S04]  /*57970*/  STL [R1+0x9a4], R166 ;  /* 0x0009a4a601007387 */ /* 0x000fe80000100800 */
[----:B------:R-:W2:Y:S04]  /*57980*/  LDL.LU R19, [R1+0xa9c] ;  /* 0x000a9c0001137983 */ /* 0x000ea80000300800 */
[----:B------:R-:W3:Y:S04]  /*57990*/  LDL.LU R18, [R1+0xaa0] ;  /* 0x000aa00001127983 */ /* 0x000ee80000300800 */
[----:B------:R-:W4:Y:S01]  /*579a0*/  LDL.LU R15, [R1+0xaa4] ;  /* 0x000aa400010f7983 */ /* 0x000f220000300800 */
[----:B------:R-:W-:-:S02]  /*579b0*/  ISETP.GT.AND P1, PT, R3, 0x2, PT ;  /* 0x000000020300780c */ /* 0x000fc40003f24270 */
[----:B------:R-:W-:-:S05]  /*579c0*/  IADD3 R13, P4, R13, R8, RZ ;  /* 0x000000080d0d7210 */ /* 0x000fca0007f9e0ff */
[----:B------:R-:W-:Y:S01]  /*579d0*/  IMAD.X R16, R16, 0x1, R2, P4 ;  /* 0x0000000110107824 */ /* 0x000fe200020e0602 */
[----:B------:R-:W-:Y:S02]  /*579e0*/  WARPGROUP.DEPBAR.LE gsb0, 0x0 ;  /* 0x00008000000079c5 */ /* 0x000fe40000010000 */
[----:B------:R-:W-:Y:S06]  /*579f0*/  BAR.SYNC.DEFER_BLOCKING 0x0 ;  /* 0x0000000000007b1d */ /* 0x000fec0000010000 */
[----:B------:R-:W-:Y:S01]  /*57a00*/  @!PT LDS RZ, [RZ] ;  /* 0x00000000fffff984 */ /* 0x000fe20000000800 */
[----:B------:R-:W-:Y:S01]  /*57a10*/  @!PT LDS RZ, [RZ] ;  /* 0x00000000fffff984 */ /* 0x000fe20000000800 */
[----:B------:R-:W-:Y:S01]  /*57a20*/  @!PT LDS RZ, [RZ] ;  /* 0x00000000fffff984 */ /* 0x000fe20000000800 */
[----:B------:R1:W-:Y:S02]  /*57a30*/  LDGSTS.E [R4+-0x40000], desc[UR60][R10.64], P2 ;  /* 0xc00000000a047fae */ /* 0x0003e4000912187c */
[----:B-1----:R-:W-:-:S02]  /*57a40*/  IMAD.MOV.U32 R10, RZ, RZ, R6 ;  /* 0x000000ffff0a7224 */ /* 0x002fc400078e0006 */
[----:B------:R-:W4:Y:S01]  /*57a50*/  LDL.LU R6, [R1+0xaa8] ;  /* 0x000aa80001067983 */ /* 0x000f220000300800 */
[----:B------:R-:W-:-:S05]  /*57a60*/  IMAD.MOV.U32 R11, RZ, RZ, R166 ;  /* 0x000000ffff0b7224 */ /* 0x000fca00078e00a6 */
[----:B------:R1:W-:Y:S01]  /*57a70*/  LDGSTS.E [R4+-0x3fffc], desc[UR60][R10.64], P3 ;  /* 0xc00040000a047fae */ /* 0x0003e2000992187c */
[----:B------:R-:W-:Y:S02]  /*57a80*/  IADD3 R17, P3, R17, R8, RZ ;  /* 0x0000000811117210 */ /* 0x000fe40007f7e0ff */
[----:B-1----:R-:W-:Y:S02]  /*57a90*/  SEL R10, RZ, 0x4, !P1 ;  /* 0x00000004ff0a7807 */ /* 0x002fe40004800000 */
[----:B------:R-:W-:Y:S02]  /*57aa0*/  ISETP.GT.AND P1, PT, R3, 0x3, PT ;  /* 0x000000030300780c */ /* 0x000fe40003f24270 */
[----:B------:R-:W-:-:S04]  /*57ab0*/  SEL R10, R10, RZ, !P0 ;  /* 0x000000ff0a0a7207 */ /* 0x000fc80004000000 */
[----:B------:R-:W-:Y:S02]  /*57ac0*/  ISETP.NE.U32.AND P2, PT, R10, RZ, PT ;  /* 0x000000ff0a00720c */ /* 0x000fe40003f45070 */
[----:B------:R-:W-:Y:S01]  /*57ad0*/  SEL R10, RZ, 0x4, !P1 ;  /* 0x00000004ff0a7807 */ /* 0x000fe20004800000 */
[----:B------:R-:W-:-:S03]  /*57ae0*/  IMAD.X R20, R20, 0x1, R2, P3 ;  /* 0x0000000114147824 */ /* 0x000fc600018e0602 */
[----:B------:R-:W-:Y:S01]  /*57af0*/  SEL R10, R10, RZ, !P0 ;  /* 0x000000ff0a0a7207 */ /* 0x000fe20004000000 */
[----:B------:R-:W-:Y:S01]  /*57b00*/  STL [R1+0x9b0], R17 ;  /* 0x0009b01101007387 */ /* 0x000fe20000100800 */
[----:B------:R-:W-:Y:S02]  /*57b10*/  MOV R11, R20 ;  /* 0x00000014000b7202 */ /* 0x000fe40000000f00 */
[----:B------:R-:W-:Y:S01]  /*57b20*/  ISETP.NE.U32.AND P1, PT, R10, RZ, PT ;  /* 0x000000ff0a00720c */ /* 0x000fe20003f25070 */
[----:B------:R-:W-:Y:S01]  /*57b30*/  IMAD.MOV.U32 R10, RZ, RZ, R17 ;  /* 0x000000ffff0a7224 */ /* 0x000fe200078e0011 */
[----:B------:R1:W-:Y:S04]  /*57b40*/  STL [R1+0x9ac], R20 ;  /* 0x0009ac1401007387 */ /* 0x0003e80000100800 */
[----:B------:R-:W-:Y:S04]  /*57b50*/  STL [R1+0x9b8], R13 ;  /* 0x0009b80d01007387 */ /* 0x000fe80000100800 */
[----:B------:R1:W-:Y:S04]  /*57b60*/  STL [R1+0x9b4], R16 ;  /* 0x0009b41001007387 */ /* 0x0003e80000100800 */
[----:B------:R1:W-:Y:S04]  /*57b70*/  LDGSTS.E [R4+-0x3fff8], desc[UR60][R10.64], P2 ;  /* 0xc00080000a047fae */ /* 0x0003e8000912187c */
[----:B-1----:R-:W4:Y:S04]  /*57b80*/  LDL.LU R20, [R1+0xaac] ;  /* 0x000aac0001147983 */ /* 0x002f280000300800 */
[----:B------:R-:W4:Y:S01]  /*57b90*/  LDL.LU R17, [R1+0xab0] ;  /* 0x000ab00001117983 */ /* 0x000f220000300800 */
[----:B------:R-:W-:-:S02]  /*57ba0*/  IMAD.MOV.U32 R11, RZ, RZ, R16 ;  /* 0x000000ffff0b7224 */ /* 0x000fc400078e0010 */
[----:B------:R-:W-:Y:S01]  /*57bb0*/  IMAD.MOV.U32 R10, RZ, RZ, R13 ;  /* 0x000000ffff0a7224 */ /* 0x000fe200078e000d */
[----:B------:R-:W4:Y:S04]  /*57bc0*/  LDL.LU R16, [R1+0xab4] ;  /* 0x000ab40001107983 */ /* 0x000f280000300800 */
[----:B------:R-:W4:Y:S04]  /*57bd0*/  LDL.LU R13, [R1+0xab8] ;  /* 0x000ab800010d7983 */ /* 0x000f280000300800 */
[----:B------:R1:W-:Y:S01]  /*57be0*/  LDGSTS.E [R4+-0x3fff4], desc[UR60][R10.64], P1 ;  /* 0xc000c0000a047fae */ /* 0x0003e2000892187c */
[----:B------:R-:W-:-:S04]  /*57bf0*/  ISETP.GT.AND P1, PT, R3, 0x20, PT ;  /* 0x000000200300780c */ /* 0x000fc80003f24270 */
[----:B-1----:R-:W-:Y:S02]  /*57c00*/  SEL R10, RZ, 0x4, !P1 ;  /* 0x00000004ff0a7807 */ /* 0x002fe40004800000 */
[----:B------:R-:W-:Y:S02]  /*57c10*/  ISETP.GT.AND P1, PT, R3, 0x21, PT ;  /* 0x000000210300780c */ /* 0x000fe40003f24270 */
[----:B------:R-:W-:Y:S02]  /*57c20*/  SEL R10, R10, RZ, !P0 ;  /* 0x000000ff0a0a7207 */ /* 0x000fe40004000000 */
[----:B---3--:R-:W-:Y:S02]  /*57c30*/  IADD3 R18, P3, R18, R8, RZ ;  /* 0x0000000812127210 */ /* 0x008fe40007f7e0ff */
[----:B------:R-:W-:Y:S02]  /*57c40*/  ISETP.NE.U32.AND P2, PT, R10, RZ, PT ;  /* 0x000000ff0a00720c */ /* 0x000fe40003f45070 */
[----:B------:R-:W-:Y:S01]  /*57c50*/  SEL R10, RZ, 0x4, !P1 ;  /* 0x00000004ff0a7807 */ /* 0x000fe20004800000 */
[----:B--2---:R-:W-:-:S03]  /*57c60*/  IMAD.X R19, R19, 0x1, R2, P3 ;  /* 0x0000000113137824 */ /* 0x004fc600018e0602 */
[----:B------:R-:W-:Y:S01]  /*57c70*/  SEL R10, R10, RZ, !P0 ;  /* 0x000000ff0a0a7207 */ /* 0x000fe20004000000 */
[----:B------:R-:W-:Y:S01]  /*57c80*/  STL [R1+0xaa0], R18 ;  /* 0x000aa01201007387 */ /* 0x000fe20000100800 */
[----:B------:R-:W-:Y:S02]  /*57c90*/  IMAD.MOV.U32 R11, RZ, RZ, R19 ;  /* 0x000000ffff0b7224 */ /* 0x000fe400078e0013 */
[----:B------:R-:W-:Y:S01]  /*57ca0*/  ISETP.NE.U32.AND P1, PT, R10, RZ, PT ;  /* 0x000000ff0a00720c */ /* 0x000fe20003f25070 */
[----:B------:R-:W-:Y:S01]  /*57cb0*/  IMAD.MOV.U32 R10, RZ, RZ, R18 ;  /* 0x000000ffff0a7224 */ /* 0x000fe200078e0012 */
[----:B------:R1:W-:Y:S04]  /*57cc0*/  STL [R1+0xa9c], R19 ;  /* 0x000a9c1301007387 */ /* 0x0003e80000100800 */
[----:B------:R2:W-:Y:S01]  /*57cd0*/  LDGSTS.E [R4+-0x3c000], desc[UR60][R10.64], P2 ;  /* 0xc40000000a047fae */ /* 0x0005e2000912187c */
[----:B----4-:R-:W-:-:S05]  /*57ce0*/  IADD3 R6, P4, R6, R8, RZ ;  /* 0x0000000806067210 */ /* 0x010fca0007f9e0ff */
[----:B------:R-:W-:Y:S01]  /*57cf0*/  IMAD.X R15, R15, 0x1, R2, P4 ;  /* 0x000000010f0f7824 */ /* 0x000fe200020e0602 */
[----:B------:R-:W-:Y:S01]  /*57d00*/  STL [R1+0xaa8], R6 ;  /* 0x000aa80601007387 */ /* 0x000fe20000100800 */
[----:B--2---:R-:W-:-:S03]  /*57d10*/  IMAD.MOV.U32 R10, RZ, RZ, R6 ;  /* 0x000000ffff0a7224 */ /* 0x004fc600078e0006 */
[----:B------:R2:W-:Y:S01]  /*57d20*/  STL [R1+0xaa4], R15 ;  /* 0x000aa40f01007387 */ /* 0x0005e20000100800 */
[----:B------:R-:W-:-:S03]  /*57d30*/  MOV R11, R15 ;  /* 0x0000000f000b7202 */ /* 0x000fc60000000f00 */
[----:B-1----:R-:W3:Y:S04]  /*57d40*/  LDL.LU R19, [R1+0xb9c] ;  /* 0x000b9c0001137983 */ /* 0x002ee80000300800 */
[----:B------:R-:W4:Y:S04]  /*57d50*/  LDL.LU R18, [R1+0xba0] ;  /* 0x000ba00001127983 */ /* 0x000f280000300800 */
[----:B--2---:R-:W2:Y:S04]  /*57d60*/  LDL.LU R15, [R1+0xba4] ;  /* 0x000ba400010f7983 */ /* 0x004ea80000300800 */
[----:B------:R-:W2:Y:S04]  /*57d70*/  LDL.LU R6, [R1+0xba8] ;  /* 0x000ba80001067983 */ /* 0x000ea80000300800 */
[----:B------:R1:W-:Y:S01]  /*57d80*/  LDGSTS.E [R4+-0x3bffc], desc[UR60][R10.64], P1 ;  /* 0xc40040000a047fae */ /* 0x0003e2000892187c */
[----:B------:R-:W-:-:S04]  /*57d90*/  ISETP.GT.AND P1, PT, R3, 0x22, PT ;  /* 0x000000220300780c */ /* 0x000fc80003f24270 */
[----:B-1----:R-:W-:Y:S02]  /*57da0*/  SEL R10, RZ, 0x4, !P1 ;  /* 0x00000004ff0a7807 */ /* 0x002fe40004800000 */
[----:B------:R-:W-:Y:S02]  /*57db0*/  ISETP.GT.AND P1, PT, R3, 0x23, PT ;  /* 0x000000230300780c */ /* 0x000fe40003f24270 */
[----:B------:R-:W-:-:S04]  /*57dc0*/  SEL R10, R10, RZ, !P0 ;  /* 0x000000ff0a0a7207 */ /* 0x000fc80004000000 */
[----:B------:R-:W-:Y:S02]  /*57dd0*/  ISETP.NE.U32.AND P2, PT, R10, RZ, PT ;  /* 0x000000ff0a00720c */ /* 0x000fe40003f45070 */
[----:B------:R-:W-:Y:S02]  /*57de0*/  SEL R10, RZ, 0x4, !P1 ;  /* 0x00000004ff0a7807 */ /* 0x000fe40004800000 */
[----:B------:R-:W-:Y:S02]  /*57df0*/  IADD3 R17, P3, R17, R8, RZ ;  /* 0x0000000811117210 */ /* 0x000fe40007f7e0ff */
[----:B------:R-:W-:-:S03]  /*57e00*/  SEL R10, R10, RZ, !P0 ;  /* 0x000000ff0a0a7207 */ /* 0x000fc60004000000 */
[----:B------:R-:W-:Y:S01]  /*57e10*/  IMAD.X R20, R20, 0x1, R2, P3 ;  /* 0x0000000114147824 */ /* 0x000fe200018e0602 */
[----:B------:R-:W-:Y:S01]  /*57e20*/  IADD3 R13, P4, R13, R8, RZ ;  /* 0x000000080d0d7210 */ /* 0x000fe20007f9e0ff */
[----:B------:R-:W-:Y:S01]  /*57e30*/  STL [R1+0xab0], R17 ;  /* 0x000ab01101007387 */ /* 0x000fe20000100800 */
[----:B------:R-:W-:-:S03]  /*57e40*/  ISETP.NE.U32.AND P1, PT, R10, RZ, PT ;  /* 0x000000ff0a00720c */ /* 0x000fc60003f25070 */
[----:B------:R-:W-:Y:S01]  /*57e50*/  IMAD.X R16, R16, 0x1, R2, P4 ;  /* 0x0000000110107824 */ /* 0x000fe200020e0602 */
[----:B------:R1:W-:Y:S01]  /*57e60*/  STL [R1+0xaac], R20 ;  /* 0x000aac1401007387 */ /* 0x0003e20000100800 */
[----:B------:R-:W-:Y:S02]  /*57e70*/  IMAD.MOV.U32 R10, RZ, RZ, R17 ;  /* 0x000000ffff0a7224 */ /* 0x000fe400078e0011 */
[----:B------:R-:W-:Y:S01]  /*57e80*/  IMAD.MOV.U32 R11, RZ, RZ, R20 ;  /* 0x000000ffff0b7224 */ /* 0x000fe200078e0014 */
[----:B------:R-:W-:Y:S04]  /*57e90*/  STL [R1+0xab8], R13 ;  /* 0x000ab80d01007387 */ /* 0x000fe80000100800 */
[----:B------:R1:W-:Y:S04]  /*57ea0*/  STL [R1+0xab4], R16 ;  /* 0x000ab41001007387 */ /* 0x0003e80000100800 */
[----:B-1----:R-:W2:Y:S04]  /*57eb0*/  LDL.LU R20, [R1+0xbac] ;  /* 0x000bac0001147983 */ /* 0x002ea80000300800 */
[----:B------:R-:W2:Y:S04]  /*57ec0*/  LDL.LU R17, [R1+0xbb0] ;  /* 0x000bb00001117983 */ /* 0x000ea80000300800 */
[----:B------:R1:W-:Y:S02]  /*57ed0*/  LDGSTS.E [R4+-0x3bff8], desc[UR60][R10.64], P2 ;  /* 0xc40080000a047fae */ /* 0x0003e4000912187c */
[----:B-1----:R-:W-:-:S02]  /*57ee0*/  IMAD.MOV.U32 R11, RZ, RZ, R16 ;  /* 0x000000ffff0b7224 */ /* 0x002fc400078e0010 */
[----:B------:R-:W-:Y:S01]  /*57ef0*/  IMAD.MOV.U32 R10, RZ, RZ, R13 ;  /* 0x000000ffff0a7224 */ /* 0x000fe200078e000d */
[----:B------:R-:W2:Y:S04]  /*57f00*/  LDL.LU R16, [R1+0xbb4] ;  /* 0x000bb40001107983 */ /* 0x000ea80000300800 */
[----:B------:R-:W2:Y:S04]  /*57f10*/  LDL.LU R13, [R1+0xbb8] ;  /* 0x000bb800010d7983 */ /* 0x000ea80000300800 */
[----:B------:R1:W-:Y:S01]  /*57f20*/  LDGSTS.E [R4+-0x3bff4], desc[UR60][R10.64], P1 ;  /* 0xc400c0000a047fae */ /* 0x0003e2000892187c */
[----:B------:R-:W-:-:S04]  /*57f30*/  ISETP.GT.AND P1, PT, R3, 0x40, PT ;  /* 0x000000400300780c */ /* 0x000fc80003f24270 */
[----:B-1----:R-:W-:Y:S02]  /*57f40*/  SEL R10, RZ, 0x4, !P1 ;  /* 0x00000004ff0a7807 */ /* 0x002fe40004800000 */
[----:B------:R-:W-:Y:S02]  /*57f50*/  ISETP.GT.AND P1, PT, R3, 0x41, PT ;  /* 0x000000410300780c */ /* 0x000fe40003f24270 */
[----:B------:R-:W-:-:S04]  /*57f60*/  SEL R10, R10, RZ, !P0 ;  /* 0x000000ff0a0a7207 */ /* 0x000fc80004000000 */
[----:B------:R-:W-:Y:S02]  /*57f70*/  ISETP.NE.U32.AND P2, PT, R10, RZ, PT ;  /* 0x000000ff0a00720c */ /* 0x000fe40003f45070 */
[----:B------:R-:W-:-:S04]  /*57f80*/  SEL R10, RZ, 0x4, !P1 ;  /* 0x00000004ff0a7807 */ /* 0x000fc80004800000 */
[----:B------:R-:W-:-:S04]  /*57f90*/  SEL R10, R10, RZ, !P0 ;  /* 0x000000ff0a0a7207 */ /* 0x000fc80004000000 */
[----:B------:R-:W-:Y:S02]  /*57fa0*/  ISETP.NE.U32.AND P1, PT, R10, RZ, PT ;  /* 0x000000ff0a00720c */ /* 0x000fe40003f25070 */
[----:B----4-:R-:W-:-:S05]  /*57fb0*/  IADD3 R18, P3, R18, R8, RZ ;  /* 0x0000000812127210 */ /* 0x010fca0007f7e0ff */
[----:B---3--:R-:W-:Y:S01]  /*57fc0*/  IMAD.X R19, R19, 0x1, R2, P3 ;  /* 0x0000000113137824 */ /* 0x008fe200018e0602 */
[----:B--2---:R-:W-:Y:S01]  /*57fd0*/  IADD3 R6, P4, R6, R8, RZ ;  /* 0x0000000806067210 */ /* 0x004fe20007f9e0ff */
[----:B------:R-:W-:Y:S02]  /*57fe0*/  IMAD.MOV.U32 R10, RZ, RZ, R18 ;  /* 0x000000ffff0a7224 */ /* 0x000fe400078e0012 */
[----:B------:R-:W-:Y:S01]  /*57ff0*/  IMAD.MOV.U32 R11, RZ, RZ, R19 ;  /* 0x000000ffff0b7224 */ /* 0x000fe200078e0013 */
[----:B------:R-:W-:Y:S01]  /*58000*/  IADD3.X R15, R15, R2, RZ, P4, !PT ;  /* 0x000000020f0f7210 */ /* 0x000fe200027fe4ff */
[----:B------:R-:W-:Y:S04]  /*58010*/  STL [R1+0xba0], R18 ;  /* 0x000ba01201007387 */ /* 0x000fe80000100800 */
[----:B------:R1:W-:Y:S04]  /*58020*/  STL [R1+0xb9c], R19 ;  /* 0x000b9c1301007387 */ /* 0x0003e80000100800 */
[----:B------:R-:W-:Y:S04]  /*58030*/  STL [R1+0xba8], R6 ;  /* 0x000ba80601007387 */ /* 0x000fe80000100800 */
[----:B------:R2:W-:Y:S04]  /*58040*/  LDGSTS.E [R4+-0x38000], desc[UR60][R10.64], P2 ;  /* 0xc80000000a047fae */ /* 0x0005e8000912187c */
[----:B------:R3:W-:Y:S04]  /*58050*/  STL [R1+0xba4], R15 ;  /* 0x000ba40f01007387 */ /* 0x0007e80000100800 */
[----:B-1----:R-:W4:Y:S01]  /*58060*/  LDL.LU R19, [R1+0xc9c] ;  /* 0x000c9c0001137983 */ /* 0x002f220000300800 */
[----:B--2---:R-:W-:-:S03]  /*58070*/  IMAD.MOV.U32 R10, RZ, RZ, R6 ;  /* 0x000000ffff0a7224 */ /* 0x004fc600078e0006 */
[----:B------:R-:W2:Y:S01]  /*58080*/  LDL.LU R18, [R1+0xca0] ;  /* 0x000ca00001127983 */ /* 0x000ea20000300800 */
[----:B------:R-:W-:-:S03]  /*58090*/  IMAD.MOV.U32 R11, RZ, RZ, R15 ;  /* 0x000000ffff0b7224 */ /* 0x000fc600078e000f */
[----:B---3--:R-:W3:Y:S04]  /*580a0*/  LDL.LU R15, [R1+0xca4] ;  /* 0x000ca400010f7983 */ /* 0x008ee80000300800 */
[----:B------:R-:W3:Y:S04]  /*580b0*/  LDL.LU R6, [R1+0xca8] ;  /* 0x000ca80001067983 */ /* 0x000ee80000300800 */
        /* <DEDUP_REMOVED lines=10> */
[----:B------:R-:W-:Y:S01]  /*58160*/  ISETP.NE.U32.AND P1, PT, R10, RZ, PT ;  /* 0x000000ff0a00720c */ /* 0x000fe20003f25070 */
[----:B------:R-:W-:Y:S01]  /*58170*/  IMAD.MOV.U32 R10, RZ, RZ, R17 ;  /* 0x000000ffff0a7224 */ /* 0x000fe200078e0011 */
[----:B------:R-:W-:Y:S02]  /*58180*/  STL [R1+0xbb0], R17 ;  /* 0x000bb01101007387 */ /* 0x000fe40000100800 */
[----:B------:R-:W-:Y:S02]  /*58190*/  MOV R11, R20 ;  /* 0x00000014000b7202 */ /* 0x000fe40000000f00 */
[----:B------:R1:W-:Y:S04]  /*581a0*/  STL [R1+0xbac], R20 ;  /* 0x000bac1401007387 */ /* 0x0003e80000100800 */
[----:B------:R1:W-:Y:S01]  /*581b0*/  LDGSTS.E [R4+-0x37ff8], desc[UR60][R10.64], P2 ;  /* 0xc80080000a047fae */ /* 0x0003e2000912187c */
[----:B------:R-:W-:-:S05]  /*581c0*/  IADD3 R13, P4, R13, R8, RZ ;  /* 0x000000080d0d7210 */ /* 0x000fca0007f9e0ff */
[----:B------:R-:W-:Y:S01]  /*581d0*/  IMAD.X R16, R16, 0x1, R2, P4 ;  /* 0x0000000110107824 */ /* 0x000fe200020e0602 */
[----:B------:R-:W-:Y:S01]  /*581e0*/  STL [R1+0xbb8], R13 ;  /* 0x000bb80d01007387 */ /* 0x000fe20000100800 */
[----:B-1----:R-:W-:-:S03]  /*581f0*/  IMAD.MOV.U32 R10, RZ, RZ, R13 ;  /* 0x000000ffff0a7224 */ /* 0x002fc600078e000d */
[----:B------:R1:W-:Y:S01]  /*58200*/  STL [R1+0xbb4], R16 ;  /* 0x000bb41001007387 */ /* 0x0003e20000100800 */
[----:B------:R-:W-:-:S03]  /*58210*/  IMAD.MOV.U32 R11, RZ, RZ, R16 ;  /* 0x000000ffff0b7224 */ /* 0x000fc600078e0010 */
[----:B------:R-:W3:Y:S04]  /*58220*/  LDL.LU R20, [R1+0xcac] ;  /* 0x000cac0001147983 */ /* 0x000ee80000300800 */
[----:B------:R-:W3:Y:S04]  /*58230*/  LDL.LU R17, [R1+0xcb0] ;  /* 0x000cb00001117983 */ /* 0x000ee80000300800 */
[----:B-1----:R-:W3:Y:S04]  /*58240*/  LDL.LU R16, [R1+0xcb4] ;  /* 0x000cb40001107983 */ /* 0x002ee80000300800 */
[----:B------:R-:W3:Y:S04]  /*58250*/  LDL.LU R13, [R1+0xcb8] ;  /* 0x000cb800010d7983 */ /* 0x000ee80000300800 */
        /* <DEDUP_REMOVED lines=9> */
[----:B--2---:R-:W-:-:S05]  /*582f0*/  IADD3 R18, P3, R18, R8, RZ ;  /* 0x0000000812127210 */ /* 0x004fca0007f7e0ff */
[----:B----4-:R-:W-:Y:S01]  /*58300*/  IMAD.X R19, R19, 0x1, R2, P3 ;  /* 0x0000000113137824 */ /* 0x010fe200018e0602 */
[----:B---3--:R-:W-:Y:S01]  /*58310*/  IADD3 R6, P4, R6, R8, RZ ;  /* 0x0000000806067210 */ /* 0x008fe20007f9e0ff */
[----:B------:R-:W-:Y:S01]  /*58320*/  IMAD.MOV.U32 R10, RZ, RZ, R18 ;  /* 0x000000ffff0a7224 */ /* 0x000fe200078e0012 */
[----:B------:R-:W-:Y:S01]  /*58330*/  STL [R1+0xca0], R18 ;  /* 0x000ca01201007387 */ /* 0x000fe20000100800 */
[----:B------:R-:W-:Y:S02]  /*58340*/  IMAD.MOV.U32 R11, RZ, RZ, R19 ;  /* 0x000000ffff0b7224 */ /* 0x000fe400078e0013 */
[----:B------:R-:W-:Y:S01]  /*58350*/  IMAD.X R15, R15, 0x1, R2, P4 ;  /* 0x000000010f0f7824 */ /* 0x000fe200020e0602 */
[----:B------:R1:W-:Y:S04]  /*58360*/  STL [R1+0xc9c], R19 ;  /* 0x000c9c1301007387 */ /* 0x0003e80000100800 */
[----:B------:R-:W-:Y:S04]  /*58370*/  STL [R1+0xca8], R6 ;  /* 0x000ca80601007387 */ /* 0x000fe80000100800 */
[----:B------:R2:W-:Y:S04]  /*58380*/  STL [R1+0xca4], R15 ;  /* 0x000ca40f01007387 */ /* 0x0005e80000100800 */
[----:B------:R3:W-:Y:S04]  /*58390*/  LDGSTS.E [R4+-0x34000], desc[UR60][R10.64], P2 ;  /* 0xcc0000000a047fae */ /* 0x0007e8000912187c */
[----:B-1----:R-:W4:Y:S04]  /*583a0*/  LDL.LU R19, [R1+0x9bc] ;  /* 0x0009bc0001137983 */ /* 0x002f280000300800 */
[----:B------:R-:W4:Y:S01]  /*583b0*/  LDL.LU R18, [R1+0x9c0] ;  /* 0x0009c00001127983 */ /* 0x000f220000300800 */
[----:B---3--:R-:W-:Y:S01]  /*583c0*/  IMAD.MOV.U32 R10, RZ, RZ, R6 ;  /* 0x000000ffff0a7224 */ /* 0x008fe200078e0006 */
[----:B------:R-:W-:-:S02]  /*583d0*/  MOV R11, R15 ;  /* 0x0000000f000b7202 */ /* 0x000fc40000000f00 */
[----:B--2---:R-:W2:Y:S04]  /*583e0*/  LDL.LU R15, [R1+0x9c4] ;  /* 0x0009c400010f7983 */ /* 0x004ea80000300800 */
        /* <DEDUP_REMOVED lines=26> */
[----:B------:R-:W2:Y:S01]  /*58590*/  LDL.LU R13, [R1+0x9d8] ;  /* 0x0009d800010d7983 */ /* 0x000ea20000300800 */
[----:B------:R-:W-:-:S03]  /*585a0*/  ISETP.GT.AND P2, PT, R3, 0x4, PT ;  /* 0x000000040300780c */ /* 0x000fc60003f44270 */
[----:B------:R1:W-:Y:S01]  /*585b0*/  LDGSTS.E [R4+-0x33ff4], desc[UR60][R10.64], P1 ;  /* 0xcc00c0000a047fae */ /* 0x0003e2000892187c */
[----:B------:R-:W-:Y:S02]  /*585c0*/  ISETP.GT.AND P1, PT, R3, 0x5, PT ;  /* 0x000000050300780c */ /* 0x000fe40003f24270 */
[----:B-1----:R-:W-:-:S04]  /*585d0*/  SEL R4, RZ, 0x4, !P2 ;  /* 0x00000004ff047807 */ /* 0x002fc80005000000 */
[----:B------:R-:W-:Y:S02]  /*585e0*/  SEL R4, R4, RZ, !P0 ;  /* 0x000000ff04047207 */ /* 0x000fe40004000000 */
[----:B------:R-:W-:Y:S02]  /*585f0*/  SEL R10, RZ, 0x4, !P1 ;  /* 0x00000004ff0a7807 */ /* 0x000fe40004800000 */
[----:B------:R-:W-:Y:S02]  /*58600*/  ISETP.NE.U32.AND P1, PT, R4, RZ, PT ;  /* 0x000000ff0400720c */ /* 0x000fe40003f25070 */
[----:B------:R-:W-:Y:S02]  /*58610*/  SEL R10, R10, RZ, !P0 ;  /* 0x000000ff0a0a7207 */ /* 0x000fe40004000000 */
[----:B------:R-:W-:Y:S02]  /*58620*/  LOP3.LUT R4, R9, 0x10, RZ, 0x3c, !PT ;  /* 0x0000001009047812 */ /* 0x000fe400078e3cff */
[----:B------:R-:W-:-:S02]  /*58630*/  ISETP.NE.U32.AND P2, PT, R10, RZ, PT ;  /* 0x000000ff0a00720c */ /* 0x000fc40003f45070 */
[----:B------:R-:W-:Y:S02]  /*58640*/  IADD3 R4, R4, 0x100000, R12 ;  /* 0x0010000004047810 */ /* 0x000fe40007ffe00c */
[----:B----4-:R-:W-:-:S05]  /*58650*/  IADD3 R18, P3, R18, R8, RZ ;  /* 0x0000000812127210 */ /* 0x010fca0007f7e0ff */
[----:B------:R-:W-:Y:S01]  /*58660*/  IMAD.X R19, R19, 0x1, R2, P3 ;  /* 0x0000000113137824 */ /* 0x000fe200018e0602 */
[----:B---3--:R-:W-:Y:S01]  /*58670*/  IADD3 R6, P4, R6, R8, RZ ;  /* 0x0000000806067210 */ /* 0x008fe20007f9e0ff */
[----:B------:R-:W-:Y:S01]  /*58680*/  IMAD.MOV.U32 R10, RZ, RZ, R18 ;  /* 0x000000ffff0a7224 */ /* 0x000fe200078e0012 */
[----:B------:R-:W-:Y:S01]  /*58690*/  STL [R1+0x9c0], R18 ;  /* 0x0009c01201007387 */ /* 0x000fe20000100800 */
[----:B------:R-:W-:Y:S01]  /*586a0*/  IMAD.MOV.U32 R11, RZ, RZ, R19 ;  /* 0x000000ffff0b7224 */ /* 0x000fe200078e0013 */
[----:B--2---:R-:W-:Y:S02]  /*586b0*/  IADD3.X R15, R15, R2, RZ, P4, !PT ;  /* 0x000000020f0f7210 */ /* 0x004fe400027fe4ff */
[----:B------:R-:W-:Y:S04]  /*586c0*/  STL [R1+0x9c8], R6 ;  /* 0x0009c80601007387 */ /* 0x000fe80000100800 */
[----:B------:R1:W-:Y:S04]  /*586d0*/  STL [R1+0x9bc], R19 ;  /* 0x0009bc1301007387 */ /* 0x0003e80000100800 */
[----:B------:R2:W-:Y:S04]  /*586e0*/  STL [R1+0x9c4], R15 ;  /* 0x0009c40f01007387 */ /* 0x0005e80000100800 */
[----:B------:R3:W-:Y:S04]  /*586f0*/  LDGSTS.E [R4+-0x40000], desc[UR60][R10.64], P1 ;  /* 0xc00000000a047fae */ /* 0x0007e8000892187c */
[----:B-1----:R-:W4:Y:S04]  /*58700*/  LDL.LU R19, [R1+0xabc] ;  /* 0x000abc0001137983 */ /* 0x002f280000300800 */
[----:B------:R-:W4:Y:S01]  /*58710*/  LDL.LU R18, [R1+0xac0] ;  /* 0x000ac00001127983 */ /* 0x000f220000300800 */
[----:B---3--:R-:W-:-:S02]  /*58720*/  IMAD.MOV.U32 R11, RZ, RZ, R15 ;  /* 0x000000ffff0b7224 */ /* 0x008fc400078e000f */
[----:B------:R-:W-:Y:S01]  /*58730*/  IMAD.MOV.U32 R10, RZ, RZ, R6 ;  /* 0x000000ffff0a7224 */ /* 0x000fe200078e0006 */
[----:B--2---:R-:W2:Y:S01]  /*58740*/  LDL.LU R15, [R1+0xac4] ;  /* 0x000ac400010f7983 */ /* 0x004ea20000300800 */
[----:B------:R-:W-:-:S03]  /*58750*/  ISETP.GT.AND P1, PT, R3, 0x6, PT ;  /* 0x000000060300780c */ /* 0x000fc60003f24270 */
[----:B------:R-:W3:Y:S04]  /*58760*/  LDL.LU R6, [R1+0xac8] ;  /* 0x000ac80001067983 */ /* 0x000ee80000300800 */
[----:B------:R1:W-:Y:S02]  /*58770*/  LDGSTS.E [R4+-0x3fffc], desc[UR60][R10.64], P2 ;  /* 0xc00040000a047fae */ /* 0x0003e4000912187c */
[----:B-1----:R-:W-:Y:S02]  /*58780*/  SEL R10, RZ, 0x4, !P1 ;  /* 0x00000004ff0a7807 */ /* 0x002fe40004800000 */
[----:B------:R-:W-:Y:S02]  /*58790*/  ISETP.GT.AND P1, PT, R3, 0x7, PT ;  /* 0x000000070300780c */ /* 0x000fe40003f24270 */
[----:B------:R-:W-:-:S04]  /*587a0*/  SEL R10, R10, RZ, !P0 ;  /* 0x000000ff0a0a7207 */ /* 0x000fc80004000000 */
[----:B------:R-:W-:Y:S02]  /*587b0*/  ISETP.NE.U32.AND P2, PT, R10, RZ, PT ;  /* 0x000000ff0a00720c */ /* 0x000fe40003f45070 */
[----:B------:R-:W-:Y:S02]  /*587c0*/  IADD3 R17, P3, R17, R8, RZ ;  /* 0x0000000811117210 */ /* 0x000fe40007f7e0ff */
[----:B------:R-:W-:-:S03]  /*587d0*/  SEL R10, RZ, 0x4, !P1 ;  /* 0x00000004ff0a7807 */ /* 0x000fc60004800000 */
[----:B------:R-:W-:Y:S01]  /*587e0*/  IMAD.X R20, R20, 0x1, R2, P3 ;  /* 0x0000000114147824 */ /* 0x000fe200018e0602 */
[----:B------:R-:W-:Y:S01]  /*587f0*/  SEL R10, R10, RZ, !P0 ;  /* 0x000000ff0a0a7207 */ /* 0x000fe20004000000 */
[----:B------:R-:W-:Y:S03]  /*58800*/  STL [R1+0x9d0], R17 ;  /* 0x0009d01101007387 */ /* 0x000fe60000100800 */
[----:B------:R-:W-:Y:S01]  /*58810*/  ISETP.NE.U32.AND P1, PT, R10, RZ, PT ;  /* 0x000000ff0a00720c */ /* 0x000fe20003f25070 */
[----:B------:R-:W-:Y:S01]  /*58820*/  IMAD.MOV.U32 R10, RZ, RZ, R17 ;  /* 0x000000ffff0a7224 */ /* 0x000fe200078e0011 */
[----:B------:R-:W-:Y:S01]  /*58830*/  MOV R11, R20 ;  /* 0x00000014000b7202 */ /* 0x000fe20000000f00 */
[----:B------:R1:W-:Y:S04]  /*58840*/  STL [R1+0x9cc], R20 ;  /* 0x0009cc1401007387 */ /* 0x0003e80000100800 */
[----:B------:R1:W-:Y:S01]  /*58850*/  LDGSTS.E [R4+-0x3fff8], desc[UR60][R10.64], P2 ;  /* 0xc00080000a047fae */ /* 0x0003e2000912187c */
[----:B------:R-:W-:-:S05]  /*58860*/  IADD3 R13, P4, R13, R8, RZ ;  /* 0x000000080d0d7210 */ /* 0x000fca0007f9e0ff */
[----:B------:R-:W-:Y:S01]  /*58870*/  IMAD.X R16, R16, 0x1, R2, P4 ;  /* 0x0000000110107824 */ /* 0x000fe200020e0602 */
[----:B------:R-:W-:Y:S04]  /*58880*/  STL [R1+0x9d8], R13 ;  /* 0x0009d80d01007387 */ /* 0x000fe80000100800 */
[----:B------:R1:W-:Y:S02]  /*58890*/  STL [R1+0x9d4], R16 ;  /* 0x0009d41001007387 */ /* 0x0003e40000100800 */
[----:B-1----:R-:W-:Y:S02]  /*588a0*/  IMAD.MOV.U32 R11, RZ, RZ, R16 ;  /* 0x000000ffff0b7224 */ /* 0x002fe400078e0010 */
[----:B------:R-:W2:Y:S01]  /*588b0*/  LDL.LU R20, [R1+0xacc] ;  /* 0x000acc0001147983 */ /* 0x000ea20000300800 */
[----:B------:R-:W-:-:S03]  /*588c0*/  IMAD.MOV.U32 R10, RZ, RZ, R13 ;  /* 0x000000ffff0a7224 */ /* 0x000fc600078e000d */
[----:B------:R-:W2:Y:S04]  /*588d0*/  LDL.LU R17, [R1+0xad0] ;  /* 0x000ad00001117983 */ /* 0x000ea80000300800 */
        /* <DEDUP_REMOVED lines=12> */
[----:B------:R-:W-:Y:S01]  /*589a0*/  IMAD.X R19, R19, 0x1, R2, P3 ;  /* 0x0000000113137824 */ /* 0x000fe200018e0602 */
[----:B---3--:R-:W-:Y:S01]  /*589b0*/  IADD3 R6, P4, R6, R8, RZ ;  /* 0x0000000806067210 */ /* 0x008fe20007f9e0ff */
[----:B------:R-:W-:Y:S01]  /*589c0*/  STL [R1+0xac0], R18 ;  /* 0x000ac01201007387 */ /* 0x000fe20000100800 */
[----:B------:R-:W-:-:S03]  /*589d0*/  IMAD.MOV.U32 R10, RZ, RZ, R18 ;  /* 0x000000ffff0a7224 */ /* 0x000fc600078e0012 */
[----:B--2---:R-:W-:Y:S01]  /*589e0*/  IMAD.X R15, R15, 0x1, R2, P4 ;  /* 0x000000010f0f7824 */ /* 0x004fe200020e0602 */
[----:B------:R1:W-:Y:S01]  /*589f0*/  STL [R1+0xabc], R19 ;  /* 0x000abc1301007387 */ /* 0x0003e20000100800 */
[----:B------:R-:W-:-:S03]  /*58a00*/  IMAD.MOV.U32 R11, RZ, RZ, R19 ;  /* 0x000000ffff0b7224 */ /* 0x000fc600078e0013 */
[----:B------:R-:W-:Y:S04]  /*58a10*/  STL [R1+0xac8], R6 ;  /* 0x000ac80601007387 */ /* 0x000fe80000100800 */
[----:B------:R2:W-:Y:S04]  /*58a20*/  STL [R1+0xac4], R15 ;  /* 0x000ac40f01007387 */ /* 0x0005e80000100800 */
[----:B-1----:R-:W3:Y:S04]  /*58a30*/  LDL.LU R19, [R1+0xbbc] ;  /* 0x000bbc0001137983 */ /* 0x002ee80000300800 */
[----:B------:R1:W-:Y:S04]  /*58a40*/  LDGSTS.E [R4+-0x3c000], desc[UR60][R10.64], P2 ;  /* 0xc40000000a047fae */ /* 0x0003e8000912187c */
[----:B------:R-:W4:Y:S01]  /*58a50*/  LDL.LU R18, [R1+0xbc0] ;  /* 0x000bc00001127983 */ /* 0x000f220000300800 */
[----:B-1----:R-:W-:Y:S01]  /*58a60*/  IMAD.MOV.U32 R10, RZ, RZ, R6 ;  /* 0x000000ffff0a7224 */ /* 0x002fe200078e0006 */
[----:B------:R-:W-:-:S02]  /*58a70*/  MOV R11, R15 ;  /* 0x0000000f000b7202 */ /* 0x000fc40000000f00 */
        /* <DEDUP_REMOVED lines=8> */
[-C--:B------:R-:W-:Y:S02]  /*58b00*/  IADD3 R17, P3, R17, R8.reuse, RZ ;  /* 0x0000000811117210 */ /* 0x080fe40007f7e0ff */
[----:B------:R-:W-:Y:S02]  /*58b10*/  SEL R10, RZ, 0x4, !P1 ;  /* 0x00000004ff0a7807 */ /* 0x000fe40004800000 */
[----:B------:R-:W-:Y:S01]  /*58b20*/  IADD3 R13, P4, R13, R8, RZ ;  /* 0x000000080d0d7210 */ /* 0x000fe20007f9e0ff */
[--C-:B------:R-:W-:Y:S01]  /*58b30*/  IMAD.X R20, R20, 0x1, R2.reuse, P3 ;  /* 0x0000000114147824 */ /* 0x100fe200018e0602 */
[----:B------:R-:W-:Y:S01]  /*58b40*/  SEL R10, R10, RZ, !P0 ;  /* 0x000000ff0a0a7207 */ /* 0x000fe20004000000 */
[----:B------:R-:W-:Y:S02]  /*58b50*/  STL [R1+0xad0], R17 ;  /* 0x000ad01101007387 */ /* 0x000fe40000100800 */
[----:B------:R-:W-:Y:S01]  /*58b60*/  IMAD.X R16, R16, 0x1, R2, P4 ;  /* 0x0000000110107824 */ /* 0x000fe200020e0602 */
[----:B------:R-:W-:Y:S01]  /*58b70*/  ISETP.NE.U32.AND P1, PT, R10, RZ, PT ;  /* 0x000000ff0a00720c */ /* 0x000fe20003f25070 */
[----:B------:R1:W-:Y:S01]  /*58b80*/  STL [R1+0xacc], R20 ;  /* 0x000acc1401007387 */ /* 0x0003e20000100800 */
[----:B------:R-:W-:-:S02]  /*58b90*/  IMAD.MOV.U32 R10, RZ, RZ, R17 ;  /* 0x000000ffff0a7224 */ /* 0x000fc400078e0011 */
        /* <DEDUP_REMOVED lines=20> */
[----:B---3--:R-:W-:Y:S02]  /*58ce0*/  IMAD.X R19, R19, 0x1, R2, P3 ;  /* 0x0000000113137824 */ /* 0x008fe400018e0602 */
[----:B------:R-:W-:Y:S02]  /*58cf0*/  IMAD.MOV.U32 R10, RZ, RZ, R18 ;  /* 0x000000ffff0a7224 */ /* 0x000fe400078e0012 */
[----:B------:R-:W-:Y:S01]  /*58d00*/  IMAD.MOV.U32 R11, RZ, RZ, R19 ;  /* 0x000000ffff0b7224 */ /* 0x000fe200078e0013 */
[----:B--2---:R-:W-:Y:S01]  /*58d10*/  IADD3 R6, P4, R6, R8, RZ ;  /* 0x0000000806067210 */ /* 0x004fe20007f9e0ff */
[----:B------:R-:W-:Y:S03]  /*58d20*/  STL [R1+0xbc0], R18 ;  /* 0x000bc01201007387 */ /* 0x000fe60000100800 */
[----:B------:R-:W-:Y:S01]  /*58d30*/  IADD3.X R15, R15, R2, RZ, P4, !PT ;  /* 0x000000020f0f7210 */ /* 0x000fe200027fe4ff */
        /* <DEDUP_REMOVED lines=14> */
[----:B------:R-:W-:Y:S02]  /*58e20*/  SEL R10, R10, RZ, !P0 ;  /* 0x000000ff0a0a7207 */ /* 0x000fe40004000000 */
[----:B------:R-:W-:Y:S02]  /*58e30*/  IADD3 R17, P3, R17, R8, RZ ;  /* 0x0000000811117210 */ /* 0x000fe40007f7e0ff */
        /* <DEDUP_REMOVED lines=9> */
[----:B------:R1:W-:Y:S01]  /*58ed0*/  LDGSTS.E [R4+-0x37ff8], desc[UR60][R10.64], P2 ;  /* 0xc80080000a047fae */ /* 0x0003e2000912187c */
[----:B------:R-:W-:-:S05]  /*58ee0*/  IADD3 R13, P4, R13, R8, RZ ;  /* 0x000000080d0d7210 */ /* 0x000fca0007f9e0ff */
[----:B------:R-:W-:Y:S01]  /*58ef0*/  IMAD.X R16, R16, 0x1, R2, P4 ;  /* 0x0000000110107824 */ /* 0x000fe200020e0602 */
[----:B------:R-:W-:Y:S04]  /*58f00*/  STL [R1+0xbd8], R13 ;  /* 0x000bd80d01007387 */ /* 0x000fe80000100800 */
[----:B------:R1:W-:Y:S02]  /*58f10*/  STL [R1+0xbd4], R16 ;  /* 0x000bd41001007387 */ /* 0x0003e40000100800 */
[----:B-1----:R-:W-:Y:S02]  /*58f20*/  IMAD.MOV.U32 R11, RZ, RZ, R16 ;  /* 0x000000ffff0b7224 */ /* 0x002fe400078e0010 */
[----:B------:R-:W3:Y:S01]  /*58f30*/  LDL.LU R20, [R1+0xccc] ;  /* 0x000ccc0001147983 */ /* 0x000ee20000300800 */
[----:B------:R-:W-:-:S03]  /*58f40*/  IMAD.MOV.U32 R10, RZ, RZ, R13 ;  /* 0x000000ffff0a7224 */ /* 0x000fc600078e000d */
[----:B------:R-:W3:Y:S04]  /*58f50*/  LDL.LU R17, [R1+0xcd0] ;  /* 0x000cd00001117983 */ /* 0x000ee80000300800 */
[----:B------:R-:W3:Y:S04]  /*58f60*/  LDL.LU R16, [R1+0xcd4] ;  /* 0x000cd40001107983 */ /* 0x000ee80000300800 */
        /* <DEDUP_REMOVED lines=54> */
[----:B------:R-:W-:-:S02]  /*592d0*/  ISETP.GT.AND P1, PT, R3, 0x8, PT ;  /* 0x000000080300780c */ /* 0x000fc40003f24270 */
[----:B------:R-:W-:Y:S02]  /*592e0*/  ISETP.GT.AND P2, PT, R3, 0x9, PT ;  /* 0x000000090300780c */ /* 0x000fe40003f44270 */
[----:B-1----:R-:W-:Y:S02]  /*592f0*/  SEL R10, RZ, 0x4, !P1 ;  /* 0x00000004ff0a7807 */ /* 0x002fe40004800000 */
[----:B------:R-:W-:Y:S02]  /*59300*/  SEL R4, RZ, 0x4, !P2 ;  /* 0x00000004ff047807 */ /* 0x000fe40005000000 */
[----:B------:R-:W-:Y:S02]  /*59310*/  SEL R10, R10, RZ, !P0 ;  /* 0x000000ff0a0a7207 */ /* 0x000fe40004000000 */
[----:B------:R-:W-:Y:S02]  /*59320*/  SEL R4, R4, RZ, !P0 ;  /* 0x000000ff04047207 */ /* 0x000fe40004000000 */
[----:B------:R-:W-:-:S02]  /*59330*/  ISETP.NE.U32.AND P1, PT, R10, RZ, PT ;  /* 0x000000ff0a00720c */ /* 0x000fc40003f25070 */
[----:B------:R-:W-:Y:S02]  /*59340*/  ISETP.NE.U32.AND P2, PT, R4, RZ, PT ;  /* 0x000000ff0400720c */ /* 0x000fe40003f45070 */
[----:B------:R-:W-:-:S04]  /*59350*/  LOP3.LUT R4, R9, 0x20, RZ, 0x3c, !PT ;  /* 0x0000002009047812 */ /* 0x000fc800078e3cff */
        /* <DEDUP_REMOVED lines=22> */
[----:B------:R-:W-:-:S02]  /*594c0*/  SEL R10, R10, RZ, !P0 ;  /* 0x000000ff0a0a7207 */ /* 0x000fc40004000000 */
        /* <DEDUP_REMOVED lines=9> */
[----:B------:R-:W-:Y:S01]  /*59560*/  IADD3 R13, P4, R13, R8, RZ ;  /* 0x000000080d0d7210 */ /* 0x000fe20007f9e0ff */
[----:B------:R1:W-:Y:S04]  /*59570*/  STL [R1+0x9ec], R20 ;  /* 0x0009ec1401007387 */ /* 0x0003e80000100800 */
[----:B------:R-:W-:Y:S01]  /*59580*/  IMAD.X R16, R16, 0x1, R2, P4 ;  /* 0x0000000110107824 */ /* 0x000fe200020e0602 */
[----:B------:R-:W-:Y:S04]  /*59590*/  STL [R1+0x9f8], R13 ;  /* 0x0009f80d01007387 */ /* 0x000fe80000100800 */
[----:B------:R1:W-:Y:S04]  /*595a0*/  STL [R1+0x9f4], R16 ;  /* 0x0009f41001007387 */ /* 0x0003e80000100800 */
[----:B------:R1:W-:Y:S04]  /*595b0*/  LDGSTS.E [R4+-0x3fff8], desc[UR60][R10.64], P2 ;  /* 0xc00080000a047fae */ /* 0x0003e8000912187c */
[----:B-1----:R-:W2:Y:S04]  /*595c0*/  LDL.LU R20, [R1+0xaec] ;  /* 0x000aec0001147983 */ /* 0x002ea80000300800 */
[----:B------:R-:W2:Y:S01]  /*595d0*/  LDL.LU R17, [R1+0xaf0] ;  /* 0x000af00001117983 */ /* 0x000ea20000300800 */
[----:B------:R-:W-:-:S02]  /*595e0*/  IMAD.MOV.U32 R11, RZ, RZ, R16 ;  /* 0x000000ffff0b7224 */ /* 0x000fc400078e0010 */
        /* <DEDUP_REMOVED lines=38> */
[----:B------:R-:W-:Y:S02]  /*59850*/  SEL R10, R10, RZ, !P0 ;  /* 0x000000ff0a0a7207 */ /* 0x000fe40004000000 */
        /* <DEDUP_REMOVED lines=80> */
[----:B------:R-:W-:Y:S01]  /*59d60*/  STL [R1+0xce0], R18 ;  /* 0x000ce01201007387 */ /* 0x000fe20000100800 */
[----:B------:R-:W-:-:S03]  /*59d70*/  IMAD.MOV.U32 R10, RZ, RZ, R18 ;  /* 0x000000ffff0a7224 */ /* 0x000fc600078e0012 */
[----:B------:R-:W-:Y:S01]  /*59d80*/  IMAD.X R15, R15, 0x1, R2, P4 ;  /* 0x000000010f0f7824 */ /* 0x000fe200020e0602 */
        /* <DEDUP_REMOVED lines=16> */
[-C--:B------:R-:W-:Y:S02]  /*59e90*/  IADD3 R17, P3, R17, R8.reuse, RZ ;  /* 0x0000000811117210 */ /* 0x080fe40007f7e0ff */
[----:B------:R-:W-:Y:S02]  /*59ea0*/  ISETP.NE.U32.AND P2, PT, R10, RZ, PT ;  /* 0x000000ff0a00720c */ /* 0x000fe40003f45070 */
[----:B------:R-:W-:Y:S01]  /*59eb0*/  SEL R10, RZ, 0x4, !P1 ;  /* 0x00000004ff0a7807 */ /* 0x000fe20004800000 */
[----:B------:R-:W-:Y:S01]  /*59ec0*/  IMAD.X R20, R20, 0x1, R2, P3 ;  /* 0x0000000114147824 */ /* 0x000fe200018e0602 */
[----:B------:R-:W-:-:S02]  /*59ed0*/  IADD3 R13, P4, R13, R8, RZ ;  /* 0x000000080d0d7210 */ /* 0x000fc40007f9e0ff */
[----:B------:R-:W-:Y:S01]  /*59ee0*/  SEL R10, R10, RZ, !P0 ;  /* 0x000000ff0a0a7207 */ /* 0x000fe20004000000 */
[----:B------:R-:W-:Y:S02]  /*59ef0*/  STL [R1+0xcf0], R17 ;  /* 0x000cf01101007387 */ /* 0x000fe40000100800 */
[----:B------:R-:W-:Y:S01]  /*59f00*/  IMAD.X R16, R16, 0x1, R2, P4 ;  /* 0x0000000110107824 */ /* 0x000fe200020e0602 */
[----:B------:R-:W-:Y:S01]  /*59f10*/  ISETP.NE.U32.AND P1, PT, R10, RZ, PT ;  /* 0x000000ff0a00720c */ /* 0x000fe20003f25070 */
        /* <DEDUP_REMOVED lines=24> */
[----:B---3--:R-:W-:Y:S01]  /*5a0a0*/  IMAD.X R19, R19, 0x1, R2, P3 ;  /* 0x0000000113137824 */ /* 0x008fe200018e0602 */
[----:B------:R-:W-:Y:S01]  /*5a0b0*/  STL [R1+0xa00], R18 ;  /* 0x000a001201007387 */ /* 0x000fe20000100800 */
[----:B------:R-:W-:Y:S02]  /*5a0c0*/  IMAD.MOV.U32 R10, RZ, RZ, R18 ;  /* 0x000000ffff0a7224 */ /* 0x000fe400078e0012 */
[----:B------:R-:W-:-:S05]  /*5a0d0*/  IMAD.MOV.U32 R11, RZ, RZ, R19 ;  /* 0x000000ffff0b7224 */ /* 0x000fca00078e0013 */
[----:B------:R1:W-:Y:S01]  /*5a0e0*/  LDGSTS.E [R4+-0x40000], desc[UR60][R10.64], P1 ;  /* 0xc00000000a047fae */ /* 0x0003e2000892187c */
[----:B--2---:R-:W-:-:S04]  /*5a0f0*/  IADD3 R6, P4, R6, R8, RZ ;  /* 0x0000000806067210 */ /* 0x004fc80007f9e0ff */
[----:B------:R-:W-:Y:S01]  /*5a100*/  IADD3.X R15, R15, R2, RZ, P4, !PT ;  /* 0x000000020f0f7210 */ /* 0x000fe200027fe4ff */
[----:B------:R-:W-:Y:S04]  /*5a110*/  STL [R1+0xa08], R6 ;  /* 0x000a080601007387 */ /* 0x000fe80000100800 */
[----:B------:R2:W-:Y:S01]  /*5a120*/  STL [R1+0x9fc], R19 ;  /* 0x0009fc1301007387 */ /* 0x0005e20000100800 */
[----:B-1----:R-:W-:-:S03]  /*5a130*/  IMAD.MOV.U32 R11, RZ, RZ, R15 ;  /* 0x000000ffff0b7224 */ /* 0x002fc600078e000f */
[----:B------:R1:W-:Y:S01]  /*5a140*/  STL [R1+0xa04], R15 ;  /* 0x000a040f01007387 */ /* 0x0003e20000100800 */
[----:B------:R-:W-:-:S03]  /*5a150*/  IMAD.MOV.U32 R10, RZ, RZ, R6 ;  /* 0x000000ffff0a7224 */ /* 0x000fc600078e0006 */
[----:B--2---:R-:W2:Y:S04]  /*5a160*/  LDL.LU R19, [R1+0xafc] ;  /* 0x000afc0001137983 */ /* 0x004ea80000300800 */
[----:B------:R-:W3:Y:S04]  /*5a170*/  LDL.LU R18, [R1+0xb00] ;  /* 0x000b000001127983 */ /* 0x000ee80000300800 */
[----:B-1----:R-:W4:Y:S04]  /*5a180*/  LDL.LU R15, [R1+0xb04] ;  /* 0x000b0400010f7983 */ /* 0x002f280000300800 */
[----:B------:R-:W4:Y:S01]  /*5a190*/  LDL.LU R6, [R1+0xb08] ;  /* 0x000b080001067983 */ /* 0x000f220000300800 */
[----:B------:R-:W-:-:S03]  /*5a1a0*/  ISETP.GT.AND P1, PT, R3, 0xe, PT ;  /* 0x0000000e0300780c */ /* 0x000fc60003f24270 */
[----:B------:R1:W-:Y:S02]  /*5a1b0*/  LDGSTS.E [R4+-0x3fffc], desc[UR60][R10.64], P2 ;  /* 0xc00040000a047fae */ /* 0x0003e4000912187c */
[----:B-1----:R-:W-:Y:S02]  /*5a1c0*/  SEL R10, RZ, 0x4, !P1 ;  /* 0x00000004ff0a7807 */ /* 0x002fe40004800000 */
[----:B------:R-:W-:Y:S02]  /*5a1d0*/  ISETP.GT.AND P1, PT, R3, 0xf, PT ;  /* 0x0000000f0300780c */ /* 0x000fe40003f24270 */
[----:B------:R-:W-:Y:S02]  /*5a1e0*/  SEL R10, R10, RZ, !P0 ;  /* 0x000000ff0a0a7207 */ /* 0x000fe40004000000 */
[----:B------:R-:W-:Y:S02]  /*5a1f0*/  IADD3 R17, P3, R17, R8, RZ ;  /* 0x0000000811117210 */ /* 0x000fe40007f7e0ff */
[----:B------:R-:W-:-:S02]  /*5a200*/  ISETP.NE.U32.AND P2, PT, R10, RZ, PT ;  /* 0x000000ff0a00720c */ /* 0x000fc40003f45070 */
        /* <DEDUP_REMOVED lines=15> */
[----:B------:R-:W4:Y:S04]  /*5a300*/  LDL.LU R20, [R1+0xb0c] ;  /* 0x000b0c0001147983 */ /* 0x000f280000300800 */
[----:B------:R-:W4:Y:S04]  /*5a310*/  LDL.LU R17, [R1+0xb10] ;  /* 0x000b100001117983 */ /* 0x000f280000300800 */
[----:B-1----:R-:W4:Y:S04]  /*5a320*/  LDL.LU R16, [R1+0xb14] ;  /* 0x000b140001107983 */ /* 0x002f280000300800 */
[----:B------:R-:W4:Y:S04]  /*5a330*/  LDL.LU R13, [R1+0xb18] ;  /* 0x000b1800010d7983 */ /* 0x000f280000300800 */
        /* <DEDUP_REMOVED lines=9> */
[----:B---3--:R-:W-:-:S05]  /*5a3d0*/  IADD3 R18, P3, R18, R8, RZ ;  /* 0x0000000812127210 */ /* 0x008fca0007f7e0ff */
[----:B--2---:R-:W-:Y:S01]  /*5a3e0*/  IMAD.X R19, R19, 0x1, R2, P3 ;  /* 0x0000000113137824 */ /* 0x004fe200018e0602 */
[----:B----4-:R-:W-:Y:S01]  /*5a3f0*/  IADD3 R6, P4, R6, R8, RZ ;  /* 0x0000000806067210 */ /* 0x010fe20007f9e0ff */
        /* <DEDUP_REMOVED lines=8> */
[----:B------:R-:W4:Y:S04]  /*5a480*/  LDL.LU R18, [R1+0xc00] ;  /* 0x000c000001127983 */ /* 0x000f280000300800 */
[----:B------:R1:W-:Y:S02]  /*5a490*/  LDGSTS.E [R4+-0x3c000], desc[UR60][R10.64], P2 ;  /* 0xc40000000a047fae */ /* 0x0003e4000912187c */
        /* <DEDUP_REMOVED lines=11> */
[----:B------:R-:W-:-:S02]  /*5a550*/  SEL R10, RZ, 0x4, !P1 ;  /* 0x00000004ff0a7807 */ /* 0x000fc40004800000 */
[----:B------:R-:W-:Y:S01]  /*5a560*/  IADD3 R13, P4, R13, R8, RZ ;  /* 0x000000080d0d7210 */ /* 0x000fe20007f9e0ff */
[--C-:B------:R-:W-:Y:S01]  /*5a570*/  IMAD.X R20, R20, 0x1, R2.reuse, P3 ;  /* 0x0000000114147824 */ /* 0x100fe200018e0602 */
        /* <DEDUP_REMOVED lines=27> */
[----:B------:R-:W-:Y:S01]  /*5a730*/  STL [R1+0xc00], R18 ;  /* 0x000c001201007387 */ /* 0x000fe20000100800 */
[----:B------:R-:W-:Y:S02]  /*5a740*/  IMAD.MOV.U32 R10, RZ, RZ, R18 ;  /* 0x000000ffff0a7224 */ /* 0x000fe400078e0012 */
[----:B------:R-:W-:Y:S01]  /*5a750*/  IMAD.MOV.U32 R11, RZ, RZ, R19 ;  /* 0x000000ffff0b7224 */ /* 0x000fe200078e0013 */
[----:B------:R1:W-:Y:S04]  /*5a760*/  STL [R1+0xbfc], R19 ;  /* 0x000bfc1301007387 */ /* 0x0003e80000100800 */
[----:B------:R3:W-:Y:S01]  /*5a770*/  LDGSTS.E [R4+-0x38000], desc[UR60][R10.64], P2 ;  /* 0xc80000000a047fae */ /* 0x0007e2000912187c */
[----:B--2---:R-:W-:-:S04]  /*5a780*/  IADD3 R6, P4, R6, R8, RZ ;  /* 0x0000000806067210 */ /* 0x004fc80007f9e0ff */
[----:B------:R-:W-:Y:S01]  /*5a790*/  IADD3.X R15, R15, R2, RZ, P4, !PT ;  /* 0x000000020f0f7210 */ /* 0x000fe200027fe4ff */
[----:B------:R-:W-:Y:S01]  /*5a7a0*/  STL [R1+0xc08], R6 ;  /* 0x000c080601007387 */ /* 0x000fe20000100800 */
[----:B---3--:R-:W-:-:S03]  /*5a7b0*/  IMAD.MOV.U32 R10, RZ, RZ, R6 ;  /* 0x000000ffff0a7224 */ /* 0x008fc600078e0006 */
[----:B------:R2:W-:Y:S01]  /*5a7c0*/  STL [R1+0xc04], R15 ;  /* 0x000c040f01007387 */ /* 0x0005e20000100800 */
[----:B------:R-:W-:-:S03]  /*5a7d0*/  IMAD.MOV.U32 R11, RZ, RZ, R15 ;  /* 0x000000ffff0b7224 */ /* 0x000fc600078e000f */
        /* <DEDUP_REMOVED lines=26> */
[----:B------:R-:W2:Y:S04]  /*5a980*/  LDL.LU R20, [R1+0xd0c] ;  /* 0x000d0c0001147983 */ /* 0x000ea80000300800 */
[----:B------:R-:W2:Y:S04]  /*5a990*/  LDL.LU R17, [R1+0xd10] ;  /* 0x000d100001117983 */ /* 0x000ea80000300800 */
[----:B-1----:R-:W2:Y:S04]  /*5a9a0*/  LDL.LU R16, [R1+0xd14] ;  /* 0x000d140001107983 */ /* 0x002ea80000300800 */
        /* <DEDUP_REMOVED lines=23> */
[----:B-1----:R-:W-:Y:S01]  /*5ab20*/  MOV R11, R15 ;  /* 0x0000000f000b7202 */ /* 0x002fe20000000f00 */
[----:B------:R-:W-:Y:S01]  /*5ab30*/  IMAD.MOV.U32 R10, RZ, RZ, R6 ;  /* 0x000000ffff0a7224 */ /* 0x000fe200078e0006 */
        /* <DEDUP_REMOVED lines=685> */
[----:B------:R-:W2:Y:S01]  /*5d610*/  LDL.LU R6, [R1+0xb88] ;  /* 0x000b880001067983 */ /* 0x000ea20000300800 */
[----:B------:R-:W-:-:S03]  /*5d620*/  ISETP.GT.AND P1, PT, R3, 0x1e, PT ;  /* 0x0000001e0300780c */ /* 0x000fc60003f24270 */
[----:B------:R1:W-:Y:S02]  /*5d630*/  LDGSTS.E [R4+-0x3fffc], desc[UR60][R10.64], P2 ;  /* 0xc00040000a047fae */ /* 0x0003e4000912187c */
        /* <DEDUP_REMOVED lines=10> */
[----:B------:R1:W-:Y:S02]  /*5d6e0*/  STL [R1+0xa90], R17 ;  /* 0x000a901101007387 */ /* 0x0003e40000100800 */
[----:B------:R-:W-:Y:S02]  /*5d6f0*/  MOV R11, R20 ;  /* 0x00000014000b7202 */ /* 0x000fe40000000f00 */
[----:B------:R-:W-:Y:S04]  /*5d700*/  STL [R1+0xa8c], R20 ;  /* 0x000a8c1401007387 */ /* 0x000fe80000100800 */
[----:B------:R1:W-:Y:S01]  /*5d710*/  LDGSTS.E [R4+-0x3fff8], desc[UR60][R10.64], P2 ;  /* 0xc00080000a047fae */ /* 0x0003e2000912187c */
[----:B------:R-:W-:-:S05]  /*5d720*/  IADD3 R13, P4, R13, R8, RZ ;  /* 0x000000080d0d7210 */ /* 0x000fca0007f9e0ff */
[----:B------:R-:W-:Y:S01]  /*5d730*/  IMAD.X R16, R16, 0x1, R2, P4 ;  /* 0x0000000110107824 */ /* 0x000fe200020e0602 */
[----:B------:R-:W-:Y:S01]  /*5d740*/  STL [R1+0xa98], R13 ;  /* 0x000a980d01007387 */ /* 0x000fe20000100800 */
[----:B-1----:R-:W-:Y:S02]  /*5d750*/  IMAD.MOV.U32 R10, RZ, RZ, R13 ;  /* 0x000000ffff0a7224 */ /* 0x002fe400078e000d */
[----:B------:R-:W-:Y:S01]  /*5d760*/  IMAD.MOV.U32 R11, RZ, RZ, R16 ;  /* 0x000000ffff0b7224 */ /* 0x000fe200078e0010 */
[----:B------:R1:W-:Y:S04]  /*5d770*/  STL [R1+0xa94], R16 ;  /* 0x000a941001007387 */ /* 0x0003e80000100800 */
[----:B------:R-:W2:Y:S04]  /*5d780*/  LDL.LU R17, [R1+0xb8c] ;  /* 0x000b8c0001117983 */ /* 0x000ea80000300800 */
[----:B------:R1:W-:Y:S04]  /*5d790*/  LDGSTS.E [R4+-0x3fff4], desc[UR60][R10.64], P1 ;  /* 0xc000c0000a047fae */ /* 0x0003e8000892187c */
[----:B-1----:R-:W2:Y:S04]  /*5d7a0*/  LDL.LU R16, [R1+0xb90] ;  /* 0x000b900001107983 */ /* 0x002ea80000300800 */
[----:B------:R-:W2:Y:S04]  /*5d7b0*/  LDL.LU R13, [R1+0xb94] ;  /* 0x000b9400010d7983 */ /* 0x000ea80000300800 */
[----:B------:R-:W2:Y:S01]  /*5d7c0*/  LDL.LU R12, [R1+0xb98] ;  /* 0x000b9800010c7983 */ /* 0x000ea20000300800 */
[----:B------:R-:W-:-:S04]  /*5d7d0*/  ISETP.GT.AND P1, PT, R3, 0x3c, PT ;  /* 0x0000003c0300780c */ /* 0x000fc80003f24270 */
[----:B------:R-:W-:Y:S02]  /*5d7e0*/  SEL R10, RZ, 0x4, !P1 ;  /* 0x00000004ff0a7807 */ /* 0x000fe40004800000 */
        /* <DEDUP_REMOVED lines=19> */
[----:B-1----:R-:W-:Y:S01]  /*5d920*/  MOV R11, R15 ;  /* 0x0000000f000b7202 */ /* 0x002fe20000000f00 */
[----:B------:R-:W-:-:S02]  /*5d930*/  IMAD.MOV.U32 R10, RZ, RZ, R6 ;  /* 0x000000ffff0a7224 */ /* 0x000fc400078e0006 */
        /* <DEDUP_REMOVED lines=40> */
[----:B------:R-:W-:Y:S01]  /*5dbc0*/  IMAD.MOV.U32 R10, RZ, RZ, R18 ;  /* 0x000000ffff0a7224 */ /* 0x000fe200078e0012 */
[----:B--2---:R-:W-:Y:S02]  /*5dbd0*/  IADD3 R6, P4, R6, R8, RZ ;  /* 0x0000000806067210 */ /* 0x004fe40007f9e0ff */
[----:B------:R1:W-:Y:S02]  /*5dbe0*/  STL [R1+0xc7c], R19 ;  /* 0x000c7c1301007387 */ /* 0x0003e40000100800 */
[----:B------:R-:W-:Y:S01]  /*5dbf0*/  IADD3.X R15, R15, R2, RZ, P4, !PT ;  /* 0x000000020f0f7210 */ /* 0x000fe200027fe4ff */
[----:B------:R-:W-:Y:S01]  /*5dc00*/  IMAD.MOV.U32 R11, RZ, RZ, R19 ;  /* 0x000000ffff0b7224 */ /* 0x000fe200078e0013 */
[----:B------:R-:W-:Y:S04]  /*5dc10*/  STL [R1+0xc88], R6 ;  /* 0x000c880601007387 */ /* 0x000fe80000100800 */
[----:B------:R2:W-:Y:S04]  /*5dc20*/  STL [R1+0xc84], R15 ;  /* 0x000c840f01007387 */ /* 0x0005e80000100800 */
[----:B-1----:R-:W3:Y:S04]  /*5dc30*/  LDL.LU R19, [R1+0xd7c] ;  /* 0x000d7c0001137983 */ /* 0x002ee80000300800 */
[----:B------:R-:W4:Y:S04]  /*5dc40*/  LDL.LU R18, [R1+0xd80] ;  /* 0x000d800001127983 */ /* 0x000f280000300800 */
[----:B------:R1:W-:Y:S02]  /*5dc50*/  LDGSTS.E [R4+-0x38000], desc[UR60][R10.64], P2 ;  /* 0xc80000000a047fae */ /* 0x0003e4000912187c */
[----:B-1----:R-:W-:-:S02]  /*5dc60*/  IMAD.MOV.U32 R11, RZ, RZ, R15 ;  /* 0x000000ffff0b7224 */ /* 0x002fc400078e000f */
        /* <DEDUP_REMOVED lines=42> */
[----:B------:R-:W-:Y:S04]  /*5df10*/  STL [R1+0xd80], R18 ;  /* 0x000d801201007387 */ /* 0x000fe80000100800 */
[----:B------:R-:W-:Y:S04]  /*5df20*/  STL [R1+0xd7c], R19 ;  /* 0x000d7c1301007387 */ /* 0x000fe80000100800 */
[----:B------:R1:W-:Y:S01]  /*5df30*/  LDGSTS.E [R4+-0x34000], desc[UR60][R10.64], P2 ;  /* 0xcc0000000a047fae */ /* 0x0003e2000912187c */
[----:B--2---:R-:W-:-:S05]  /*5df40*/  IADD3 R6, P4, R6, R8, RZ ;  /* 0x0000000806067210 */ /* 0x004fca0007f9e0ff */
[----:B------:R-:W-:Y:S01]  /*5df50*/  IMAD.X R15, R15, 0x1, R2, P4 ;  /* 0x000000010f0f7824 */ /* 0x000fe200020e0602 */
[----:B------:R-:W-:Y:S04]  /*5df60*/  STL [R1+0xd88], R6 ;  /* 0x000d880601007387 */ /* 0x000fe80000100800 */
[----:B------:R2:W-:Y:S01]  /*5df70*/  STL [R1+0xd84], R15 ;  /* 0x000d840f01007387 */ /* 0x0005e20000100800 */
[----:B-1----:R-:W-:-:S03]  /*5df80*/  MOV R11, R15 ;  /* 0x0000000f000b7202 */ /* 0x002fc60000000f00 */
[----:B------:R-:W3:Y:S04]  /*5df90*/  LDL.LU R152, [R1+0xd9c] ;  /* 0x000d9c0001987983 */ /* 0x000ee80000300800 */
[----:B--2---:R-:W2:Y:S01]  /*5dfa0*/  LDL.LU R15, [R1+0xda0] ;  /* 0x000da000010f7983 */ /* 0x004ea20000300800 */
[----:B------:R-:W-:-:S03]  /*5dfb0*/  IMAD.MOV.U32 R10, RZ, RZ, R6 ;  /* 0x000000ffff0a7224 */ /* 0x000fc600078e0006 */
[----:B------:R-:W4:Y:S04]  /*5dfc0*/  LDL.LU R21, [R1+0xddc] ;  /* 0x000ddc0001157983 */ /* 0x000f280000300800 */
[----:B------:R1:W-:Y:S01]  /*5dfd0*/  LDGSTS.E [R4+-0x33ffc], desc[UR60][R10.64], P1 ;  /* 0xcc0040000a047fae */ /* 0x0003e2000892187c */
[----:B------:R-:W-:-:S03]  /*5dfe0*/  ISETP.GT.AND P1, PT, R3, 0x7e, PT ;  /* 0x0000007e0300780c */ /* 0x000fc60003f24270 */
[----:B------:R-:W4:Y:S04]  /*5dff0*/  LDL.LU R6, [R1+0xde0] ;  /* 0x000de00001067983 */ /* 0x000f280000300800 */
[----:B------:R-:W4:Y:S01]  /*5e000*/  LDL.LU R23, [R1+0xe1c] ;  /* 0x000e1c0001177983 */ /* 0x000f220000300800 */
[----:B-1----:R-:W-:-:S03]  /*5e010*/  SEL R10, RZ, 0x4, !P1 ;  /* 0x00000004ff0a7807 */ /* 0x002fc60004800000 */
[----:B------:R-:W4:Y:S01]  /*5e020*/  LDL.LU R22, [R1+0xe20] ;  /* 0x000e200001167983 */ /* 0x000f220000300800 */
[----:B------:R-:W-:Y:S02]  /*5e030*/  ISETP.GT.AND P1, PT, R3, 0x7f, PT ;  /* 0x0000007f0300780c */ /* 0x000fe40003f24270 */
[----:B------:R-:W-:-:S04]  /*5e040*/  SEL R10, R10, RZ, !P0 ;  /* 0x000000ff0a0a7207 */ /* 0x000fc80004000000 */
[----:B------:R-:W-:Y:S02]  /*5e050*/  ISETP.NE.U32.AND P2, PT, R10, RZ, PT ;  /* 0x000000ff0a00720c */ /* 0x000fe40003f45070 */
[----:B------:R-:W-:-:S04]  /*5e060*/  SEL R10, RZ, 0x4, !P1 ;  /* 0x00000004ff0a7807 */ /* 0x000fc80004800000 */
[----:B------:R-:W-:Y:S02]  /*5e070*/  SEL R10, R10, RZ, !P0 ;  /* 0x000000ff0a0a7207 */ /* 0x000fe40004000000 */
[----:B------:R-:W-:-:S05]  /*5e080*/  IADD3 R16, P3, R16, R8, RZ ;  /* 0x0000000810107210 */ /* 0x000fca0007f7e0ff */
[----:B------:R-:W-:Y:S01]  /*5e090*/  IMAD.X R17, R17, 0x1, R2, P3 ;  /* 0x0000000111117824 */ /* 0x000fe200018e0602 */
[----:B------:R-:W-:Y:S01]  /*5e0a0*/  IADD3 R12, P4, R12, R8, RZ ;  /* 0x000000080c0c7210 */ /* 0x000fe20007f9e0ff */
[----:B------:R-:W-:Y:S01]  /*5e0b0*/  STL [R1+0xd90], R16 ;  /* 0x000d901001007387 */ /* 0x000fe20000100800 */
[----:B------:R-:W-:-:S03]  /*5e0c0*/  ISETP.NE.U32.AND P1, PT, R10, RZ, PT ;  /* 0x000000ff0a00720c */ /* 0x000fc60003f25070 */
[----:B------:R-:W-:Y:S01]  /*5e0d0*/  IMAD.X R13, R13, 0x1, R2, P4 ;  /* 0x000000010d0d7824 */ /* 0x000fe200020e0602 */
[----:B------:R-:W-:Y:S01]  /*5e0e0*/  STL [R1+0xd8c], R17 ;  /* 0x000d8c1101007387 */ /* 0x000fe20000100800 */
[----:B------:R-:W-:Y:S02]  /*5e0f0*/  IMAD.MOV.U32 R10, RZ, RZ, R16 ;  /* 0x000000ffff0a7224 */ /* 0x000fe400078e0010 */
[----:B------:R-:W-:Y:S01]  /*5e100*/  IMAD.MOV.U32 R11, RZ, RZ, R17 ;  /* 0x000000ffff0b7224 */ /* 0x000fe200078e0011 */
[----:B------:R-:W-:Y:S04]  /*5e110*/  STL [R1+0xd98], R12 ;  /* 0x000d980c01007387 */ /* 0x000fe80000100800 */
[----:B------:R1:W-:Y:S04]  /*5e120*/  STL [R1+0xd94], R13 ;  /* 0x000d940d01007387 */ /* 0x0003e80000100800 */
[----:B------:R-:W4:Y:S04]  /*5e130*/  LDL.LU R8, [R1+0xe60] ;  /* 0x000e600001087983 */ /* 0x000f280000300800 */
[----:B------:R1:W-:Y:S02]  /*5e140*/  LDGSTS.E [R4+-0x33ff8], desc[UR60][R10.64], P2 ;  /* 0xcc0080000a047fae */ /* 0x0003e4000912187c */
[----:B-1----:R-:W-:-:S02]  /*5e150*/  IMAD.MOV.U32 R11, RZ, RZ, R13 ;  /* 0x000000ffff0b7224 */ /* 0x002fc400078e000d */
[----:B------:R-:W4:Y:S04]  /*5e160*/  LDL.LU R13, [R1+0xea0] ;  /* 0x000ea000010d7983 */ /* 0x000f280000300800 */
[----:B------:R-:W4:Y:S04]  /*5e170*/  LDL.LU R16, [R1+0xe5c] ;  /* 0x000e5c0001107983 */ /* 0x000f280000300800 */
[----:B------:R-:W4:Y:S01]  /*5e180*/  LDL.LU R17, [R1+0xe9c] ;  /* 0x000e9c0001117983 */ /* 0x000f220000300800 */
[----:B------:R-:W1:Y:S01]  /*5e190*/  S2R R189, SR_TID.X ;  /* 0x0000000000bd7919 */ /* 0x000e620000002100 */
[----:B------:R-:W-:-:S02]  /*5e1a0*/  IMAD.MOV.U32 R10, RZ, RZ, R12 ;  /* 0x000000ffff0a7224 */ /* 0x000fc400078e000c */
[----:B------:R-:W4:Y:S04]  /*5e1b0*/  LDL.LU R18, [R1+0xedc] ;  /* 0x000edc0001127983 */ /* 0x000f280000300800 */
[----:B------:R1:W-:Y:S04]  /*5e1c0*/  LDGSTS.E [R4+-0x33ff4], desc[UR60][R10.64], P1 ;  /* 0xcc00c0000a047fae */ /* 0x0003e8000892187c */
[----:B------:R-:W0:Y:S01]  /*5e1d0*/  LDGDEPBAR ;  /* 0x00000000000079af */ /* 0x000e220000000000 */
[----:B-1----:R-:W-:-:S04]  /*5e1e0*/  LOP3.LUT R12, R189, 0x7f, RZ, 0xc0, !PT ;  /* 0x0000007fbd0c7812 */ /* 0x002fc800078ec0ff */
[----:B------:R-:W-:Y:S01]  /*5e1f0*/  ISETP.GE.AND P1, PT, R12, R3, PT ;  /* 0x000000030c00720c */ /* 0x000fe20003f26270 */
[----:B------:R-:W-:Y:S02]  /*5e200*/  IMAD R12, R14, 0x40000, R252 ;  /* 0x000400000e0c7824 */ /* 0x000fe400078e02fc */
[----:B------:R-:W4:Y:S01]  /*5e210*/  LDL.LU R14, [R1+0xee0] ;  /* 0x000ee000010e7983 */ /* 0x000f220000300800 */
[----:B------:R-:W-:-:S04]  /*5e220*/  SEL R3, RZ, 0x4, P1 ;  /* 0x00000004ff037807 */ /* 0x000fc80000800000 */
[----:B------:R-:W-:-:S04]  /*5e230*/  SEL R3, R3, RZ, !P0 ;  /* 0x000000ff03037207 */ /* 0x000fc80004000000 */
[----:B------:R-:W-:Y:S01]  /*5e240*/  ISETP.NE.U32.AND P0, PT, R3, RZ, PT ;  /* 0x000000ff0300720c */ /* 0x000fe20003f05070 */
[----:B------:R-:W-:Y:S01]  /*5e250*/  IMAD.IADD R4, R7, 0x1, R12 ;  /* 0x0000000107047824 */ /* 0x000fe200078e020c */
[----:B--2---:R-:W-:-:S05]  /*5e260*/  IADD3 R15, P1, R15, R5, RZ ;  /* 0x000000050f0f7210 */ /* 0x004fca0007f3e0ff */
[----:B------:R1:W-:Y:S04]  /*5e270*/  STL [R1+0xda0], R15 ;  /* 0x000da00f01007387 */ /* 0x0003e80000100800 */
[----:B------:R-:W2:Y:S04]  /*5e280*/  LDL.LU R20, [R1+0xf1c] ;  /* 0x000f1c0001147983 */ /* 0x000ea80000300800 */
[----:B------:R-:W2:Y:S01]  /*5e290*/  LDL.LU R19, [R1+0xf20] ;  /* 0x000f200001137983 */ /* 0x000ea20000300800 */
[----:B---3--:R-:W-:Y:S02]  /*5e2a0*/  IADD3.X R152, R152, R0, RZ, P1, !PT ;  /* 0x0000000098987210 */ /* 0x008fe40000ffe4ff */
[----:B----4-:R-:W-:Y:S01]  /*5e2b0*/  IADD3 R6, P1, R6, R5, RZ ;  /* 0x0000000506067210 */ /* 0x010fe20007f3e0ff */
[----:B------:R-:W-:-:S02]  /*5e2c0*/  IMAD.MOV.U32 R10, RZ, RZ, R15 ;  /* 0x000000ffff0a7224 */ /* 0x000fc400078e000f */
[----:B------:R-:W-:Y:S01]  /*5e2d0*/  IMAD.MOV.U32 R11, RZ, RZ, R152 ;  /* 0x000000ffff0b7224 */ /* 0x000fe200078e0098 */
[----:B------:R-:W-:Y:S01]  /*5e2e0*/  STL [R1+0xd9c], R152 ;  /* 0x000d9c9801007387 */ /* 0x000fe20000100800 */
[----:B------:R-:W-:Y:S01]  /*5e2f0*/  IADD3 R22, P2, R22, R5, RZ ;  /* 0x0000000516167210 */ /* 0x000fe20007f5e0ff */
[--C-:B------:R-:W-:Y:S02]  /*5e300*/  IMAD.X R21, R21, 0x1, R0.reuse, P1 ;  /* 0x0000000115157824 */ /* 0x100fe400008e0600 */
[----:B-1----:R-:W3:Y:S02]  /*5e310*/  LDL.LU R15, [R1+0xf60] ;  /* 0x000f6000010f7983 */ /* 0x002ee40000300800 */
[----:B------:R-:W-:Y:S02]  /*5e320*/  IMAD.X R23, R23, 0x1, R0, P2 ;  /* 0x0000000117177824 */ /* 0x000fe400010e0600 */
[----:B------:R-:W4:Y:S04]  /*5e330*/  LDL.LU R3, [R1+0xfa0] ;  /* 0x000fa00001037983 */ /* 0x000f280000300800 */
[----:B------:R1:W-:Y:S04]  /*5e340*/  LDGSTS.E [R4], desc[UR60][R10.64], P0 ;  /* 0x000000000a047fae */ /* 0x0003e8000812187c */
[----:B------:R-:W-:Y:S04]  /*5e350*/  STL [R1+0xde0], R6 ;  /* 0x000de00601007387 */ /* 0x000fe80000100800 */
[----:B------:R1:W-:Y:S02]  /*5e360*/  STL [R1+0xddc], R21 ;  /* 0x000ddc1501007387 */ /* 0x0003e40000100800 */
[----:B-1----:R-:W-:-:S02]  /*5e370*/  IMAD.MOV.U32 R10, RZ, RZ, R6 ;  /* 0x000000ffff0a7224 */ /* 0x002fc400078e0006 */
[----:B------:R-:W-:Y:S01]  /*5e380*/  STL [R1+0xe20], R22 ;  /* 0x000e201601007387 */ /* 0x000fe20000100800 */
[----:B------:R-:W-:-:S03]  /*5e390*/  IMAD.MOV.U32 R11, RZ, RZ, R21 ;  /* 0x000000ffff0b7224 */ /* 0x000fc600078e0015 */
[----:B------:R-:W4:Y:S04]  /*5e3a0*/  LDL.LU R21, [R1+0xf5c] ;  /* 0x000f5c0001157983 */ /* 0x000f280000300800 */
[----:B------:R-:W-:Y:S04]  /*5e3b0*/  STL [R1+0xe1c], R23 ;  /* 0x000e1c1701007387 */ /* 0x000fe80000100800 */
[----:B------:R1:W-:Y:S04]  /*5e3c0*/  LDGSTS.E [R4+0x400], desc[UR60][R10.64], P0 ;  /* 0x004000000a047fae */ /* 0x0003e8000812187c */
[----:B------:R-:W4:Y:S01]  /*5e3d0*/  LDL.LU R6, [R1+0xf9c] ;  /* 0x000f9c0001067983 */ /* 0x000f220000300800 */
[----:B------:R-:W-:Y:S01]  /*5e3e0*/  IADD3 R8, P1, R8, R5, RZ ;  /* 0x0000000508087210 */ /* 0x000fe20007f3e0ff */
[----:B-1----:R-:W-:Y:S01]  /*5e3f0*/  IMAD.MOV.U32 R11, RZ, RZ, R23 ;  /* 0x000000ffff0b7224 */ /* 0x002fe200078e0017 */
[----:B------:R-:W-:-:S03]  /*5e400*/  MOV R10, R22 ;  /* 0x00000016000a7202 */ /* 0x000fc60000000f00 */
[----:B------:R-:W-:Y:S04]  /*5e410*/  STL [R1+0xe60], R8 ;  /* 0x000e600801007387 */ /* 0x000fe80000100800 */
[----:B------:R1:W-:Y:S01]  /*5e420*/  LDGSTS.E [R4+0x800], desc[UR60][R10.64], P0 ;  /* 0x008000000a047fae */ /* 0x0003e2000812187c */
[----:B------:R-:W-:Y:S01]  /*5e430*/  IADD3 R13, P2, R13, R5, RZ ;  /* 0x000000050d0d7210 */ /* 0x000fe20007f5e0ff */
[----:B------:R-:W-:Y:S02]  /*5e440*/  IMAD.X R16, R16, 0x1, R0, P1 ;  /* 0x0000000110107824 */ /* 0x000fe400008e0600 */
[----:B-1----:R-:W-:Y:S02]  /*5e450*/  IMAD.MOV.U32 R10, RZ, RZ, R8 ;  /* 0x000000ffff0a7224 */ /* 0x002fe400078e0008 */
[----:B------:R-:W-:Y:S01]  /*5e460*/  IMAD.X R17, R17, 0x1, R0, P2 ;  /* 0x0000000111117824 */ /* 0x000fe200010e0600 */
[----:B------:R1:W-:Y:S01]  /*5e470*/  STL [R1+0xe5c], R16 ;  /* 0x000e5c1001007387 */ /* 0x0003e20000100800 */
[----:B------:R-:W-:-:S03]  /*5e480*/  IMAD.MOV.U32 R11, RZ, RZ, R16 ;  /* 0x000000ffff0b7224 */ /* 0x000fc600078e0010 */
[----:B------:R-:W-:Y:S04]  /*5e490*/  STL [R1+0xea0], R13 ;  /* 0x000ea00d01007387 */ /* 0x000fe80000100800 */
[----:B------:R1:W-:Y:S04]  /*5e4a0*/  LDGSTS.E [R4+0xc00], desc[UR60][R10.64], P0 ;  /* 0x00c000000a047fae */ /* 0x0003e8000812187c */
[----:B-1----:R-:W4:Y:S04]  /*5e4b0*/  LDL.LU R16, [R1+0xfe0] ;  /* 0x000fe00001107983 */ /* 0x002f280000300800 */
[----:B------:R1:W-:Y:S04]  /*5e4c0*/  STL [R1+0xe9c], R17 ;  /* 0x000e9c1101007387 */ /* 0x0003e80000100800 */
[----:B------:R-:W4:Y:S01]  /*5e4d0*/  LDL.LU R8, [R1+0x1020] ;  /* 0x0010200001087983 */ /* 0x000f220000300800 */
[----:B------:R-:W-:-:S03]  /*5e4e0*/  IMAD.MOV.U32 R11, RZ, RZ, R17 ;  /* 0x000000ffff0b7224 */ /* 0x000fc600078e0011 */
[----:B-1----:R-:W4:Y:S01]  /*5e4f0*/  LDL.LU R17, [R1+0xfdc] ;  /* 0x000fdc0001117983 */ /* 0x002f220000300800 */
[----:B------:R-:W-:-:S03]  /*5e500*/  IMAD.MOV.U32 R10, RZ, RZ, R13 ;  /* 0x000000ffff0a7224 */ /* 0x000fc600078e000d */
[----:B------:R-:W4:Y:S04]  /*5e510*/  LDL.LU R13, [R1+0x101c] ;  /* 0x00101c00010d7983 */ /* 0x000f280000300800 */
[----:B------:R1:W-:Y:S01]  /*5e520*/  LDGSTS.E [R4+0x1000], desc[UR60][R10.64], P0 ;  /* 0x010000000a047fae */ /* 0x0003e2000812187c */
[----:B------:R-:W-:-:S04]  /*5e530*/  IADD3 R14, P1, R14, R5, RZ ;  /* 0x000000050e0e7210 */ /* 0x000fc80007f3e0ff */
[----:B------:R-:W-:Y:S01]  /*5e540*/  IADD3.X R18, R18, R0, RZ, P1, !PT ;  /* 0x0000000012127210 */ /* 0x000fe20000ffe4ff */
[----:B------:R-:W-:Y:S01]  /*5e550*/  STL [R1+0xee0], R14 ;  /* 0x000ee00e01007387 */ /* 0x000fe20000100800 */
[----:B-1----:R-:W-:-:S03]  /*5e560*/  IMAD.MOV.U32 R10, RZ, RZ, R14 ;  /* 0x000000ffff0a7224 */ /* 0x002fc600078e000e */
[----:B------:R1:W-:Y:S01]  /*5e570*/  STL [R1+0xedc], R18 ;  /* 0x000edc1201007387 */ /* 0x0003e20000100800 */
[----:B------:R-:W-:-:S05]  /*5e580*/  IMAD.MOV.U32 R11, RZ, RZ, R18 ;  /* 0x000000ffff0b7224 */ /* 0x000fca00078e0012 */
[----:B------:R1:W-:Y:S01]  /*5e590*/  LDGSTS.E [R4+0x1400], desc[UR60][R10.64], P0 ;  /* 0x014000000a047fae */ /* 0x0003e2000812187c */
[----:B--2---:R-:W-:-:S05]  /*5e5a0*/  IADD3 R19, P2, R19, R5, RZ ;  /* 0x0000000513137210 */ /* 0x004fca0007f5e0ff */
[----:B------:R-:W-:Y:S01]  /*5e5b0*/  IMAD.X R20, R20, 0x1, R0, P2 ;  /* 0x0000000114147824 */ /* 0x000fe200010e0600 */
[----:B------:R-:W-:Y:S04]  /*5e5c0*/  STL [R1+0xf20], R19 ;  /* 0x000f201301007387 */ /* 0x000fe80000100800 */
[----:B-1----:R-:W2:Y:S01]  /*5e5d0*/  LDL.LU R18, [R1+0x1060] ;  /* 0x0010600001127983 */ /* 0x002ea20000300800 */
[----:B------:R-:W-:-:S03]  /*5e5e0*/  IMAD.MOV.U32 R11, RZ, RZ, R20 ;  /* 0x000000ffff0b7224 */ /* 0x000fc600078e0014 */
[----:B------:R1:W-:Y:S04]  /*5e5f0*/  STL [R1+0xf1c], R20 ;  /* 0x000f1c1401007387 */ /* 0x0003e80000100800 */
[----:B------:R-:W2:Y:S01]  /*5e600*/  LDL.LU R14, [R1+0x10a0] ;  /* 0x0010a000010e7983 */ /* 0x000ea20000300800 */
[----:B------:R-:W-:-:S03]  /*5e610*/  IMAD.MOV.U32 R10, RZ, RZ, R19 ;  /* 0x000000ffff0a7224 */ /* 0x000fc600078e0013 */
[----:B-1----:R-:W2:Y:S04]  /*5e620*/  LDL.LU R20, [R1+0x105c] ;  /* 0x00105c0001147983 */ /* 0x002ea80000300800 */
[----:B------:R-:W2:Y:S01]  /*5e630*/  LDL.LU R19, [R1+0x109c] ;  /* 0x00109c0001137983 */ /* 0x000ea20000300800 */
[-C--:B---3--:R-:W-:Y:S02]  /*5e640*/  IADD3 R15, P1, R15, R5.reuse, RZ ;  /* 0x000000050f0f7210 */ /* 0x088fe40007f3e0ff */
[----:B----4-:R-:W-:Y:S01]  /*5e650*/  IADD3 R3, P2, R3, R5, RZ ;  /* 0x0000000503037210 */ /* 0x010fe20007f5e0ff */
[----:B------:R1:W-:Y:S02]  /*5e660*/  LDGSTS.E [R4+0x1800], desc[UR60][R10.64], P0 ;  /* 0x018000000a047fae */ /* 0x0003e4000812187c */
[----:B------:R-:W-:-:S02]  /*5e670*/  IMAD.X R21, R21, 0x1, R0, P1 ;  /* 0x0000000115157824 */ /* 0x000fc400008e0600 */
[----:B------:R3:W-:Y:S04]  /*5e680*/  STL [R1+0xf60], R15 ;  /* 0x000f600f01007387 */ /* 0x0007e80000100800 */
[----:B------:R4:W-:Y:S01]  /*5e690*/  STL [R1+0xf5c], R21 ;  /* 0x000f5c1501007387 */ /* 0x0009e20000100800 */
[----:B-1----:R-:W-:-:S03]  /*5e6a0*/  MOV R10, R15 ;  /* 0x0000000f000a7202 */ /* 0x002fc60000000f00 */
[----:B------:R1:W-:Y:S01]  /*5e6b0*/  STL [R1+0xfa0], R3 ;  /* 0x000fa00301007387 */ /* 0x0003e20000100800 */
[----:B------:R-:W-:-:S03]  /*5e6c0*/  IMAD.X R6, R6, 0x1, R0, P2 ;  /* 0x0000000106067824 */ /* 0x000fc600010e0600 */
[----:B---3--:R-:W3:Y:S01]  /*5e6d0*/  LDL.LU R15, [R1+0x10e0] ;  /* 0x0010e000010f7983 */ /* 0x008ee20000300800 */
[----:B------:R-:W-:-:S03]  /*5e6e0*/  IMAD.MOV.U32 R11, RZ, RZ, R21 ;  /* 0x000000ffff0b7224 */ /* 0x000fc600078e0015 */
[----:B------:R1:W-:Y:S04]  /*5e6f0*/  STL [R1+0xf9c], R6 ;  /* 0x000f9c0601007387 */ /* 0x0003e80000100800 */
[----:B------:R-:W3:Y:S04]  /*5e700*/  LDL.LU R22, [R1+0x1120] ;  /* 0x0011200001167983 */ /* 0x000ee80000300800 */
[----:B----4-:R-:W4:Y:S04]  /*5e710*/  LDL.LU R21, [R1+0x10dc] ;  /* 0x0010dc0001157983 */ /* 0x010f280000300800 */
[----:B------:R1:W-:Y:S04]  /*5e720*/  LDGSTS.E [R4+0x1c00], desc[UR60][R10.64], P0 ;  /* 0x01c000000a047fae */ /* 0x0003e8000812187c */
[----:B------:R-:W4:Y:S01]  /*5e730*/  LDL.LU R23, [R1+0x111c] ;  /* 0x00111c0001177983 */ /* 0x000f220000300800 */
[----:B-1----:R-:W-:-:S02]  /*5e740*/  IMAD.MOV.U32 R10, RZ, RZ, R3 ;  /* 0x000000ffff0a7224 */ /* 0x002fc400078e0003 */
[----:B------:R-:W-:Y:S01]  /*5e750*/  IMAD.MOV.U32 R11, RZ, RZ, R6 ;  /* 0x000000ffff0b7224 */ /* 0x000fe200078e0006 */
[----:B------:R-:W4:Y:S04]  /*5e760*/  LDL.LU R3, [R1+0x1160] ;  /* 0x0011600001037983 */ /* 0x000f280000300800 */
[----:B------:R-:W4:Y:S04]  /*5e770*/  LDL.LU R6, [R1+0x11a0] ;  /* 0x0011a00001067983 */ /* 0x000f280000300800 */
[----:B------:R1:W-:Y:S01]  /*5e780*/  LDGSTS.E [R4+0x2000], desc[UR60][R10.64], P0 ;  /* 0x020000000a047fae */ /* 0x0003e2000812187c */
[----:B------:R-:W-:-:S02]  /*5e790*/  IADD3 R16, P1, R16, R5, RZ ;  /* 0x0000000510107210 */ /* 0x000fc40007f3e0ff */
[----:B------:R-:W-:-:S03]  /*5e7a0*/  IADD3 R8, P2, R8, R5, RZ ;  /* 0x0000000508087210 */ /* 0x000fc60007f5e0ff */
[----:B------:R1:W-:Y:S01]  /*5e7b0*/  STL [R1+0xfe0], R16 ;  /* 0x000fe01001007387 */ /* 0x0003e20000100800 */
[----:B------:R-:W-:Y:S02]  /*5e7c0*/  IMAD.X R17, R17, 0x1, R0, P1 ;  /* 0x0000000111117824 */ /* 0x000fe400008e0600 */
[----:B-1----:R-:W-:Y:S02]  /*5e7d0*/  IMAD.MOV.U32 R10, RZ, RZ, R16 ;  /* 0x000000ffff0a7224 */ /* 0x002fe400078e0010 */
[----:B------:R-:W-:Y:S01]  /*5e7e0*/  IMAD.X R13, R13, 0x1, R0, P2 ;  /* 0x000000010d0d7824 */ /* 0x000fe200010e0600 */
[----:B------:R1:W-:Y:S04]  /*5e7f0*/  STL [R1+0xfdc], R17 ;  /* 0x000fdc1101007387 */ /* 0x0003e80000100800 */
[----:B------:R1:W-:Y:S01]  /*5e800*/  STL [R1+0x1020], R8 ;  /* 0x0010200801007387 */ /* 0x0003e20000100800 */
[----:B------:R-:W-:-:S03]  /*5e810*/  IMAD.MOV.U32 R11, RZ, RZ, R17 ;  /* 0x000000ffff0b7224 */ /* 0x000fc600078e0011 */
[----:B------:R-:W4:Y:S04]  /*5e820*/  LDL.LU R16, [R1+0x115c] ;  /* 0x00115c0001107983 */ /* 0x000f280000300800 */
[----:B------:R1:W-:Y:S04]  /*5e830*/  STL [R1+0x101c], R13 ;  /* 0x00101c0d01007387 */ /* 0x0003e80000100800 */
[----:B-1----:R-:W4:Y:S04]  /*5e840*/  LDL.LU R17, [R1+0x119c] ;  /* 0x00119c0001117983 */ /* 0x002f280000300800 */
[----:B------:R1:W-:Y:S02]  /*5e850*/  LDGSTS.E [R4+0x2400], desc[UR60][R10.64], P0 ;  /* 0x024000000a047fae */ /* 0x0003e4000812187c */
[----:B-1----:R-:W-:Y:S01]  /*5e860*/  MOV R10, R8 ;  /* 0x00000008000a7202 */ /* 0x002fe20000000f00 */
[----:B------:R-:W-:Y:S01]  /*5e870*/  IMAD.MOV.U32 R11, RZ, RZ, R13 ;  /* 0x000000ffff0b7224 */ /* 0x000fe200078e000d */
[----:B------:R-:W4:Y:S04]  /*5e880*/  LDL.LU R8, [R1+0x11e0] ;  /* 0x0011e00001087983 */ /* 0x000f280000300800 */
[----:B------:R-:W4:Y:S04]  /*5e890*/  LDL.LU R13, [R1+0x1220] ;  /* 0x00122000010d7983 */ /* 0x000f280000300800 */
[----:B------:R1:W-:Y:S01]  /*5e8a0*/  LDGSTS.E [R4+0x2800], desc[UR60][R10.64], P0 ;  /* 0x028000000a047fae */ /* 0x0003e2000812187c */
[----:B--2---:R-:W-:-:S05]  /*5e8b0*/  IADD3 R18, P1, R18, R5, RZ ;  /* 0x0000000512127210 */ /* 0x004fca0007f3e0ff */
[----:B------:R2:W-:Y:S01]  /*5e8c0*/  STL [R1+0x1060], R18 ;  /* 0x0010601201007387 */ /* 0x0005e20000100800 */
[----:B------:R-:W-:Y:S01]  /*5e8d0*/  IADD3 R14, P2, R14, R5, RZ ;  /* 0x000000050e0e7210 */ /* 0x000fe20007f5e0ff */
[----:B------:R-:W-:Y:S02]  /*5e8e0*/  IMAD.X R20, R20, 0x1, R0, P1 ;  /* 0x0000000114147824 */ /* 0x000fe400008e0600 */
[----:B-1----:R-:W-:Y:S02]  /*5e8f0*/  IMAD.MOV.U32 R10, RZ, RZ, R18 ;  /* 0x000000ffff0a7224 */ /* 0x002fe400078e0012 */
[----:B------:R-:W-:Y:S01]  /*5e900*/  IMAD.X R19, R19, 0x1, R0, P2 ;  /* 0x0000000113137824 */ /* 0x000fe200010e0600 */
[----:B------:R1:W-:Y:S04]  /*5e910*/  STL [R1+0x105c], R20 ;  /* 0x00105c1401007387 */ /* 0x0003e80000100800 */
[----:B------:R-:W-:Y:S04]  /*5e920*/  STL [R1+0x10a0], R14 ;  /* 0x0010a00e01007387 */ /* 0x000fe80000100800 */
[----:B--2---:R-:W2:Y:S01]  /*5e930*/  LDL.LU R18, [R1+0x11dc] ;  /* 0x0011dc0001127983 */ /* 0x004ea20000300800 */
[----:B------:R-:W-:-:S03]  /*5e940*/  IMAD.MOV.U32 R11, RZ, RZ, R20 ;  /* 0x000000ffff0b7224 */ /* 0x000fc600078e0014 */
[----:B------:R4:W-:Y:S04]  /*5e950*/  STL [R1+0x109c], R19 ;  /* 0x00109c1301007387 */ /* 0x0009e80000100800 */
[----:B-1----:R-:W2:Y:S04]  /*5e960*/  LDL.LU R20, [R1+0x121c] ;  /* 0x00121c0001147983 */ /* 0x002ea80000300800 */
[----:B------:R1:W-:Y:S01]  /*5e970*/  LDGSTS.E [R4+0x2c00], desc[UR60][R10.64], P0 ;  /* 0x02c000000a047fae */ /* 0x0003e2000812187c */
[-C--:B---3--:R-:W-:Y:S02]  /*5e980*/  IADD3 R15, P1, R15, R5.reuse, RZ ;  /* 0x000000050f0f7210 */ /* 0x088fe40007f3e0ff */
[----:B------:R-:W-:Y:S01]  /*5e990*/  IADD3 R22, P2, R22, R5, RZ ;  /* 0x0000000516167210 */ /* 0x000fe20007f5e0ff */
[----:B-1----:R-:W-:Y:S01]  /*5e9a0*/  IMAD.MOV.U32 R10, RZ, RZ, R14 ;  /* 0x000000ffff0a7224 */ /* 0x002fe200078e000e */
[----:B----4-:R-:W-:Y:S01]  /*5e9b0*/  IADD3.X R21, R21, R0, RZ, P1, !PT ;  /* 0x0000000015157210 */ /* 0x010fe20000ffe4ff */
[----:B------:R-:W-:-:S02]  /*5e9c0*/  IMAD.MOV.U32 R11, RZ, RZ, R19 ;  /* 0x000000ffff0b7224 */ /* 0x000fc400078e0013 */
[----:B------:R-:W3:Y:S04]  /*5e9d0*/  LDL.LU R19, [R1+0x1260] ;  /* 0x0012600001137983 */ /* 0x000ee80000300800 */
[----:B------:R-:W4:Y:S01]  /*5e9e0*/  LDL.LU R14, [R1+0x12a0] ;  /* 0x0012a000010e7983 */ /* 0x000f220000300800 */
[----:B------:R-:W-:-:S03]  /*5e9f0*/  IMAD.X R23, R23, 0x1, R0, P2 ;  /* 0x0000000117177824 */ /* 0x000fc600010e0600 */
[----:B------:R1:W-:Y:S04]  /*5ea00*/  LDGSTS.E [R4+0x3000], desc[UR60][R10.64], P0 ;  /* 0x030000000a047fae */ /* 0x0003e8000812187c */
[----:B------:R-:W-:Y:S04]  /*5ea10*/  STL [R1+0x10e0], R15 ;  /* 0x0010e00f01007387 */ /* 0x000fe80000100800 */
[----:B------:R1:W-:Y:S01]  /*5ea20*/  STL [R1+0x10dc], R21 ;  /* 0x0010dc1501007387 */ /* 0x0003e20000100800 */
[----:B------:R-:W-:Y:S01]  /*5ea30*/  IADD3 R3, P1, R3, R5, RZ ;  /* 0x0000000503037210 */ /* 0x000fe20007f3e0ff */
[----:B-1----:R-:W-:-:S02]  /*5ea40*/  IMAD.MOV.U32 R10, RZ, RZ, R15 ;  /* 0x000000ffff0a7224 */ /* 0x002fc400078e000f */
[----:B------:R-:W-:Y:S01]  /*5ea50*/  IMAD.MOV.U32 R11, RZ, RZ, R21 ;  /* 0x000000ffff0b7224 */ /* 0x000fe200078e0015 */
[----:B------:R-:W-:Y:S04]  /*5ea60*/  STL [R1+0x1120], R22 ;  /* 0x0011201601007387 */ /* 0x000fe80000100800 */
[----:B------:R-:W4:Y:S01]  /*5ea70*/  LDL.LU R21, [R1+0x125c] ;  /* 0x00125c0001157983 */ /* 0x000f220000300800 */
[----:B------:R-:W-:-:S03]  /*5ea80*/  IADD3 R6, P2, R6, R5, RZ ;  /* 0x0000000506067210 */ /* 0x000fc60007f5e0ff */
[----:B------:R1:W-:Y:S04]  /*5ea90*/  LDGSTS.E [R4+0x3400], desc[UR60][R10.64], P0 ;  /* 0x034000000a047fae */ /* 0x0003e8000812187c */
[----:B------:R-:W-:Y:S04]  /*5eaa0*/  STL [R1+0x111c], R23 ;  /* 0x00111c1701007387 */ /* 0x000fe80000100800 */
[----:B------:R-:W4:Y:S01]  /*5eab0*/  LDL.LU R15, [R1+0x129c] ;  /* 0x00129c00010f7983 */ /* 0x000f220000300800 */
[----:B-1----:R-:W-:Y:S02]  /*5eac0*/  IMAD.MOV.U32 R10, RZ, RZ, R22 ;  /* 0x000000ffff0a7224 */ /* 0x002fe400078e0016 */
[----:B------:R-:W-:Y:S01]  /*5ead0*/  IMAD.MOV.U32 R11, RZ, RZ, R23 ;  /* 0x000000ffff0b7224 */ /* 0x000fe200078e0017 */
[----:B------:R-:W-:Y:S04]  /*5eae0*/  STL [R1+0x1160], R3 ;  /* 0x0011600301007387 */ /* 0x000fe80000100800 */
[----:B------:R1:W-:Y:S01]  /*5eaf0*/  LDGSTS.E [R4+0x3800], desc[UR60][R10.64], P0 ;  /* 0x038000000a047fae */ /* 0x0003e2000812187c */
[----:B------:R-:W-:Y:S01]  /*5eb00*/  IMAD.X R16, R16, 0x1, R0, P1 ;  /* 0x0000000110107824 */ /* 0x000fe200008e0600 */
[----:B-1----:R-:W-:-:S03]  /*5eb10*/  MOV R10, R3 ;  /* 0x00000003000a7202 */ /* 0x002fc60000000f00 */
[----:B------:R-:W-:Y:S01]  /*5eb20*/  IMAD.MOV.U32 R11, RZ, RZ, R16 ;  /* 0x000000ffff0b7224 */ /* 0x000fe200078e0010 */
[----:B------:R1:W-:Y:S01]  /*5eb30*/  STL [R1+0x115c], R16 ;  /* 0x00115c1001007387 */ /* 0x0003e20000100800 */
[----:B------:R-:W-:-:S03]  /*5eb40*/  IMAD.X R17, R17, 0x1, R0, P2 ;  /* 0x0000000111117824 */ /* 0x000fc600010e0600 */
        /* <DEDUP_REMOVED lines=8> */
[----:B------:R-:W4:Y:S01]  /*5ebd0*/  LDL.LU R6, [R1+0x131c] ;  /* 0x00131c0001067983 */ /* 0x000f220000300800 */
[-C--:B------:R-:W-:Y:S02]  /*5ebe0*/  IADD3 R8, P1, R8, R5.reuse, RZ ;  /* 0x0000000508087210 */ /* 0x080fe40007f3e0ff */
[----:B------:R-:W-:Y:S01]  /*5ebf0*/  IADD3 R13, P2, R13, R5, RZ ;  /* 0x000000050d0d7210 */ /* 0x000fe20007f5e0ff */
[----:B------:R1:W-:Y:S04]  /*5ec00*/  LDGSTS.E [R4+0x4000], desc[UR60][R10.64], P0 ;  /* 0x040000000a047fae */ /* 0x0003e8000812187c */
[----:B------:R2:W-:Y:S01]  /*5ec10*/  STL [R1+0x11e0], R8 ;  /* 0x0011e00801007387 */ /* 0x0005e20000100800 */
[----:B-1----:R-:W-:Y:S02]  /*5ec20*/  IMAD.MOV.U32 R10, RZ, RZ, R8 ;  /* 0x000000ffff0a7224 */ /* 0x002fe400078e0008 */
[----:B--2---:R-:W-:-:S04]  /*5ec30*/  IMAD.X R18, R18, 0x1, R0, P1 ;  /* 0x0000000112127824 */ /* 0x004fc800008e0600 */
[----:B------:R-:W-:Y:S01]  /*5ec40*/  IMAD.MOV.U32 R11, RZ, RZ, R18 ;  /* 0x000000ffff0b7224 */ /* 0x000fe200078e0012 */
[----:B------:R1:W-:Y:S01]  /*5ec50*/  STL [R1+0x11dc], R18 ;  /* 0x0011dc1201007387 */ /* 0x0003e20000100800 */
[----:B------:R-:W-:-:S03]  /*5ec60*/  IMAD.X R20, R20, 0x1, R0, P2 ;  /* 0x0000000114147824 */ /* 0x000fc600010e0600 */
[----:B------:R2:W-:Y:S04]  /*5ec70*/  STL [R1+0x1220], R13 ;  /* 0x0012200d01007387 */ /* 0x0005e80000100800 */
[----:B------:R-:W4:Y:S04]  /*5ec80*/  LDL.LU R8, [R1+0x1360] ;  /* 0x0013600001087983 */ /* 0x000f280000300800 */
[----:B------:R2:W-:Y:S04]  /*5ec90*/  STL [R1+0x121c], R20 ;  /* 0x00121c1401007387 */ /* 0x0005e80000100800 */
[----:B------:R2:W-:Y:S04]  /*5eca0*/  LDGSTS.E [R4+0x4400], desc[UR60][R10.64], P0 ;  /* 0x044000000a047fae */ /* 0x0005e8000812187c */
[----:B-1----:R-:W4:Y:S01]  /*5ecb0*/  LDL.LU R18, [R1+0x13a0] ;  /* 0x0013a00001127983 */ /* 0x002f220000300800 */
[----:B--2---:R-:W-:-:S03]  /*5ecc0*/  MOV R10, R13 ;  /* 0x0000000d000a7202 */ /* 0x004fc60000000f00 */
[----:B------:R-:W2:Y:S01]  /*5ecd0*/  LDL.LU R13, [R1+0x135c] ;  /* 0x00135c00010d7983 */ /* 0x000ea20000300800 */
[----:B------:R-:W-:-:S03]  /*5ece0*/  IMAD.MOV.U32 R11, RZ, RZ, R20 ;  /* 0x000000ffff0b7224 */ /* 0x000fc600078e0014 */
[----:B------:R-:W2:Y:S01]  /*5ecf0*/  LDL.LU R20, [R1+0x139c] ;  /* 0x00139c0001147983 */ /* 0x000ea20000300800 */
[-C--:B---3--:R-:W-:Y:S02]  /*5ed00*/  IADD3 R19, P1, R19, R5.reuse, RZ ;  /* 0x0000000513137210 */ /* 0x088fe40007f3e0ff */
[----:B----4-:R-:W-:Y:S01]  /*5ed10*/  IADD3 R14, P2, R14, R5, RZ ;  /* 0x000000050e0e7210 */ /* 0x010fe20007f5e0ff */
[----:B------:R1:W-:Y:S04]  /*5ed20*/  LDGSTS.E [R4+0x4800], desc[UR60][R10.64], P0 ;  /* 0x048000000a047fae */ /* 0x0003e8000812187c */
[----:B------:R3:W-:Y:S01]  /*5ed30*/  STL [R1+0x1260], R19 ;  /* 0x0012601301007387 */ /* 0x0007e20000100800 */
[----:B------:R-:W-:Y:S02]  /*5ed40*/  IMAD.X R21, R21, 0x1, R0, P1 ;  /* 0x0000000115157824 */ /* 0x000fe400008e0600 */
[----:B-1----:R-:W-:-:S03]  /*5ed50*/  IMAD.MOV.U32 R10, RZ, RZ, R19 ;  /* 0x000000ffff0a7224 */ /* 0x002fc600078e0013 */
[----:B------:R1:W-:Y:S04]  /*5ed60*/  STL [R1+0x125c], R21 ;  /* 0x00125c1501007387 */ /* 0x0003e80000100800 */
[----:B------:R4:W-:Y:S01]  /*5ed70*/  STL [R1+0x12a0], R14 ;  /* 0x0012a00e01007387 */ /* 0x0009e20000100800 */
[----:B------:R-:W-:-:S03]  /*5ed80*/  IMAD.X R15, R15, 0x1, R0, P2 ;  /* 0x000000010f0f7824 */ /* 0x000fc600010e0600 */
[----:B---3--:R-:W3:Y:S01]  /*5ed90*/  LDL.LU R19, [R1+0x13e0] ;  /* 0x0013e00001137983 */ /* 0x008ee20000300800 */
[----:B------:R-:W-:-:S03]  /*5eda0*/  IMAD.MOV.U32 R11, RZ, RZ, R21 ;  /* 0x000000ffff0b7224 */ /* 0x000fc600078e0015 */
[----:B------:R4:W-:Y:S04]  /*5edb0*/  STL [R1+0x129c], R15 ;  /* 0x00129c0f01007387 */ /* 0x0009e80000100800 */
[----:B------:R-:W3:Y:S04]  /*5edc0*/  LDL.LU R22, [R1+0x1420] ;  /* 0x0014200001167983 */ /* 0x000ee80000300800 */
[----:B-1----:R-:W3:Y:S04]  /*5edd0*/  LDL.LU R21, [R1+0x13dc] ;  /* 0x0013dc0001157983 */ /* 0x002ee80000300800 */
[----:B------:R1:W-:Y:S04]  /*5ede0*/  LDGSTS.E [R4+0x4c00], desc[UR60][R10.64], P0 ;  /* 0x04c000000a047fae */ /* 0x0003e8000812187c */
[----:B------:R-:W3:Y:S01]  /*5edf0*/  LDL.LU R23, [R1+0x141c] ;  /* 0x00141c0001177983 */ /* 0x000ee20000300800 */
[----:B-1----:R-:W-:-:S02]  /*5ee00*/  IMAD.MOV.U32 R10, RZ, RZ, R14 ;  /* 0x000000ffff0a7224 */ /* 0x002fc400078e000e */
[----:B------:R-:W-:Y:S01]  /*5ee10*/  IMAD.MOV.U32 R11, RZ, RZ, R15 ;  /* 0x000000ffff0b7224 */ /* 0x000fe200078e000f */
[----:B----4-:R-:W4:Y:S04]  /*5ee20*/  LDL.LU R14, [R1+0x1460] ;  /* 0x00146000010e7983 */ /* 0x010f280000300800 */
[----:B------:R-:W4:Y:S01]  /*5ee30*/  LDL.LU R15, [R1+0x14a0] ;  /* 0x0014a000010f7983 */ /* 0x000f220000300800 */
[----:B------:R-:W-:-:S03]  /*5ee40*/  IADD3 R16, P1, R16, R5, RZ ;  /* 0x0000000510107210 */ /* 0x000fc60007f3e0ff */
[----:B------:R1:W-:Y:S01]  /*5ee50*/  LDGSTS.E [R4+0x5000], desc[UR60][R10.64], P0 ;  /* 0x050000000a047fae */ /* 0x0003e2000812187c */
[----:B------:R-:W-:-:S03]  /*5ee60*/  IADD3 R3, P2, R3, R5, RZ ;  /* 0x0000000503037210 */ /* 0x000fc60007f5e0ff */
[----:B------:R1:W-:Y:S01]  /*5ee70*/  STL [R1+0x12e0], R16 ;  /* 0x0012e01001007387 */ /* 0x0003e20000100800 */
[----:B------:R-:W-:Y:S01]  /*5ee80*/  IADD3.X R17, R17, R0, RZ, P1, !PT ;  /* 0x0000000011117210 */ /* 0x000fe20000ffe4ff */
[----:B-1----:R-:W-:Y:S02]  /*5ee90*/  IMAD.MOV.U32 R10, RZ, RZ, R16 ;  /* 0x000000ffff0a7224 */ /* 0x002fe400078e0010 */
[----:B------:R-:W-:Y:S02]  /*5eea0*/  IMAD.X R6, R6, 0x1, R0, P2 ;  /* 0x0000000106067824 */ /* 0x000fe400010e0600 */
[----:B------:R1:W-:Y:S04]  /*5eeb0*/  STL [R1+0x12dc], R17 ;  /* 0x0012dc1101007387 */ /* 0x0003e80000100800 */
[----:B------:R1:W-:Y:S01]  /*5eec0*/  STL [R1+0x1320], R3 ;  /* 0x0013200301007387 */ /* 0x0003e20000100800 */
[----:B------:R-:W-:-:S03]  /*5eed0*/  IMAD.MOV.U32 R11, RZ, RZ, R17 ;  /* 0x000000ffff0b7224 */ /* 0x000fc600078e0011 */
[----:B------:R-:W4:Y:S04]  /*5eee0*/  LDL.LU R16, [R1+0x145c] ;  /* 0x00145c0001107983 */ /* 0x000f280000300800 */
[----:B------:R1:W-:Y:S04]  /*5eef0*/  STL [R1+0x131c], R6 ;  /* 0x00131c0601007387 */ /* 0x0003e80000100800 */
[----:B-1----:R-:W4:Y:S04]  /*5ef00*/  LDL.LU R17, [R1+0x149c] ;  /* 0x00149c0001117983 */ /* 0x002f280000300800 */
[----:B------:R1:W-:Y:S02]  /*5ef10*/  LDGSTS.E [R4+0x5400], desc[UR60][R10.64], P0 ;  /* 0x054000000a047fae */ /* 0x0003e4000812187c */
[----:B-1----:R-:W-:-:S02]  /*5ef20*/  IMAD.MOV.U32 R10, RZ, RZ, R3 ;  /* 0x000000ffff0a7224 */ /* 0x002fc400078e0003 */
[----:B------:R-:W-:Y:S01]  /*5ef30*/  IMAD.MOV.U32 R11, RZ, RZ, R6 ;  /* 0x000000ffff0b7224 */ /* 0x000fe200078e0006 */
[----:B------:R-:W4:Y:S04]  /*5ef40*/  LDL.LU R3, [R1+0x14e0] ;  /* 0x0014e00001037983 */ /* 0x000f280000300800 */
[----:B------:R-:W4:Y:S04]  /*5ef50*/  LDL.LU R6, [R1+0x1520] ;  /* 0x0015200001067983 */ /* 0x000f280000300800 */
[----:B------:R1:W-:Y:S01]  /*5ef60*/  LDGSTS.E [R4+0x5800], desc[UR60][R10.64], P0 ;  /* 0x058000000a047fae */ /* 0x0003e2000812187c */
[----:B------:R-:W-:-:S05]  /*5ef70*/  IADD3 R8, P1, R8, R5, RZ ;  /* 0x0000000508087210 */ /* 0x000fca0007f3e0ff */
[----:B------:R2:W-:Y:S01]  /*5ef80*/  STL [R1+0x1360], R8 ;  /* 0x0013600801007387 */ /* 0x0005e20000100800 */
[----:B-1----:R-:W-:Y:S02]  /*5ef90*/  MOV R10, R8 ;  /* 0x00000008000a7202 */ /* 0x002fe40000000f00 */
[----:B------:R-:W-:Y:S01]  /*5efa0*/  IADD3 R18, P2, R18, R5, RZ ;  /* 0x0000000512127210 */ /* 0x000fe20007f5e0ff */
[----:B--2---:R-:W-:-:S04]  /*5efb0*/  IMAD.X R13, R13, 0x1, R0, P1 ;  /* 0x000000010d0d7824 */ /* 0x004fc800008e0600 */
[----:B------:R-:W-:Y:S01]  /*5efc0*/  IMAD.X R20, R20, 0x1, R0, P2 ;  /* 0x0000000114147824 */ /* 0x000fe200010e0600 */
[----:B------:R1:W-:Y:S04]  /*5efd0*/  STL [R1+0x135c], R13 ;  /* 0x00135c0d01007387 */ /* 0x0003e80000100800 */
[----:B------:R-:W-:Y:S04]  /*5efe0*/  STL [R1+0x13a0], R18 ;  /* 0x0013a01201007387 */ /* 0x000fe80000100800 */
[----:B------:R-:W2:Y:S01]  /*5eff0*/  LDL.LU R8, [R1+0x14dc] ;  /* 0x0014dc0001087983 */ /* 0x000ea20000300800 */
[----:B------:R-:W-:-:S03]  /*5f000*/  IMAD.MOV.U32 R11, RZ, RZ, R13 ;  /* 0x000000ffff0b7224 */ /* 0x000fc600078e000d */
[----:B------:R3:W-:Y:S04]  /*5f010*/  STL [R1+0x139c], R20 ;  /* 0x00139c1401007387 */ /* 0x0007e80000100800 */
[----:B-1----:R-:W2:Y:S04]  /*5f020*/  LDL.LU R13, [R1+0x151c] ;  /* 0x00151c00010d7983 */ /* 0x002ea80000300800 */
[----:B------:R1:W-:Y:S01]  /*5f030*/  LDGSTS.E [R4+0x5c00], desc[UR60][R10.64], P0 ;  /* 0x05c000000a047fae */ /* 0x0003e2000812187c */
[----:B---3--:R-:W-:Y:S01]  /*5f040*/  IADD3 R19, P1, R19, R5, RZ ;  /* 0x0000000513137210 */ /* 0x008fe20007f3e0ff */
[----:B-1----:R-:W-:-:S02]  /*5f050*/  IMAD.MOV.U32 R10, RZ, RZ, R18 ;  /* 0x000000ffff0a7224 */ /* 0x002fc400078e0012 */
[----:B------:R-:W-:Y:S01]  /*5f060*/  IMAD.MOV.U32 R11, RZ, RZ, R20 ;  /* 0x000000ffff0b7224 */ /* 0x000fe200078e0014 */
[----:B------:R-:W-:Y:S01]  /*5f070*/  IADD3 R22, P2, R22, R5, RZ ;  /* 0x0000000516167210 */ /* 0x000fe20007f5e0ff */
[----:B------:R-:W3:Y:S01]  /*5f080*/  LDL.LU R20, [R1+0x1560] ;  /* 0x0015600001147983 */ /* 0x000ee20000300800 */
[----:B------:R-:W-:-:S03]  /*5f090*/  IMAD.X R21, R21, 0x1, R0, P1 ;  /* 0x0000000115157824 */ /* 0x000fc600008e0600 */
[----:B------:R1:W-:Y:S04]  /*5f0a0*/  LDGSTS.E [R4+0x6000], desc[UR60][R10.64], P0 ;  /* 0x060000000a047fae */ /* 0x0003e8000812187c */
[----:B------:R-:W3:Y:S01]  /*5f0b0*/  LDL.LU R18, [R1+0x15a0] ;  /* 0x0015a00001127983 */ /* 0x000ee20000300800 */
[----:B------:R-:W-:-:S03]  /*5f0c0*/  IMAD.X R23, R23, 0x1, R0, P2 ;  /* 0x0000000117177824 */ /* 0x000fc600010e0600 */
[----:B------:R-:W-:Y:S01]  /*5f0d0*/  STL [R1+0x13e0], R19 ;  /* 0x0013e01301007387 */ /* 0x000fe20000100800 */
[----:B-1----:R-:W-:Y:S02]  /*5f0e0*/  IMAD.MOV.U32 R10, RZ, RZ, R19 ;  /* 0x000000ffff0a7224 */ /* 0x002fe400078e0013 */
[----:B------:R-:W-:Y:S01]  /*5f0f0*/  IMAD.MOV.U32 R11, RZ, RZ, R21 ;  /* 0x000000ffff0b7224 */ /* 0x000fe200078e0015 */
[----:B------:R1:W-:Y:S01]  /*5f100*/  STL [R1+0x13dc], R21 ;  /* 0x0013dc1501007387 */ /* 0x0003e20000100800 */
[----:B----4-:R-:W-:-:S03]  /*5f110*/  IADD3 R14, P1, R14, R5, RZ ;  /* 0x000000050e0e7210 */ /* 0x010fc60007f3e0ff */
[----:B------:R-:W-:Y:S01]  /*5f120*/  STL [R1+0x1420], R22 ;  /* 0x0014201601007387 */ /* 0x000fe20000100800 */
[----:B------:R-:W-:-:S03]  /*5f130*/  IADD3 R15, P2, R15, R5, RZ ;  /* 0x000000050f0f7210 */ /* 0x000fc60007f5e0ff */
[----:B------:R4:W-:Y:S04]  /*5f140*/  LDGSTS.E [R4+0x6400], desc[UR60][R10.64], P0 ;  /* 0x064000000a047fae */ /* 0x0009e8000812187c */
[----:B-1----:R-:W3:Y:S04]  /*5f150*/  LDL.LU R21, [R1+0x155c] ;  /* 0x00155c0001157983 */ /* 0x002ee80000300800 */
[----:B------:R-:W-:Y:S01]  /*5f160*/  STL [R1+0x141c], R23 ;  /* 0x00141c1701007387 */ /* 0x000fe20000100800 */
[----:B----4-:R-:W-:Y:S01]  /*5f170*/  MOV R10, R22 ;  /* 0x00000016000a7202 */ /* 0x010fe20000000f00 */
[----:B------:R-:W-:-:S02]  /*5f180*/  IMAD.MOV.U32 R11, RZ, RZ, R23 ;  /* 0x000000ffff0b7224 */ /* 0x000fc400078e0017 */
[----:B------:R-:W4:Y:S04]  /*5f190*/  LDL.LU R19, [R1+0x159c] ;  /* 0x00159c0001137983 */ /* 0x000f280000300800 */
[----:B------:R1:W-:Y:S04]  /*5f1a0*/  LDGSTS.E [R4+0x6800], desc[UR60][R10.64], P0 ;  /* 0x068000000a047fae */ /* 0x0003e8000812187c */
[----:B------:R-:W-:Y:S01]  /*5f1b0*/  STL [R1+0x1460], R14 ;  /* 0x0014600e01007387 */ /* 0x000fe20000100800 */
[----:B------:R-:W-:Y:S02]  /*5f1c0*/  IMAD.X R16, R16, 0x1, R0, P1 ;  /* 0x0000000110107824 */ /* 0x000fe400008e0600 */
[----:B-1----:R-:W-:-:S03]  /*5f1d0*/  IMAD.MOV.U32 R10, RZ, RZ, R14 ;  /* 0x000000ffff0a7224 */ /* 0x002fc600078e000e */
[----:B------:R1:W-:Y:S01]  /*5f1e0*/  STL [R1+0x145c], R16 ;  /* 0x00145c1001007387 */ /* 0x0003e20000100800 */
[----:B------:R-:W-:Y:S02]  /*5f1f0*/  IMAD.MOV.U32 R11, RZ, RZ, R16 ;  /* 0x000000ffff0b7224 */ /* 0x000fe400078e0010 */
[----:B------:R-:W-:Y:S01]  /*5f200*/  IMAD.X R17, R17, 0x1, R0, P2 ;  /* 0x0000000111117824 */ /* 0x000fe200010e0600 */
[----:B------:R-:W-:Y:S04]  /*5f210*/  STL [R1+0x14a0], R15 ;  /* 0x0014a00f01007387 */ /* 0x000fe80000100800 */
[----:B------:R1:W-:Y:S04]  /*5f220*/  LDGSTS.E [R4+0x6c00], desc[UR60][R10.64], P0 ;  /* 0x06c000000a047fae */ /* 0x0003e8000812187c */
[----:B-1----:R-:W4:Y:S04]  /*5f230*/  LDL.LU R16, [R1+0x15e0] ;  /* 0x0015e00001107983 */ /* 0x002f280000300800 */
[----:B------:R1:W-:Y:S04]  /*5f240*/  STL [R1+0x149c], R17 ;  /* 0x00149c1101007387 */ /* 0x0003e80000100800 */
[----:B------:R-:W4:Y:S01]  /*5f250*/  LDL.LU R14, [R1+0x1620] ;  /* 0x00162000010e7983 */ /* 0x000f220000300800 */
[----:B------:R-:W-:-:S02]  /*5f260*/  IMAD.MOV.U32 R11, RZ, RZ, R17 ;  /* 0x000000ffff0b7224 */ /* 0x000fc400078e0011 */
[----:B------:R-:W-:Y:S01]  /*5f270*/  IMAD.MOV.U32 R10, RZ, RZ, R15 ;  /* 0x000000ffff0a7224 */ /* 0x000fe200078e000f */
[----:B-1----:R-:W4:Y:S04]  /*5f280*/  LDL.LU R17, [R1+0x15dc] ;  /* 0x0015dc0001117983 */ /* 0x002f280000300800 */
[----:B------:R-:W4:Y:S01]  /*5f290*/  LDL.LU R15, [R1+0x161c] ;  /* 0x00161c00010f7983 */ /* 0x000f220000300800 */
[-C--:B------:R-:W-:Y:S02]  /*5f2a0*/  IADD3 R3, P1, R3, R5.reuse, RZ ;  /* 0x0000000503037210 */ /* 0x080fe40007f3e0ff */
[----:B------:R-:W-:Y:S01]  /*5f2b0*/  IADD3 R6, P2, R6, R5, RZ ;  /* 0x0000000506067210 */ /* 0x000fe20007f5e0ff */
[----:B------:R1:W-:Y:S04]  /*5f2c0*/  LDGSTS.E [R4+0x7000], desc[UR60][R10.64], P0 ;  /* 0x070000000a047fae */ /* 0x0003e8000812187c */
[----:B------:R-:W-:Y:S01]  /*5f2d0*/  STL [R1+0x14e0], R3 ;  /* 0x0014e00301007387 */ /* 0x000fe20000100800 */
[----:B-1----:R-:W-:Y:S01]  /*5f2e0*/  IMAD.MOV.U32 R10, RZ, RZ, R3 ;  /* 0x000000ffff0a7224 */ /* 0x002fe200078e0003 */
[----:B--2---:R-:W-:-:S05]  /*5f2f0*/  IADD3.X R8, R8, R0, RZ, P1, !PT ;  /* 0x0000000008087210 */ /* 0x004fca0000ffe4ff */
        /* <DEDUP_REMOVED lines=8> */
[----:B--2---:R-:W-:-:S03]  /*5f380*/  IMAD.MOV.U32 R11, RZ, RZ, R13 ;  /* 0x000000ffff0b7224 */ /* 0x004fc600078e000d */
[----:B-1----:R-:W2:Y:S01]  /*5f390*/  LDL.LU R13, [R1+0x165c] ;  /* 0x00165c00010d7983 */ /* 0x002ea20000300800 */
[----:B------:R-:W-:-:S03]  /*5f3a0*/  IMAD.MOV.U32 R10, RZ, RZ, R6 ;  /* 0x000000ffff0a7224 */ /* 0x000fc600078e0006 */
[----:B------:R-:W2:Y:S01]  /*5f3b0*/  LDL.LU R6, [R1+0x169c] ;  /* 0x00169c0001067983 */ /* 0x000ea20000300800 */
[-C--:B---3--:R-:W-:Y:S02]  /*5f3c0*/  IADD3 R20, P1, R20, R5.reuse, RZ ;  /* 0x0000000514147210 */ /* 0x088fe40007f3e0ff */
[----:B------:R-:W-:Y:S01]  /*5f3d0*/  IADD3 R18, P2, R18, R5, RZ ;  /* 0x0000000512127210 */ /* 0x000fe20007f5e0ff */
[----:B------:R1:W-:Y:S04]  /*5f3e0*/  LDGSTS.E [R4+0x7800], desc[UR60][R10.64], P0 ;  /* 0x078000000a047fae */ /* 0x0003e8000812187c */
[----:B------:R3:W-:Y:S01]  /*5f3f0*/  STL [R1+0x1560], R20 ;  /* 0x0015601401007387 */ /* 0x0007e20000100800 */
[----:B-1----:R-:W-:Y:S01]  /*5f400*/  MOV R10, R20 ;  /* 0x00000014000a7202 */ /* 0x002fe20000000f00 */
[----:B------:R-:W-:-:S05]  /*5f410*/  IMAD.X R21, R21, 0x1, R0, P1 ;  /* 0x0000000115157824 */ /* 0x000fca00008e0600 */
[----:B------:R-:W-:Y:S01]  /*5f420*/  STL [R1+0x155c], R21 ;  /* 0x00155c1501007387 */ /* 0x000fe20000100800 */
[----:B----4-:R-:W-:-:S03]  /*5f430*/  IMAD.X R19, R19, 0x1, R0, P2 ;  /* 0x0000000113137824 */ /* 0x010fc600010e0600 */
[----:B------:R1:W-:Y:S01]  /*5f440*/  STL [R1+0x15a0], R18 ;  /* 0x0015a01201007387 */ /* 0x0003e20000100800 */
[----:B------:R-:W-:-:S03]  /*5f450*/  IMAD.MOV.U32 R11, RZ, RZ, R21 ;  /* 0x000000ffff0b7224 */ /* 0x000fc600078e0015 */
[----:B------:R4:W-:Y:S04]  /*5f460*/  STL [R1+0x159c], R19 ;  /* 0x00159c1301007387 */ /* 0x0009e80000100800 */
[----:B------:R-:W2:Y:S04]  /*5f470*/  LDL.LU R153, [R1+0x16dc] ;  /* 0x0016dc0001997983 */ /* 0x000ea80000300800 */
[----:B------:R-:W2:Y:S04]  /*5f480*/  LDL.LU R152, [R1+0x16e0] ;  /* 0x0016e00001987983 */ /* 0x000ea80000300800 */
[----:B------:R-:W2:Y:S04]  /*5f490*/  LDL.LU R23, [R1+0x171c] ;  /* 0x00171c0001177983 */ /* 0x000ea80000300800 */
[----:B------:R-:W2:Y:S04]  /*5f4a0*/  LDL.LU R22, [R1+0x1720] ;  /* 0x0017200001167983 */ /* 0x000ea80000300800 */
[----:B------:R1:W-:Y:S04]  /*5f4b0*/  LDGSTS.E [R4+0x7c00], desc[UR60][R10.64], P0 ;  /* 0x07c000000a047fae */ /* 0x0003e8000812187c */
[----:B---3--:R-:W3:Y:S01]  /*5f4c0*/  LDL.LU R20, [R1+0x1760] ;  /* 0x0017600001147983 */ /* 0x008ee20000300800 */
[----:B------:R-:W-:-:S02]  /*5f4d0*/  IADD3 R16, P1, R16, R5, RZ ;  /* 0x0000000510107210 */ /* 0x000fc40007f3e0ff */
[----:B------:R-:W-:Y:S01]  /*5f4e0*/  IADD3 R14, P2, R14, R5, RZ ;  /* 0x000000050e0e7210 */ /* 0x000fe20007f5e0ff */
[----:B-1----:R-:W-:Y:S02]  /*5f4f0*/  IMAD.MOV.U32 R10, RZ, RZ, R18 ;  /* 0x000000ffff0a7224 */ /* 0x002fe400078e0012 */
[----:B------:R-:W3:Y:S01]  /*5f500*/  LDL.LU R18, [R1+0x17a0] ;  /* 0x0017a00001127983 */ /* 0x000ee20000300800 */
[----:B------:R-:W-:-:S03]  /*5f510*/  IMAD.X R17, R17, 0x1, R0, P1 ;  /* 0x0000000111117824 */ /* 0x000fc600008e0600 */
[----:B------:R1:W-:Y:S01]  /*5f520*/  STL [R1+0x15e0], R16 ;  /* 0x0015e01001007387 */ /* 0x0003e20000100800 */
[----:B------:R-:W-:-:S03]  /*5f530*/  IMAD.X R15, R15, 0x1, R0, P2 ;  /* 0x000000010f0f7824 */ /* 0x000fc600010e0600 */
[----:B------:R-:W-:Y:S01]  /*5f540*/  STL [R1+0x15dc], R17 ;  /* 0x0015dc1101007387 */ /* 0x000fe20000100800 */
[----:B------:R-:W-:-:S03]  /*5f550*/  IMAD.MOV.U32 R11, RZ, RZ, R19 ;  /* 0x000000ffff0b7224 */ /* 0x000fc600078e0013 */
[----:B------:R1:W-:Y:S04]  /*5f560*/  STL [R1+0x1620], R14 ;  /* 0x0016200e01007387 */ /* 0x0003e80000100800 */
[----:B------:R-:W3:Y:S04]  /*5f570*/  LDL.LU R21, [R1+0x175c] ;  /* 0x00175c0001157983 */ /* 0x000ee80000300800 */
[----:B------:R2:W-:Y:S04]  /*5f580*/  STL [R1+0x161c], R15 ;  /* 0x00161c0f01007387 */ /* 0x0005e80000100800 */
[----:B----4-:R-:W4:Y:S04]  /*5f590*/  LDL.LU R19, [R1+0x179c] ;  /* 0x00179c0001137983 */ /* 0x010f280000300800 */
[----:B------:R1:W-:Y:S02]  /*5f5a0*/  LDGSTS.E [R4+0x20000], desc[UR60][R10.64], P0 ;  /* 0x200000000a047fae */ /* 0x0003e4000812187c */
[----:B-1----:R-:W-:-:S02]  /*5f5b0*/  IMAD.MOV.U32 R10, RZ, RZ, R16 ;  /* 0x000000ffff0a7224 */ /* 0x002fc400078e0010 */
[----:B------:R-:W-:Y:S01]  /*5f5c0*/  IMAD.MOV.U32 R11, RZ, RZ, R17 ;  /* 0x000000ffff0b7224 */ /* 0x000fe200078e0011 */
[----:B------:R-:W4:Y:S04]  /*5f5d0*/  LDL.LU R16, [R1+0x17e0] ;  /* 0x0017e00001107983 */ /* 0x000f280000300800 */
[----:B------:R1:W-:Y:S02]  /*5f5e0*/  LDGSTS.E [R4+0x20400], desc[UR60][R10.64], P0 ;  /* 0x204000000a047fae */ /* 0x0003e4000812187c */
[----:B-1----:R-:W-:Y:S02]  /*5f5f0*/  MOV R10, R14 ;  /* 0x0000000e000a7202 */ /* 0x002fe40000000f00 */
[----:B------:R-:W4:Y:S01]  /*5f600*/  LDL.LU R14, [R1+0x17e8] ;  /* 0x0017e800010e7983 */ /* 0x000f220000300800 */
[----:B------:R-:W-:-:S05]  /*5f610*/  IMAD.MOV.U32 R11, RZ, RZ, R15 ;  /* 0x000000ffff0b7224 */ /* 0x000fca00078e000f */
[----:B------:R1:W-:Y:S01]  /*5f620*/  LDGSTS.E [R4+0x20800], desc[UR60][R10.64], P0 ;  /* 0x208000000a047fae */ /* 0x0003e2000812187c */
[----:B------:R-:W-:-:S05]  /*5f630*/  IADD3 R8, P1, R8, R5, RZ ;  /* 0x0000000508087210 */ /* 0x000fca0007f3e0ff */
[----:B------:R-:W-:Y:S01]  /*5f640*/  STL [R1+0x1660], R8 ;  /* 0x0016600801007387 */ /* 0x000fe20000100800 */
[----:B------:R-:W-:Y:S01]  /*5f650*/  IADD3 R3, P2, R3, R5, RZ ;  /* 0x0000000503037210 */ /* 0x000fe20007f5e0ff */
[----:B--2---:R-:W-:-:S04]  /*5f660*/  IMAD.X R13, R13, 0x1, R0, P1 ;  /* 0x000000010d0d7824 */ /* 0x004fc800008e0600 */
[----:B------:R-:W-:Y:S01]  /*5f670*/  IMAD.X R6, R6, 0x1, R0, P2 ;  /* 0x0000000106067824 */ /* 0x000fe200010e0600 */
[----:B------:R2:W-:Y:S04]  /*5f680*/  STL [R1+0x165c], R13 ;  /* 0x00165c0d01007387 */ /* 0x0005e80000100800 */
[----:B------:R-:W-:Y:S04]  /*5f690*/  STL [R1+0x16a0], R3 ;  /* 0x0016a00301007387 */ /* 0x000fe80000100800 */
[----:B------:R-:W4:Y:S01]  /*5f6a0*/  LDL.LU R17, [R1+0x17dc] ;  /* 0x0017dc0001117983 */ /* 0x000f220000300800 */
[----:B-1----:R-:W-:-:S02]  /*5f6b0*/  IMAD.MOV.U32 R10, RZ, RZ, R8 ;  /* 0x000000ffff0a7224 */ /* 0x002fc400078e0008 */
[----:B------:R-:W-:Y:S01]  /*5f6c0*/  IMAD.MOV.U32 R11, RZ, RZ, R13 ;  /* 0x000000ffff0b7224 */ /* 0x000fe200078e000d */
[----:B------:R1:W-:Y:S04]  /*5f6d0*/  STL [R1+0x169c], R6 ;  /* 0x00169c0601007387 */ /* 0x0003e80000100800 */
[----:B------:R-:W4:Y:S04]  /*5f6e0*/  LDL.LU R15, [R1+0x17e4] ;  /* 0x0017e400010f7983 */ /* 0x000f280000300800 */
[----:B------:R1:W-:Y:S04]  /*5f6f0*/  LDGSTS.E [R4+0x20c00], desc[UR60][R10.64], P0 ;  /* 0x20c000000a047fae */ /* 0x0003e8000812187c */
[----:B--2---:R-:W2:Y:S04]  /*5f700*/  LDL.LU R13, [R1+0x17ec] ;  /* 0x0017ec00010d7983 */ /* 0x004ea80000300800 */
[----:B------:R-:W2:Y:S01]  /*5f710*/  LDL.LU R8, [R1+0x17f0] ;  /* 0x0017f00001087983 */ /* 0x000ea20000300800 */
[----:B-1----:R-:W-:-:S02]  /*5f720*/  IMAD.MOV.U32 R11, RZ, RZ, R6 ;  /* 0x000000ffff0b7224 */ /* 0x002fc400078e0006 */
[----:B------:R-:W-:Y:S01]  /*5f730*/  IMAD.MOV.U32 R10, RZ, RZ, R3 ;  /* 0x000000ffff0a7224 */ /* 0x000fe200078e0003 */
[----:B------:R-:W2:Y:S04]  /*5f740*/  LDL.LU R6, [R1+0x17f4] ;  /* 0x0017f40001067983 */ /* 0x000ea80000300800 */
[----:B------:R-:W2:Y:S04]  /*5f750*/  LDL.LU R3, [R1+0x17f8] ;  /* 0x0017f80001037983 */ /* 0x000ea80000300800 */
[----:B------:R1:W-:Y:S01]  /*5f760*/  LDGSTS.E [R4+0x21000], desc[UR60][R10.64], P0 ;  /* 0x210000000a047fae */ /* 0x0003e2000812187c */
[----:B------:R-:W-:-:S04]  /*5f770*/  IADD3 R152, P1, R152, R5, RZ ;  /* 0x0000000598987210 */ /* 0x000fc80007f3e0ff */
[----:B------:R-:W-:Y:S02]  /*5f780*/  IADD3.X R153, R153, R0, RZ, P1, !PT ;  /* 0x0000000099997210 */ /* 0x000fe40000ffe4ff */
[-C--:B------:R-:W-:Y:S01]  /*5f790*/  IADD3 R22, P2, R22, R5.reuse, RZ ;  /* 0x0000000516167210 */ /* 0x080fe20007f5e0ff */
[----:B------:R-:W-:Y:S04]  /*5f7a0*/  STL [R1+0x16e0], R152 ;  /* 0x0016e09801007387 */ /* 0x000fe80000100800 */
[----:B------:R-:W-:Y:S01]  /*5f7b0*/  IMAD.X R23, R23, 0x1, R0, P2 ;  /* 0x0000000117177824 */ /* 0x000fe200010e0600 */
[-C--:B---3--:R-:W-:Y:S01]  /*5f7c0*/  IADD3 R20, P1, R20, R5.reuse, RZ ;  /* 0x0000000514147210 */ /* 0x088fe20007f3e0ff */
[----:B------:R-:W-:Y:S04]  /*5f7d0*/  STL [R1+0x16dc], R153 ;  /* 0x0016dc9901007387 */ /* 0x000fe80000100800 */
[----:B------:R-:W-:Y:S01]  /*5f7e0*/  STL [R1+0x1720], R22 ;  /* 0x0017201601007387 */ /* 0x000fe20000100800 */
[----:B------:R-:W-:-:S03]  /*5f7f0*/  IADD3 R18, P2, R18, R5, RZ ;  /* 0x0000000512127210 */ /* 0x000fc60007f5e0ff */
[----:B------:R3:W-:Y:S01]  /*5f800*/  STL [R1+0x171c], R23 ;  /* 0x00171c1701007387 */ /* 0x0007e20000100800 */
[----:B-1----:R-:W-:-:S03]  /*5f810*/  IMAD.MOV.U32 R10, RZ, RZ, R152 ;  /* 0x000000ffff0a7224 */ /* 0x002fc600078e0098 */
[----:B------:R-:W-:Y:S01]  /*5f820*/  STL [R1+0x1760], R20 ;  /* 0x0017601401007387 */ /* 0x000fe20000100800 */
[----:B------:R-:W-:-:S05]  /*5f830*/  IMAD.MOV.U32 R11, RZ, RZ, R153 ;  /* 0x000000ffff0b7224 */ /* 0x000fca00078e0099 */
[----:B------:R1:W-:Y:S01]  /*5f840*/  LDGSTS.E [R4+0x21400], desc[UR60][R10.64], P0 ;  /* 0x214000000a047fae */ /* 0x0003e2000812187c */
[----:B------:R-:W-:-:S05]  /*5f850*/  IMAD.X R21, R21, 0x1, R0, P1 ;  /* 0x0000000115157824 */ /* 0x000fca00008e0600 */
[----:B------:R-:W-:Y:S01]  /*5f860*/  STL [R1+0x175c], R21 ;  /* 0x00175c1501007387 */ /* 0x000fe20000100800 */
[----:B----4-:R-:W-:-:S03]  /*5f870*/  IMAD.X R19, R19, 0x1, R0, P2 ;  /* 0x0000000113137824 */ /* 0x010fc600010e0600 */
[----:B------:R-:W-:Y:S04]  /*5f880*/  STL [R1+0x17a0], R18 ;  /* 0x0017a01201007387 */ /* 0x000fe80000100800 */
[----:B------:R-:W-:Y:S04]  /*5f890*/  STL [R1+0x179c], R19 ;  /* 0x00179c1301007387 */ /* 0x000fe80000100800 */
[----:B------:R-:W4:Y:S01]  /*5f8a0*/  LDL.LU.64 R158, [R1+0x8f0] ;  /* 0x0008f000019e7983 */ /* 0x000f220000300a00 */
[----:B-1----:R-:W-:Y:S02]  /*5f8b0*/  IMAD.MOV.U32 R10, RZ, RZ, R22 ;  /* 0x000000ffff0a7224 */ /* 0x002fe400078e0016 */
[----:B------:R-:W-:-:S02]  /*5f8c0*/  IMAD.MOV.U32 R11, RZ, RZ, R23 ;  /* 0x000000ffff0b7224 */ /* 0x000fc400078e0017 */
[----:B---3--:R-:W3:Y:S04]  /*5f8d0*/  LDL.LU.64 R22, [R1+0x980] ;  /* 0x0009800001167983 */ /* 0x008ee80000300a00 */
[----:B------:R-:W3:Y:S04]  /*5f8e0*/  LDL.LU.64 R154, [R1+0x978] ;  /* 0x00097800019a7983 */ /* 0x000ee80000300a00 */
[----:B------:R-:W3:Y:S04]  /*5f8f0*/  LDL.LU.64 R152, [R1+0x970] ;  /* 0x0009700001987983 */ /* 0x000ee80000300a00 */
[----:B------:R1:W-:Y:S01]  /*5f900*/  LDGSTS.E [R4+0x21800], desc[UR60][R10.64], P0 ;  /* 0x218000000a047fae */ /* 0x0003e2000812187c */
[----:B------:R-:W-:-:S02]  /*5f910*/  IADD3 R16, P1, R16, R5, RZ ;  /* 0x0000000510107210 */ /* 0x000fc40007f3e0ff */
[----:B-1----:R-:W-:Y:S01]  /*5f920*/  MOV R10, R20 ;  /* 0x00000014000a7202 */ /* 0x002fe20000000f00 */
[----:B------:R-:W-:Y:S01]  /*5f930*/  IMAD.MOV.U32 R11, RZ, RZ, R21 ;  /* 0x000000ffff0b7224 */ /* 0x000fe200078e0015 */
[----:B------:R-:W-:-:S04]  /*5f940*/  IADD3 R14, P2, R14, R5, RZ ;  /* 0x000000050e0e7210 */ /* 0x000fc80007f5e0ff */
[----:B------:R1:W-:Y:S02]  /*5f950*/  LDGSTS.E [R4+0x21c00], desc[UR60][R10.64], P0 ;  /* 0x21c000000a047fae */ /* 0x0003e4000812187c */
[----:B-1----:R-:W-:Y:S02]  /*5f960*/  IMAD.MOV.U32 R10, RZ, RZ, R18 ;  /* 0x000000ffff0a7224 */ /* 0x002fe400078e0012 */
[----:B------:R-:W-:Y:S01]  /*5f970*/  IMAD.MOV.U32 R11, RZ, RZ, R19 ;  /* 0x000000ffff0b7224 */ /* 0x000fe200078e0013 */
[----:B------:R-:W-:Y:S04]  /*5f980*/  STL [R1+0x17e0], R16 ;  /* 0x0017e01001007387 */ /* 0x000fe80000100800 */
[----:B------:R1:W-:Y:S02]  /*5f990*/  LDGSTS.E [R4+0x22000], desc[UR60][R10.64], P0 ;  /* 0x220000000a047fae */ /* 0x0003e4000812187c */
[----:B-1----:R-:W-:-:S02]  /*5f9a0*/  IMAD.MOV.U32 R10, RZ, RZ, R16 ;  /* 0x000000ffff0a7224 */ /* 0x002fc400078e0010 */
[----:B------:R-:W-:-:S04]  /*5f9b0*/  IMAD.X R17, R17, 0x1, R0, P1 ;  /* 0x0000000111117824 */ /* 0x000fc800008e0600 */
[----:B------:R-:W-:Y:S01]  /*5f9c0*/  IMAD.MOV.U32 R11, RZ, RZ, R17 ;  /* 0x000000ffff0b7224 */ /* 0x000fe200078e0011 */
[----:B------:R-:W-:Y:S01]  /*5f9d0*/  STL [R1+0x17dc], R17 ;  /* 0x0017dc1101007387 */ /* 0x000fe20000100800 */
[----:B------:R-:W-:-:S03]  /*5f9e0*/  IMAD.X R15, R15, 0x1, R0, P2 ;  /* 0x000000010f0f7824 */ /* 0x000fc600010e0600 */
[----:B------:R-:W-:Y:S04]  /*5f9f0*/  STL [R1+0x17e8], R14 ;  /* 0x0017e80e01007387 */ /* 0x000fe80000100800 */
[----:B------:R1:W-:Y:S04]  /*5fa00*/  LDGSTS.E [R4+0x22400], desc[UR60][R10.64], P0 ;  /* 0x224000000a047fae */ /* 0x0003e8000812187c */
[----:B------:R1:W-:Y:S01]  /*5fa10*/  STL [R1+0x17e4], R15 ;  /* 0x0017e40f01007387 */ /* 0x0003e20000100800 */
[----:B--2---:R-:W-:Y:S02]  /*5fa20*/  IADD3 R8, P1, R8, R5, RZ ;  /* 0x0000000508087210 */ /* 0x004fe40007f3e0ff */
[----:B-1----:R-:W-:Y:S01]  /*5fa30*/  MOV R10, R14 ;  /* 0x0000000e000a7202 */ /* 0x002fe20000000f00 */
[----:B------:R-:W-:-:S02]  /*5fa40*/  IMAD.MOV.U32 R11, RZ, RZ, R15 ;  /* 0x000000ffff0b7224 */ /* 0x000fc400078e000f */
[----:B------:R-:W2:Y:S01]  /*5fa50*/  LDL.LU.64 R14, [R1+0x968] ;  /* 0x00096800010e7983 */ /* 0x000ea20000300a00 */
[----:B------:R-:W-:Y:S01]  /*5fa60*/  IADD3 R3, P2, R3, R5, RZ ;  /* 0x0000000503037210 */ /* 0x000fe20007f5e0ff */
[--C-:B------:R-:W-:Y:S02]  /*5fa70*/  IMAD.X R13, R13, 0x1, R0.reuse, P1 ;  /* 0x000000010d0d7824 */ /* 0x100fe400008e0600 */
[----:B------:R-:W2:Y:S02]  /*5fa80*/  LDL.LU.64 R164, [R1+0x960] ;  /* 0x0009600001a47983 */ /* 0x000ea40000300a00 */
[----:B------:R-:W-:Y:S02]  /*5fa90*/  IMAD.X R6, R6, 0x1, R0, P2 ;  /* 0x0000000106067824 */ /* 0x000fe400010e0600 */
[----:B------:R-:W-:Y:S04]  /*5faa0*/  STL [R1+0x17f0], R8 ;  /* 0x0017f00801007387 */ /* 0x000fe80000100800 */
[----:B------:R-:W-:Y:S04]  /*5fab0*/  STL [R1+0x17ec], R13 ;  /* 0x0017ec0d01007387 */ /* 0x000fe80000100800 */
[----:B------:R1:W-:Y:S04]  /*5fac0*/  STL [R1+0x17f8], R3 ;  /* 0x0017f80301007387 */ /* 0x0003e80000100800 */
[----:B------:R2:W-:Y:S04]  /*5fad0*/  STL [R1+0x17f4], R6 ;  /* 0x0017f40601007387 */ /* 0x0005e80000100800 */
[----:B------:R-:W2:Y:S04]  /*5fae0*/  LDL.LU.64 R16, [R1+0x958] ;  /* 0x0009580001107983 */ /* 0x000ea80000300a00 */
[----:B------:R-:W2:Y:S04]  /*5faf0*/  LDL.LU.64 R166, [R1+0x950] ;  /* 0x0009500001a67983 */ /* 0x000ea80000300a00 */
[----:B------:R-:W2:Y:S04]  /*5fb00*/  LDL.LU.64 R18, [R1+0x948] ;  /* 0x0009480001127983 */ /* 0x000ea80000300a00 */
[----:B------:R-:W2:Y:S04]  /*5fb10*/  LDL.LU.64 R168, [R1+0x940] ;  /* 0x0009400001a87983 */ /* 0x000ea80000300a00 */
[----:B------:R1:W-:Y:S04]  /*5fb20*/  LDGSTS.E [R4+0x22800], desc[UR60][R10.64], P0 ;  /* 0x228000000a047fae */ /* 0x0003e8000812187c */
[----:B------:R-:W2:Y:S04]  /*5fb30*/  LDL.LU.64 R20, [R1+0x938] ;  /* 0x0009380001147983 */ /* 0x000ea80000300a00 */
[----:B------:R-:W2:Y:S01]  /*5fb40*/  LDL.LU R172, [R1+0xda4] ;  /* 0x000da40001ac7983 */ /* 0x000ea20000300800 */
[----:B-1----:R-:W-:-:S03]  /*5fb50*/  IMAD.MOV.U32 R10, RZ, RZ, R8 ;  /* 0x000000ffff0a7224 */ /* 0x002fc600078e0008 */
[----:B------:R-:W2:Y:S01]  /*5fb60*/  LDL.LU R171, [R1+0xda8] ;  /* 0x000da80001ab7983 */ /* 0x000ea20000300800 */
[----:B------:R-:W-:-:S03]  /*5fb70*/  IMAD.MOV.U32 R11, RZ, RZ, R13 ;  /* 0x000000ffff0b7224 */ /* 0x000fc600078e000d */
[----:B------:R-:W2:Y:S04]  /*5fb80*/  LDL.LU.64 R176, [R1+0x930] ;  /* 0x0009300001b07983 */ /* 0x000ea80000300a00 */
[----:B------:R1:W-:Y:S01]  /*5fb90*/  LDGSTS.E [R4+0x22c00], desc[UR60][R10.64], P0 ;  /* 0x22c000000a047fae */ /* 0x0003e2000812187c */
[-C--:B----4-:R-:W-:Y:S01]  /*5fba0*/  IADD3 R157, P1, R158, R5.reuse, RZ ;  /* 0x000000059e9d7210 */ /* 0x090fe20007f3e0ff */
[----:B-1----:R-:W-:Y:S02]  /*5fbb0*/  IMAD.MOV.U32 R10, RZ, RZ, R3 ;  /* 0x000000ffff0a7224 */ /* 0x002fe400078e0003 */
[----:B------:R-:W-:Y:S01]  /*5fbc0*/  IMAD.MOV.U32 R11, RZ, RZ, R6 ;  /* 0x000000ffff0b7224 */ /* 0x000fe200078e0006 */
[----:B------:R-:W-:Y:S02]  /*5fbd0*/  IADD3.X R3, R159, R0, RZ, P1, !PT ;  /* 0x000000009f037210 */ /* 0x000fe40000ffe4ff */
[----:B---3--:R-:W-:-:S02]  /*5fbe0*/  IADD3 R158, P1, R22, R5, RZ ;  /* 0x00000005169e7210 */ /* 0x008fc40007f3e0ff */
[----:B------:R1:W-:Y:S03]  /*5fbf0*/  LDGSTS.E [R4+0x23000], desc[UR60][R10.64], P0 ;  /* 0x230000000a047fae */ /* 0x0003e6000812187c */
[--C-:B-1----:R-:W-:Y:S01]  /*5fc00*/  IMAD.X R10, R23, 0x1, R0.reuse, P1 ;  /* 0x00000001170a7824 */ /* 0x102fe200008e0600 */
[-C--:B------:R-:W-:Y:S01]  /*5fc10*/  IADD3 R159, P1, R154, R5.reuse, RZ ;  /* 0x000000059a9f7210 */ /* 0x080fe20007f3e0ff */
[----:B------:R-:W3:Y:S04]  /*5fc20*/  LDL.LU.64 R22, [R1+0x928] ;  /* 0x0009280001167983 */ /* 0x000ee80000300a00 */
[--C-:B------:R-:W-:Y:S01]  /*5fc30*/  IMAD.X R11, R155, 0x1, R0.reuse, P1 ;  /* 0x000000019b0b7824 */ /* 0x100fe200008e0600 */
[----:B------:R-:W-:Y:S01]  /*5fc40*/  IADD3 R160, P1, R152, R5, RZ ;  /* 0x0000000598a07210 */ /* 0x000fe20007f3e0ff */
[----:B------:R-:W4:Y:S04]  /*5fc50*/  LDL.LU.64 R182, [R1+0x920] ;  /* 0x0009200001b67983 */ /* 0x000f280000300a00 */
[----:B------:R-:W-:-:S02]  /*5fc60*/  IMAD.X R13, R153, 0x1, R0, P1 ;  /* 0x00000001990d7824 */ /* 0x000fc400008e0600 */
[----:B------:R-:W4:Y:S04]  /*5fc70*/  LDL.LU.64 R152, [R1+0x918] ;  /* 0x0009180001987983 */ /* 0x000f280000300a00 */
[----:B------:R-:W4:Y:S04]  /*5fc80*/  LDL.LU.64 R180, [R1+0x910] ;  /* 0x0009100001b47983 */ /* 0x000f280000300a00 */
[----:B------:R-:W4:Y:S04]  /*5fc90*/  LDL.LU.64 R154, [R1+0x908] ;  /* 0x00090800019a7983 */ /* 0x000f280000300a00 */
[----:B------:R-:W4:Y:S04]  /*5fca0*/  LDL.LU.64 R178, [R1+0x900] ;  /* 0x0009000001b27983 */ /* 0x000f280000300a00 */
[----:B------:R-:W4:Y:S01]  /*5fcb0*/  LDL.LU.64 R174, [R1+0x8f8] ;  /* 0x0008f80001ae7983 */ /* 0x000f220000300a00 */
[----:B------:R-:W-:Y:S01]  /*5fcc0*/  IMAD.MOV.U32 R226, RZ, RZ, R158 ;  /* 0x000000ffffe27224 */ /* 0x000fe200078e009e */
[----:B------:R-:W-:Y:S01]  /*5fcd0*/  MOV R227, R10 ;  /* 0x0000000a00e37202 */ /* 0x000fe20000000f00 */
[----:B------:R-:W-:-:S02]  /*5fce0*/  IMAD.MOV.U32 R222, RZ, RZ, R159 ;  /* 0x000000ffffde7224 */ /* 0x000fc400078e009f */
[----:B------:R-:W-:Y:S02]  /*5fcf0*/  IMAD.MOV.U32 R223, RZ, RZ, R11 ;  /* 0x000000ffffdf7224 */ /* 0x000fe400078e000b */
[----:B------:R-:W-:Y:S01]  /*5fd00*/  IMAD.MOV.U32 R218, RZ, RZ, R160 ;  /* 0x000000ffffda7224 */ /* 0x000fe200078e00a0 */
[----:B------:R-:W-:Y:S01]  /*5fd10*/  LDGSTS.E [R4+0x23400], desc[UR60][R226.64], P0 ;  /* 0x23400000e2047fae */ /* 0x000fe2000812187c */
[----:B------:R-:W-:-:S03]  /*5fd20*/  IMAD.MOV.U32 R219, RZ, RZ, R13 ;  /* 0x000000ffffdb7224 */ /* 0x000fc600078e000d */
[----:B------:R-:W-:Y:S04]  /*5fd30*/  LDGSTS.E [R4+0x23800], desc[UR60][R222.64], P0 ;  /* 0x23800000de047fae */ /* 0x000fe8000812187c */
[----:B------:R-:W-:Y:S01]  /*5fd40*/  LDGSTS.E [R4+0x23c00], desc[UR60][R218.64], P0 ;  /* 0x23c00000da047fae */ /* 0x000fe2000812187c */
[----:B--2---:R-:W-:-:S05]  /*5fd50*/  IADD3 R161, P1, R14, R5, RZ ;  /* 0x000000050ea17210 */ /* 0x004fca0007f3e0ff */
[----:B------:R-:W-:Y:S01]  /*5fd60*/  IMAD.X R14, R15, 0x1, R0, P1 ;  /* 0x000000010f0e7824 */ /* 0x000fe200008e0600 */
[----:B------:R-:W-:-:S05]  /*5fd70*/  IADD3 R162, P1, R164, R5, RZ ;  /* 0x00000005a4a27210 */ /* 0x000fca0007f3e0ff */
[----:B------:R-:W-:Y:S01]  /*5fd80*/  IMAD.X R15, R165, 0x1, R0, P1 ;  /* 0x00000001a50f7824 */ /* 0x000fe200008e0600 */
[----:B------:R-:W-:-:S05]  /*5fd90*/  IADD3 R163, P1, R16, R5, RZ ;  /* 0x0000000510a37210 */ /* 0x000fca0007f3e0ff */
[----:B------:R-:W-:Y:S01]  /*5fda0*/  IMAD.X R16, R17, 0x1, R0, P1 ;  /* 0x0000000111107824 */ /* 0x000fe200008e0600 */
[----:B------:R-:W-:-:S05]  /*5fdb0*/  IADD3 R164, P1, R166, R5, RZ ;  /* 0x00000005a6a47210 */ /* 0x000fca0007f3e0ff */
[----:B------:R-:W-:Y:S01]  /*5fdc0*/  IMAD.X R17, R167, 0x1, R0, P1 ;  /* 0x00000001a7117824 */ /* 0x000fe200008e0600 */
[----:B------:R-:W-:-:S04]  /*5fdd0*/  IADD3 R165, P1, R18, R5, RZ ;  /* 0x0000000512a57210 */ /* 0x000fc80007f3e0ff */
[----:B------:R-:W-:Y:S02]  /*5fde0*/  IADD3.X R18, R19, R0, RZ, P1, !PT ;  /* 0x0000000013127210 */ /* 0x000fe40000ffe4ff */
[----:B------:R-:W-:-:S05]  /*5fdf0*/  IADD3 R166, P1, R168, R5, RZ ;  /* 0x00000005a8a67210 */ /* 0x000fca0007f3e0ff */
[----:B------:R-:W-:Y:S01]  /*5fe00*/  IMAD.X R19, R169, 0x1, R0, P1 ;  /* 0x00000001a9137824 */ /* 0x000fe200008e0600 */
[----:B------:R-:W-:-:S05]  /*5fe10*/  IADD3 R167, P1, R20, R5, RZ ;  /* 0x0000000514a77210 */ /* 0x000fca0007f3e0ff */
[----:B------:R-:W-:Y:S01]  /*5fe20*/  IMAD.X R20, R21, 0x1, R0, P1 ;  /* 0x0000000115147824 */ /* 0x000fe200008e0600 */
[----:B------:R-:W-:-:S05]  /*5fe30*/  IADD3 R168, P1, R176, R5, RZ ;  /* 0x00000005b0a87210 */ /* 0x000fca0007f3e0ff */
[----:B------:R-:W-:Y:S01]  /*5fe40*/  IMAD.X R21, R177, 0x1, R0, P1 ;  /* 0x00000001b1157824 */ /* 0x000fe200008e0600 */
[----:B---3--:R-:W-:-:S05]  /*5fe50*/  IADD3 R169, P1, R22, R5, RZ ;  /* 0x0000000516a97210 */ /* 0x008fca0007f3e0ff */
[----:B------:R-:W-:Y:S01]  /*5fe60*/  IMAD.X R22, R23, 0x1, R0, P1 ;  /* 0x0000000117167824 */ /* 0x000fe200008e0600 */
[----:B----4-:R-:W-:-:S05]  /*5fe70*/  IADD3 R176, P1, R182, R5, RZ ;  /* 0x00000005b6b07210 */ /* 0x010fca0007f3e0ff */
[----:B------:R-:W-:Y:S01]  /*5fe80*/  IMAD.X R23, R183, 0x1, R0, P1 ;  /* 0x00000001b7177824 */ /* 0x000fe200008e0600 */
[----:B------:R-:W-:-:S05]  /*5fe90*/  IADD3 R177, P1, R152, R5, RZ ;  /* 0x0000000598b17210 */ /* 0x000fca0007f3e0ff */
[----:B------:R-:W-:Y:S01]  /*5fea0*/  IMAD.X R152, R153, 0x1, R0, P1 ;  /* 0x0000000199987824 */ /* 0x000fe200008e0600 */
[----:B------:R-:W-:-:S05]  /*5feb0*/  IADD3 R189, P1, R180, R5, RZ ;  /* 0x00000005b4bd7210 */ /* 0x000fca0007f3e0ff */
[----:B------:R-:W-:Y:S01]  /*5fec0*/  IMAD.X R153, R181, 0x1, R0, P1 ;  /* 0x00000001b5997824 */ /* 0x000fe200008e0600 */
[----:B------:R-:W-:-:S04]  /*5fed0*/  IADD3 R173, P1, R154, R5, RZ ;  /* 0x000000059aad7210 */ /* 0x000fc80007f3e0ff */
[----:B------:R-:W-:Y:S02]  /*5fee0*/  IADD3.X R154, R155, R0, RZ, P1, !PT ;  /* 0x000000009b9a7210 */ /* 0x000fe40000ffe4ff */
[-C--:B------:R-:W-:Y:S02]  /*5fef0*/  IADD3 R8, P1, R178, R5.reuse, RZ ;  /* 0x00000005b2087210 */ /* 0x080fe40007f3e0ff */
[----:B------:R-:W-:-:S03]  /*5ff00*/  IADD3 R6, P2, R174, R5, RZ ;  /* 0x00000005ae067210 */ /* 0x000fc60007f5e0ff */
[--C-:B------:R-:W-:Y:S01]  /*5ff10*/  IMAD.X R155, R179, 0x1, R0.reuse, P1 ;  /* 0x00000001b39b7824 */ /* 0x100fe200008e0600 */
[----:B------:R-:W-:Y:S01]  /*5ff20*/  IADD3 R171, P1, R171, R5, RZ ;  /* 0x00000005abab7210 */ /* 0x000fe20007f3e0ff */
[--C-:B------:R-:W-:Y:S02]  /*5ff30*/  IMAD.X R156, R175, 0x1, R0.reuse, P2 ;  /* 0x00000001af9c7824 */ /* 0x100fe400010e0600 */
[----:B------:R-:W-:Y:S02]  /*5ff40*/  IMAD.MOV.U32 R174, RZ, RZ, R157 ;  /* 0x000000ffffae7224 */ /* 0x000fe400078e009d */
[----:B------:R-:W-:Y:S02]  /*5ff50*/  IMAD.X R172, R172, 0x1, R0, P1 ;  /* 0x00000001acac7824 */ /* 0x000fe400008e0600 */
[----:B------:R-:W-:Y:S01]  /*5ff60*/  IMAD.MOV.U32 R175, RZ, RZ, R3 ;  /* 0x000000ffffaf7224 */ /* 0x000fe200078e0003 */
[----:B------:R-:W-:Y:S01]  /*5ff70*/  STL [R1+0xda8], R171 ;  /* 0x000da8ab01007387 */ /* 0x000fe20000100800 */
[----:B------:R-:W-:Y:S01]  /*5ff80*/  IMAD.MOV.U32 R214, RZ, RZ, R161 ;  /* 0x000000ffffd67224 */ /* 0x000fe200078e00a1 */
[----:B------:R-:W-:Y:S01]  /*5ff90*/  MOV R211, R15 ;  /* 0x0000000f00d37202 */ /* 0x000fe20000000f00 */
[----:B------:R-:W-:Y:S01]  /*5ffa0*/  IMAD.MOV.U32 R215, RZ, RZ, R14 ;  /* 0x000000ffffd77224 */ /* 0x000fe200078e000e */
[----:B------:R-:W-:Y:S01]  /*5ffb0*/  STL [R1+0xda4], R172 ;  /* 0x000da4ac01007387 */ /* 0x000fe20000100800 */
[----:B------:R-:W-:-:S02]  /*5ffc0*/  IMAD.MOV.U32 R210, RZ, RZ, R162 ;  /* 0x000000ffffd27224 */ /* 0x000fc400078e00a2 */
[----:B------:R-:W-:Y:S01]  /*5ffd0*/  IMAD.MOV.U32 R206, RZ, RZ, R163 ;  /* 0x000000ffffce7224 */ /* 0x000fe200078e00a3 */
[----:B------:R-:W-:Y:S01]  /*5ffe0*/  STL.64 [R1+0x8f0], R174 ;  /* 0x0008f0ae01007387 */ /* 0x000fe20000100a00 */
[----:B------:R-:W-:Y:S02]  /*5fff0*/  IMAD.MOV.U32 R207, RZ, RZ, R16 ;  /* 0x000000ffffcf7224 */ /* 0x000fe400078e0010 */
[----:B------:R-:W-:Y:S01]  /*60000*/  IMAD.MOV.U32 R202, RZ, RZ, R164 ;  /* 0x000000ffffca7224 */ /* 0x000fe200078e00a4 */
[----:B------:R-:W-:Y:S01]  /*60010*/  STL.64 [R1+0x980], R226 ;  /* 0x000980e201007387 */ /* 0x000fe20000100a00 */
[----:B------:R-:W-:Y:S01]  /*60020*/  IMAD.MOV.U32 R203, RZ, RZ, R17 ;  /* 0x000000ffffcb7224 */ /* 0x000fe200078e0011 */
[----:B------:R-:W-:Y:S01]  /*60030*/  MOV R185, R19 ;  /* 0x0000001300b97202 */ /* 0x000fe20000000f00 */
[----:B------:R-:W-:Y:S01]  /*60040*/  IMAD.MOV.U32 R186, RZ, RZ, R165 ;  /* 0x000000ffffba7224 */ /* 0x000fe200078e00a5 */
[----:B------:R-:W-:Y:S01]  /*60050*/  STL.64 [R1+0x978], R222 ;  /* 0x000978de01007387 */ /* 0x000fe20000100a00 */
[----:B------:R-:W-:-:S02]  /*60060*/  IMAD.MOV.U32 R187, RZ, RZ, R18 ;  /* 0x000000ffffbb7224 */ /* 0x000fc400078e0012 */
[----:B------:R-:W-:Y:S01]  /*60070*/  IMAD.MOV.U32 R3, RZ, RZ, R177 ;  /* 0x000000ffff037224 */ /* 0x000fe200078e00b1 */
[----:B------:R-:W-:Y:S01]  /*60080*/  STL.64 [R1+0x970], R218 ;  /* 0x000970da01007387 */ /* 0x000fe20000100a00 */
[----:B------:R-:W-:Y:S02]  /*60090*/  IMAD.MOV.U32 R184, RZ, RZ, R166 ;  /* 0x000000ffffb87224 */ /* 0x000fe400078e00a6 */
[----:B------:R-:W-:Y:S01]  /*600a0*/  IMAD.MOV.U32 R182, RZ, RZ, R167 ;  /* 0x000000ffffb67224 */ /* 0x000fe200078e00a7 */
[----:B------:R-:W-:Y:S01]  /*600b0*/  STL.64 [R1+0x968], R214 ;  /* 0x000968d601007387 */ /* 0x000fe20000100a00 */
[----:B------:R-:W-:Y:S02]  /*600c0*/  IMAD.MOV.U32 R183, RZ, RZ, R20 ;  /* 0x000000ffffb77224 */ /* 0x000fe400078e0014 */
[----:B------:R-:W-:Y:S01]  /*600d0*/  IMAD.MOV.U32 R180, RZ, RZ, R168 ;  /* 0x000000ffffb47224 */ /* 0x000fe200078e00a8 */
[----:B------:R-:W-:Y:S01]  /*600e0*/  STL.64 [R1+0x960], R210 ;  /* 0x000960d201007387 */ /* 0x000fe20000100a00 */
[----:B------:R-:W-:-:S02]  /*600f0*/  IMAD.MOV.U32 R181, RZ, RZ, R21 ;  /* 0x000000ffffb57224 */ /* 0x000fc400078e0015 */
[----:B------:R-:W-:Y:S01]  /*60100*/  IMAD.MOV.U32 R178, RZ, RZ, R169 ;  /* 0x000000ffffb27224 */ /* 0x000fe200078e00a9 */
[----:B------:R-:W-:Y:S01]  /*60110*/  STL.64 [R1+0x958], R206 ;  /* 0x000958ce01007387 */ /* 0x000fe20000100a00 */
[----:B------:R-:W-:Y:S01]  /*60120*/  IMAD.MOV.U32 R179, RZ, RZ, R22 ;  /* 0x000000ffffb37224 */ /* 0x000fe200078e0016 */
[----:B------:R-:W-:Y:S01]  /*60130*/  MOV R160, R3 ;  /* 0x0000000300a07202 */ /* 0x000fe20000000f00 */
[----:B------:R-:W-:Y:S01]  /*60140*/  IMAD.MOV.U32 R177, RZ, RZ, R23 ;  /* 0x000000ffffb17224 */ /* 0x000fe200078e0017 */
[----:B------:R-:W-:Y:S01]  /*60150*/  STL.64 [R1+0x950], R202 ;  /* 0x000950ca01007387 */ /* 0x000fe20000100a00 */
[----:B------:R-:W-:-:S03]  /*60160*/  IMAD.MOV.U32 R161, RZ, RZ, R152 ;  /* 0x000000ffffa17224 */ /* 0x000fc600078e0098 */
[----:B------:R-:W-:Y:S01]  /*60170*/  STL.64 [R1+0x948], R186 ;  /* 0x000948ba01007387 */ /* 0x000fe20000100a00 */
[----:B------:R-:W-:Y:S02]  /*60180*/  IMAD.MOV.U32 R158, RZ, RZ, R189 ;  /* 0x000000ffff9e7224 */ /* 0x000fe400078e00bd */
        /* <DEDUP_REMOVED lines=9> */
[----:B------:R-:W-:-:S03]  /*60220*/  IMAD.MOV.U32 R11, RZ, RZ, R156 ;  /* 0x000000ffff0b7224 */ /* 0x000fc600078e009c */
[----:B------:R-:W-:Y:S04]  /*60230*/  STL.64 [R1+0x928], R178 ;  /* 0x000928b201007387 */ /* 0x000fe80000100a00 */
[----:B------:R-:W-:Y:S04]  /*60240*/  STL.64 [R1+0x920], R176 ;  /* 0x000920b001007387 */ /* 0x000fe80000100a00 */
[----:B------:R-:W-:Y:S04]  /*60250*/  STL.64 [R1+0x918], R160 ;  /* 0x000918a001007387 */ /* 0x000fe80000100a00 */
[----:B------:R-:W-:Y:S04]  /*60260*/  STL.64 [R1+0x910], R158 ;  /* 0x0009109e01007387 */ /* 0x000fe80000100a00 */
[----:B------:R-:W-:Y:S04]  /*60270*/  STL.64 [R1+0x908], R18 ;  /* 0x0009081201007387 */ /* 0x000fe80000100a00 */
[----:B------:R1:W-:Y:S04]  /*60280*/  STL.64 [R1+0x900], R14 ;  /* 0x0009000e01007387 */ /* 0x0003e80000100a00 */
[----:B------:R2:W-:Y:S04]  /*60290*/  STL.64 [R1+0x8f8], R10 ;  /* 0x0008f80a01007387 */ /* 0x0005e80000100a00 */
[----:B------:R-:W3:Y:S04]  /*602a0*/  LDL.LU R6, [R1+0xde8] ;  /* 0x000de80001067983 */ /* 0x000ee80000300800 */
[----:B------:R-:W4:Y:S04]  /*602b0*/  LDL.LU R22, [R1+0xe28] ;  /* 0x000e280001167983 */ /* 0x000f280000300800 */
[----:B------:R-:W4:Y:S04]  /*602c0*/  LDL.LU R21, [R1+0xde4] ;  /* 0x000de40001157983 */ /* 0x000f280000300800 */
[----:B------:R-:W4:Y:S04]  /*602d0*/  LDL.LU R23, [R1+0xe24] ;  /* 0x000e240001177983 */ /* 0x000f280000300800 */
[----:B------:R-:W4:Y:S04]  /*602e0*/  LDL.LU R8, [R1+0xe68] ;  /* 0x000e680001087983 */ /* 0x000f280000300800 */
[----:B------:R-:W4:Y:S04]  /*602f0*/  LDL.LU R13, [R1+0xea8] ;  /* 0x000ea800010d7983 */ /* 0x000f280000300800 */
[----:B------:R-:W4:Y:S04]  /*60300*/  LDL.LU R16, [R1+0xe64] ;  /* 0x000e640001107983 */ /* 0x000f280000300800 */
[----:B------:R-:W4:Y:S04]  /*60310*/  LDL.LU R17, [R1+0xea4] ;  /* 0x000ea40001117983 */ /* 0x000f280000300800 */
        /* <DEDUP_REMOVED lines=14> */
[----:B------:R-:W-:-:S03]  /*60400*/  LOP3.LUT R3, R7, 0x10, RZ, 0x3c, !PT ;  /* 0x0000001007037812 */ /* 0x000fc600078e3cff */
[----:B------:R2:W-:Y:S04]  /*60410*/  LDGSTS.E [R4+0x27800], desc[UR60][R10.64], P0 ;  /* 0x278000000a047fae */ /* 0x0005e8000812187c */
[----:B-1----:R-:W4:Y:S04]  /*60420*/  LDL.LU R14, [R1+0xee8] ;  /* 0x000ee800010e7983 */ /* 0x002f280000300800 */
[----:B------:R-:W4:Y:S04]  /*60430*/  LDL.LU R19, [R1+0xf28] ;  /* 0x000f280001137983 */ /* 0x000f280000300800 */
[----:B------:R-:W4:Y:S04]  /*60440*/  LDL.LU R18, [R1+0xee4] ;  /* 0x000ee40001127983 */ /* 0x000f280000300800 */
[----:B------:R-:W4:Y:S01]  /*60450*/  LDL.LU R20, [R1+0xf24] ;  /* 0x000f240001147983 */ /* 0x000f220000300800 */
[----:B------:R-:W-:-:S02]  /*60460*/  IMAD.IADD R3, R3, 0x1, R12 ;  /* 0x0000000103037824 */ /* 0x000fc400078e020c */
[----:B--2---:R-:W-:Y:S01]  /*60470*/  IMAD.MOV.U32 R10, RZ, RZ, R171 ;  /* 0x000000ffff0a7224 */ /* 0x004fe200078e00ab */
[----:B------:R-:W-:Y:S01]  /*60480*/  LDGSTS.E [R4+0x27c00], desc[UR60][R174.64], P0 ;  /* 0x27c00000ae047fae */ /* 0x000fe2000812187c */
[----:B------:R-:W-:-:S03]  /*60490*/  IMAD.MOV.U32 R11, RZ, RZ, R172 ;  /* 0x000000ffff0b7224 */ /* 0x000fc600078e00ac */
[----:B------:R-:W2:Y:S04]  /*604a0*/  LDL.LU R15, [R1+0xf68] ;  /* 0x000f6800010f7983 */ /* 0x000ea80000300800 */
[----:B------:R1:W-:Y:S04]  /*604b0*/  LDGSTS.E [R3+0x80], desc[UR60][R10.64], P0 ;  /* 0x000800000a037fae */ /* 0x0003e8000812187c */
[----:B------:R-:W2:Y:S01]  /*604c0*/  LDL.LU R4, [R1+0xfa8] ;  /* 0x000fa80001047983 */ /* 0x000ea20000300800 */
[-C--:B---3--:R-:W-:Y:S02]  /*604d0*/  IADD3 R6, P1, R6, R5.reuse, RZ ;  /* 0x0000000506067210 */ /* 0x088fe40007f3e0ff */
[----:B----4-:R-:W-:-:S03]  /*604e0*/  IADD3 R22, P2, R22, R5, RZ ;  /* 0x0000000516167210 */ /* 0x010fc60007f5e0ff */
[----:B------:R-:W-:Y:S01]  /*604f0*/  IMAD.X R21, R21, 0x1, R0, P1 ;  /* 0x0000000115157824 */ /* 0x000fe200008e0600 */
[----:B------:R-:W-:Y:S01]  /*60500*/  STL [R1+0xde8], R6 ;  /* 0x000de80601007387 */ /* 0x000fe20000100800 */
[----:B-1----:R-:W-:Y:S02]  /*60510*/  IMAD.MOV.U32 R10, RZ, RZ, R6 ;  /* 0x000000ffff0a7224 */ /* 0x002fe400078e0006 */
[--C-:B------:R-:W-:Y:S01]  /*60520*/  IMAD.X R23, R23, 0x1, R0.reuse, P2 ;  /* 0x0000000117177824 */ /* 0x100fe200010e0600 */
[----:B------:R1:W-:Y:S01]  /*60530*/  STL [R1+0xde4], R21 ;  /* 0x000de41501007387 */ /* 0x0003e20000100800 */
[----:B------:R-:W-:Y:S02]  /*60540*/  MOV R11, R21 ;  /* 0x00000015000b7202 */ /* 0x000fe40000000f00 */
[-C--:B------:R-:W-:Y:S01]  /*60550*/  IADD3 R8, P1, R8, R5.reuse, RZ ;  /* 0x0000000508087210 */ /* 0x080fe20007f3e0ff */
[----:B------:R-:W-:Y:S04]  /*60560*/  STL [R1+0xe28], R22 ;  /* 0x000e281601007387 */ /* 0x000fe80000100800 */
[----:B------:R3:W-:Y:S04]  /*60570*/  LDGSTS.E [R3+0x480], desc[UR60][R10.64], P0 ;  /* 0x004800000a037fae */ /* 0x0007e8000812187c */
[----:B-1----:R-:W4:Y:S01]  /*60580*/  LDL.LU R21, [R1+0xf64] ;  /* 0x000f640001157983 */ /* 0x002f220000300800 */
[----:B------:R-:W-:Y:S01]  /*60590*/  IADD3 R13, P2, R13, R5, RZ ;  /* 0x000000050d0d7210 */ /* 0x000fe20007f5e0ff */
[----:B------:R-:W-:-:S02]  /*605a0*/  IMAD.X R16, R16, 0x1, R0, P1 ;  /* 0x0000000110107824 */ /* 0x000fc400008e0600 */
[----:B------:R-:W-:Y:S01]  /*605b0*/  STL [R1+0xe24], R23 ;  /* 0x000e241701007387 */ /* 0x000fe20000100800 */
[----:B---3--:R-:W-:-:S03]  /*605c0*/  IMAD.MOV.U32 R10, RZ, RZ, R22 ;  /* 0x000000ffff0a7224 */ /* 0x008fc600078e0016 */
[----:B------:R-:W3:Y:S01]  /*605d0*/  LDL.LU R6, [R1+0xfa4] ;  /* 0x000fa40001067983 */ /* 0x000ee20000300800 */
[----:B------:R-:W-:Y:S02]  /*605e0*/  IMAD.MOV.U32 R11, RZ, RZ, R23 ;  /* 0x000000ffff0b7224 */ /* 0x000fe400078e0017 */
[----:B------:R-:W-:Y:S01]  /*605f0*/  IMAD.X R17, R17, 0x1, R0, P2 ;  /* 0x0000000111117824 */ /* 0x000fe200010e0600 */
[----:B------:R-:W-:Y:S04]  /*60600*/  STL [R1+0xe68], R8 ;  /* 0x000e680801007387 */ /* 0x000fe80000100800 */
[----:B------:R1:W-:Y:S04]  /*60610*/  LDGSTS.E [R3+0x880], desc[UR60][R10.64], P0 ;  /* 0x008800000a037fae */ /* 0x0003e8000812187c */
[----:B------:R1:W-:Y:S04]  /*60620*/  STL [R1+0xe64], R16 ;  /* 0x000e641001007387 */ /* 0x0003e80000100800 */
[----:B------:R-:W-:Y:S01]  /*60630*/  STL [R1+0xea8], R13 ;  /* 0x000ea80d01007387 */ /* 0x000fe20000100800 */
[----:B-1----:R-:W-:-:S02]  /*60640*/  IMAD.MOV.U32 R10, RZ, RZ, R8 ;  /* 0x000000ffff0a7224 */ /* 0x002fc400078e0008 */
[----:B------:R-:W-:Y:S02]  /*60650*/  IMAD.MOV.U32 R11, RZ, RZ, R16 ;  /* 0x000000ffff0b7224 */ /* 0x000fe400078e0010 */
[----:B------:R-:W3:Y:S04]  /*60660*/  LDL.LU R16, [R1+0xfe8] ;  /* 0x000fe80001107983 */ /* 0x000ee80000300800 */
[----:B------:R1:W-:Y:S04]  /*60670*/  STL [R1+0xea4], R17 ;  /* 0x000ea41101007387 */ /* 0x0003e80000100800 */
[----:B------:R1:W-:Y:S04]  /*60680*/  LDGSTS.E [R3+0xc80], desc[UR60][R10.64], P0 ;  /* 0x00c800000a037fae */ /* 0x0003e8000812187c */
[----:B------:R-:W3:Y:S01]  /*60690*/  LDL.LU R8, [R1+0x1028] ;  /* 0x0010280001087983 */ /* 0x000ee20000300800 */
[----:B-1----:R-:W-:-:S03]  /*606a0*/  MOV R11, R17 ;  /* 0x00000011000b7202 */ /* 0x002fc60000000f00 */
[----:B------:R-:W3:Y:S01]  /*606b0*/  LDL.LU R17, [R1+0xfe4] ;  /* 0x000fe40001117983 */ /* 0x000ee20000300800 */
[----:B------:R-:W-:-:S03]  /*606c0*/  IMAD.MOV.U32 R10, RZ, RZ, R13 ;  /* 0x000000ffff0a7224 */ /* 0x000fc600078e000d */
[----:B------:R-:W3:Y:S04]  /*606d0*/  LDL.LU R13, [R1+0x1024] ;  /* 0x00102400010d7983 */ /* 0x000ee80000300800 */
[----:B------:R1:W-:Y:S01]  /*606e0*/  LDGSTS.E [R3+0x1080], desc[UR60][R10.64], P0 ;  /* 0x010800000a037fae */ /* 0x0003e2000812187c */
[-C--:B------:R-:W-:Y:S02]  /*606f0*/  IADD3 R14, P1, R14, R5.reuse, RZ ;  /* 0x000000050e0e7210 */ /* 0x080fe40007f3e0ff */
[----:B------:R-:W-:-:S03]  /*60700*/  IADD3 R19, P2, R19, R5, RZ ;  /* 0x0000000513137210 */ /* 0x000fc60007f5e0ff */
[----:B------:R-:W-:Y:S01]  /*60710*/  IMAD.X R18, R18, 0x1, R0, P1 ;  /* 0x0000000112127824 */ /* 0x000fe200008e0600 */
[----:B------:R-:W-:Y:S01]  /*60720*/  STL [R1+0xee8], R14 ;  /* 0x000ee80e01007387 */ /* 0x000fe20000100800 */
[----:B-1----:R-:W-:Y:S02]  /*60730*/  IMAD.MOV.U32 R10, RZ, RZ, R14 ;  /* 0x000000ffff0a7224 */ /* 0x002fe400078e000e */
[----:B------:R-:W-:Y:S01]  /*60740*/  IMAD.X R20, R20, 0x1, R0, P2 ;  /* 0x0000000114147824 */ /* 0x000fe200010e0600 */
[----:B------:R1:W-:Y:S01]  /*60750*/  STL [R1+0xee4], R18 ;  /* 0x000ee41201007387 */ /* 0x0003e20000100800 */
[----:B------:R-:W-:-:S03]  /*60760*/  IMAD.MOV.U32 R11, RZ, RZ, R18 ;  /* 0x000000ffff0b7224 */ /* 0x000fc600078e0012 */
[----:B------:R-:W-:Y:S04]  /*60770*/  STL [R1+0xf28], R19 ;  /* 0x000f281301007387 */ /* 0x000fe80000100800 */
[----:B------:R2:W-:Y:S04]  /*60780*/  LDGSTS.E [R3+0x1480], desc[UR60][R10.64], P0 ;  /* 0x014800000a037fae */ /* 0x0005e8000812187c */
[----:B-1----:R-:W3:Y:S04]  /*60790*/  LDL.LU R18, [R1+0x1068] ;  /* 0x0010680001127983 */ /* 0x002ee80000300800 */
[----:B------:R1:W-:Y:S04]  /*607a0*/  STL [R1+0xf24], R20 ;  /* 0x000f241401007387 */ /* 0x0003e80000100800 */
[----:B------:R-:W3:Y:S01]  /*607b0*/  LDL.LU R14, [R1+0x10a8] ;  /* 0x0010a800010e7983 */ /* 0x000ee20000300800 */
[----:B--2---:R-:W-:-:S03]  /*607c0*/  IMAD.MOV.U32 R11, RZ, RZ, R20 ;  /* 0x000000ffff0b7224 */ /* 0x004fc600078e0014 */
[----:B-1----:R-:W2:Y:S01]  /*607d0*/  LDL.LU R20, [R1+0x1064] ;  /* 0x0010640001147983 */ /* 0x002ea20000300800 */
[----:B------:R-:W-:-:S03]  /*607e0*/  IMAD.MOV.U32 R10, RZ, RZ, R19 ;  /* 0x000000ffff0a7224 */ /* 0x000fc600078e0013 */
[----:B------:R-:W2:Y:S01]  /*607f0*/  LDL.LU R19, [R1+0x10a4] ;  /* 0x0010a40001137983 */ /* 0x000ea20000300800 */
[-C--:B------:R-:W-:Y:S02]  /*60800*/  IADD3 R15, P1, R15, R5.reuse, RZ ;  /* 0x000000050f0f7210 */ /* 0x080fe40007f3e0ff */
[----:B------:R-:W-:Y:S01]  /*60810*/  IADD3 R4, P2, R4, R5, RZ ;  /* 0x0000000504047210 */ /* 0x000fe20007f5e0ff */
[----:B------:R1:W-:Y:S04]  /*60820*/  LDGSTS.E [R3+0x1880], desc[UR60][R10.64], P0 ;  /* 0x018800000a037fae */ /* 0x0003e8000812187c */
[----:B------:R3:W-:Y:S01]  /*60830*/  STL [R1+0xf68], R15 ;  /* 0x000f680f01007387 */ /* 0x0007e20000100800 */
[----:B-1----:R-:W-:Y:S02]  /*60840*/  IMAD.MOV.U32 R10, RZ, RZ, R15 ;  /* 0x000000ffff0a7224 */ /* 0x002fe400078e000f */
[----:B----4-:R-:W-:-:S05]  /*60850*/  IMAD.X R21, R21, 0x1, R0, P1 ;  /* 0x0000000115157824 */ /* 0x010fca00008e0600 */
[----:B------:R1:W-:Y:S01]  /*60860*/  STL [R1+0xf64], R21 ;  /* 0x000f641501007387 */ /* 0x0003e20000100800 */
[----:B---3--:R-:W-:-:S03]  /*60870*/  IADD3.X R6, R6, R0, RZ, P2, !PT ;  /* 0x0000000006067210 */ /* 0x008fc600017fe4ff */
[----:B------:R3:W-:Y:S04]  /*60880*/  STL [R1+0xfa8], R4 ;  /* 0x000fa80401007387 */ /* 0x0007e80000100800 */
[----:B------:R-:W4:Y:S01]  /*60890*/  LDL.LU R15, [R1+0x10e8] ;  /* 0x0010e800010f7983 */ /* 0x000f220000300800 */
[----:B------:R-:W-:-:S03]  /*608a0*/  IMAD.MOV.U32 R11, RZ, RZ, R21 ;  /* 0x000000ffff0b7224 */ /* 0x000fc600078e0015 */
[----:B------:R3:W-:Y:S04]  /*608b0*/  STL [R1+0xfa4], R6 ;  /* 0x000fa40601007387 */ /* 0x0007e80000100800 */
[----:B------:R-:W4:Y:S04]  /*608c0*/  LDL.LU R22, [R1+0x1128] ;  /* 0x0011280001167983 */ /* 0x000f280000300800 */
[----:B-1----:R-:W4:Y:S04]  /*608d0*/  LDL.LU R21, [R1+0x10e4] ;  /* 0x0010e40001157983 */ /* 0x002f280000300800 */
[----:B------:R1:W-:Y:S01]  /*608e0*/  LDGSTS.E [R3+0x1c80], desc[UR60][R10.64], P0 ;  /* 0x01c800000a037fae */ /* 0x0003e2000812187c */
[----:B------:R-:W-:-:S03]  /*608f0*/  IADD3 R16, P1, R16, R5, RZ ;  /* 0x0000000510107210 */ /* 0x000fc60007f3e0ff */
[----:B------:R-:W4:Y:S01]  /*60900*/  LDL.LU R23, [R1+0x1124] ;  /* 0x0011240001177983 */ /* 0x000f220000300800 */
[----:B-1----:R-:W-:Y:S02]  /*60910*/  IMAD.MOV.U32 R10, RZ, RZ, R4 ;  /* 0x000000ffff0a7224 */ /* 0x002fe400078e0004 */
[----:B------:R-:W-:Y:S01]  /*60920*/  IMAD.MOV.U32 R11, RZ, RZ, R6 ;  /* 0x000000ffff0b7224 */ /* 0x000fe200078e0006 */
[----:B------:R-:W-:Y:S01]  /*60930*/  IADD3 R8, P2, R8, R5, RZ ;  /* 0x0000000508087210 */ /* 0x000fe20007f5e0ff */
[----:B---3--:R-:W3:Y:S04]  /*60940*/  LDL.LU R4, [R1+0x1168] ;  /* 0x0011680001047983 */ /* 0x008ee80000300800 */
[----:B------:R-:W3:Y:S01]  /*60950*/  LDL.LU R6, [R1+0x11a8] ;  /* 0x0011a80001067983 */ /* 0x000ee20000300800 */
[----:B------:R-:W-:-:S03]  /*60960*/  IMAD.X R17, R17, 0x1, R0, P1 ;  /* 0x0000000111117824 */ /* 0x000fc600008e0600 */
[----:B------:R1:W-:Y:S01]  /*60970*/  STL [R1+0xfe8], R16 ;  /* 0x000fe81001007387 */ /* 0x0003e20000100800 */
[----:B------:R-:W-:-:S03]  /*60980*/  IMAD.X R13, R13, 0x1, R0, P2 ;  /* 0x000000010d0d7824 */ /* 0x000fc600010e0600 */
[----:B------:R1:W-:Y:S04]  /*60990*/  LDGSTS.E [R3+0x2080], desc[UR60][R10.64], P0 ;  /* 0x020800000a037fae */ /* 0x0003e8000812187c */
[----:B------:R1:W-:Y:S04]  /*609a0*/  STL [R1+0xfe4], R17 ;  /* 0x000fe41101007387 */ /* 0x0003e80000100800 */
[----:B------:R2:W-:Y:S01]  /*609b0*/  STL [R1+0x1028], R8 ;  /* 0x0010280801007387 */ /* 0x0005e20000100800 */
[----:B-1----:R-:W-:-:S03]  /*609c0*/  IMAD.MOV.U32 R10, RZ, RZ, R16 ;  /* 0x000000ffff0a7224 */ /* 0x002fc600078e0010 */
[----:B------:R-:W3:Y:S01]  /*609d0*/  LDL.LU R16, [R1+0x1164] ;  /* 0x0011640001107983 */ /* 0x000ee20000300800 */
[----:B------:R-:W-:-:S03]  /*609e0*/  MOV R11, R17 ;  /* 0x00000011000b7202 */ /* 0x000fc60000000f00 */
[----:B------:R1:W-:Y:S04]  /*609f0*/  STL [R1+0x1024], R13 ;  /* 0x0010240d01007387 */ /* 0x0003e80000100800 */
[----:B------:R-:W3:Y:S04]  /*60a00*/  LDL.LU R17, [R1+0x11a4] ;  /* 0x0011a40001117983 */ /* 0x000ee80000300800 */
[----:B------:R1:W-:Y:S01]  /*60a10*/  LDGSTS.E [R3+0x2480], desc[UR60][R10.64], P0 ;  /* 0x024800000a037fae */ /* 0x0003e2000812187c */
[----:B------:R-:W-:Y:S01]  /*60a20*/  IADD3 R18, P1, R18, R5, RZ ;  /* 0x0000000512127210 */ /* 0x000fe20007f3e0ff */
[----:B-1----:R-:W-:-:S02]  /*60a30*/  IMAD.MOV.U32 R10, RZ, RZ, R8 ;  /* 0x000000ffff0a7224 */ /* 0x002fc400078e0008 */
[----:B------:R-:W-:Y:S01]  /*60a40*/  IMAD.MOV.U32 R11, RZ, RZ, R13 ;  /* 0x000000ffff0b7224 */ /* 0x000fe200078e000d */
[----:B--2---:R-:W2:Y:S01]  /*60a50*/  LDL.LU R8, [R1+0x11e8] ;  /* 0x0011e80001087983 */ /* 0x004ea20000300800 */
[----:B------:R-:W-:-:S03]  /*60a60*/  IADD3 R14, P2, R14, R5, RZ ;  /* 0x000000050e0e7210 */ /* 0x000fc60007f5e0ff */
[----:B------:R-:W2:Y:S01]  /*60a70*/  LDL.LU R13, [R1+0x1228] ;  /* 0x00122800010d7983 */ /* 0x000ea20000300800 */
[----:B------:R-:W-:-:S03]  /*60a80*/  IMAD.X R20, R20, 0x1, R0, P1 ;  /* 0x0000000114147824 */ /* 0x000fc600008e0600 */
[----:B------:R1:W-:Y:S01]  /*60a90*/  STL [R1+0x1068], R18 ;  /* 0x0010681201007387 */ /* 0x0003e20000100800 */
[----:B------:R-:W-:-:S03]  /*60aa0*/  IMAD.X R19, R19, 0x1, R0, P2 ;  /* 0x0000000113137824 */ /* 0x000fc600010e0600 */
[----:B------:R1:W-:Y:S04]  /*60ab0*/  LDGSTS.E [R3+0x2880], desc[UR60][R10.64], P0 ;  /* 0x028800000a037fae */ /* 0x0003e8000812187c */
[----:B------:R1:W-:Y:S04]  /*60ac0*/  STL [R1+0x1064], R20 ;  /* 0x0010641401007387 */ /* 0x0003e80000100800 */
[----:B------:R-:W-:Y:S01]  /*60ad0*/  STL [R1+0x10a8], R14 ;  /* 0x0010a80e01007387 */ /* 0x000fe20000100800 */
[----:B-1----:R-:W-:-:S03]  /*60ae0*/  IMAD.MOV.U32 R10, RZ, RZ, R18 ;  /* 0x000000ffff0a7224 */ /* 0x002fc600078e0012 */
[----:B------:R-:W2:Y:S01]  /*60af0*/  LDL.LU R18, [R1+0x11e4] ;  /* 0x0011e40001127983 */ /* 0x000ea20000300800 */
[----:B------:R-:W-:-:S03]  /*60b00*/  IMAD.MOV.U32 R11, RZ, RZ, R20 ;  /* 0x000000ffff0b7224 */ /* 0x000fc600078e0014 */
[----:B------:R1:W-:Y:S04]  /*60b10*/  STL [R1+0x10a4], R19 ;  /* 0x0010a41301007387 */ /* 0x0003e80000100800 */
[----:B------:R-:W2:Y:S04]  /*60b20*/  LDL.LU R20, [R1+0x1224] ;  /* 0x0012240001147983 */ /* 0x000ea80000300800 */
[----:B------:R1:W-:Y:S02]  /*60b30*/  LDGSTS.E [R3+0x2c80], desc[UR60][R10.64], P0 ;  /* 0x02c800000a037fae */ /* 0x0003e4000812187c */
[----:B-1----:R-:W-:Y:S01]  /*60b40*/  IMAD.MOV.U32 R10, RZ, RZ, R14 ;  /* 0x000000ffff0a7224 */ /* 0x002fe200078e000e */
[----:B------:R-:W-:-:S02]  /*60b50*/  MOV R11, R19 ;  /* 0x00000013000b7202 */ /* 0x000fc40000000f00 */
[----:B------:R-:W2:Y:S04]  /*60b60*/  LDL.LU R19, [R1+0x1268] ;  /* 0x0012680001137983 */ /* 0x000ea80000300800 */
[----:B------:R-:W2:Y:S04]  /*60b70*/  LDL.LU R14, [R1+0x12a8] ;  /* 0x0012a800010e7983 */ /* 0x000ea80000300800 */
[----:B------:R1:W-:Y:S01]  /*60b80*/  LDGSTS.E [R3+0x3080], desc[UR60][R10.64], P0 ;  /* 0x030800000a037fae */ /* 0x0003e2000812187c */
[----:B----4-:R-:W-:-:S05]  /*60b90*/  IADD3 R15, P1, R15, R5, RZ ;  /* 0x000000050f0f7210 */ /* 0x010fca0007f3e0ff */
[----:B------:R-:W-:Y:S01]  /*60ba0*/  STL [R1+0x10e8], R15 ;  /* 0x0010e80f01007387 */ /* 0x000fe20000100800 */
[----:B------:R-:W-:Y:S01]  /*60bb0*/  IADD3 R22, P2, R22, R5, RZ ;  /* 0x0000000516167210 */ /* 0x000fe20007f5e0ff */
[--C-:B------:R-:W-:Y:S02]  /*60bc0*/  IMAD.X R21, R21, 0x1, R0.reuse, P1 ;  /* 0x0000000115157824 */ /* 0x100fe400008e0600 */
[----:B-1----:R-:W-:Y:S02]  /*60bd0*/  IMAD.MOV.U32 R10, RZ, RZ, R15 ;  /* 0x000000ffff0a7224 */ /* 0x002fe400078e000f */
[----:B------:R-:W-:Y:S01]  /*60be0*/  IMAD.MOV.U32 R11, RZ, RZ, R21 ;  /* 0x000000ffff0b7224 */ /* 0x000fe200078e0015 */
[----:B------:R1:W-:Y:S01]  /*60bf0*/  STL [R1+0x10e4], R21 ;  /* 0x0010e41501007387 */ /* 0x0003e20000100800 */
[----:B------:R-:W-:-:S03]  /*60c00*/  IMAD.X R23, R23, 0x1, R0, P2 ;  /* 0x0000000117177824 */ /* 0x000fc600010e0600 */
[----:B------:R-:W-:Y:S04]  /*60c10*/  STL [R1+0x1128], R22 ;  /* 0x0011281601007387 */ /* 0x000fe80000100800 */
[----:B------:R4:W-:Y:S04]  /*60c20*/  LDGSTS.E [R3+0x3480], desc[UR60][R10.64], P0 ;  /* 0x034800000a037fae */ /* 0x0009e8000812187c */
[----:B-1----:R-:W2:Y:S01]  /*60c30*/  LDL.LU R21, [R1+0x1264] ;  /* 0x0012640001157983 */ /* 0x002ea20000300800 */
[----:B---3--:R-:W-:-:S03]  /*60c40*/  IADD3 R4, P1, R4, R5, RZ ;  /* 0x0000000504047210 */ /* 0x008fc60007f3e0ff */
[----:B------:R-:W-:Y:S01]  /*60c50*/  STL [R1+0x1124], R23 ;  /* 0x0011241701007387 */ /* 0x000fe20000100800 */
[----:B----4-:R-:W-:-:S03]  /*60c60*/  IMAD.MOV.U32 R10, RZ, RZ, R22 ;  /* 0x000000ffff0a7224 */ /* 0x010fc600078e0016 */
[----:B------:R-:W3:Y:S01]  /*60c70*/  LDL.LU R15, [R1+0x12a4] ;  /* 0x0012a400010f7983 */ /* 0x000ee20000300800 */
[----:B------:R-:W-:Y:S01]  /*60c80*/  IMAD.MOV.U32 R11, RZ, RZ, R23 ;  /* 0x000000ffff0b7224 */ /* 0x000fe200078e0017 */
[----:B------:R-:W-:Y:S02]  /*60c90*/  IADD3 R6, P2, R6, R5, RZ ;  /* 0x0000000506067210 */ /* 0x000fe40007f5e0ff */
[----:B------:R-:W-:Y:S04]  /*60ca0*/  STL [R1+0x1168], R4 ;  /* 0x0011680401007387 */ /* 0x000fe80000100800 */
[----:B------:R1:W-:Y:S01]  /*60cb0*/  LDGSTS.E [R3+0x3880], desc[UR60][R10.64], P0 ;  /* 0x038800000a037fae */ /* 0x0003e2000812187c */
[----:B------:R-:W-:Y:S02]  /*60cc0*/  IMAD.X R16, R16, 0x1, R0, P1 ;  /* 0x0000000110107824 */ /* 0x000fe400008e0600 */
[----:B-1----:R-:W-:-:S02]  /*60cd0*/  IMAD.MOV.U32 R10, RZ, RZ, R4 ;  /* 0x000000ffff0a7224 */ /* 0x002fc400078e0004 */
[----:B------:R-:W-:Y:S01]  /*60ce0*/  IMAD.MOV.U32 R11, RZ, RZ, R16 ;  /* 0x000000ffff0b7224 */ /* 0x000fe200078e0010 */
[----:B------:R1:W-:Y:S01]  /*60cf0*/  STL [R1+0x1164], R16 ;  /* 0x0011641001007387 */ /* 0x0003e20000100800 */
[----:B------:R-:W-:-:S03]  /*60d00*/  IADD3.X R17, R17, R0, RZ, P2, !PT ;  /* 0x0000000011117210 */ /* 0x000fc600017fe4ff */
[----:B------:R-:W-:Y:S04]  /*60d10*/  STL [R1+0x11a8], R6 ;  /* 0x0011a80601007387 */ /* 0x000fe80000100800 */
[----:B------:R4:W-:Y:S04]  /*60d20*/  LDGSTS.E [R3+0x3c80], desc[UR60][R10.64], P0 ;  /* 0x03c800000a037fae */ /* 0x0009e8000812187c */
[----:B-1----:R-:W3:Y:S04]  /*60d30*/  LDL.LU R16, [R1+0x12e8] ;  /* 0x0012e80001107983 */ /* 0x002ee80000300800 */
[----:B------:R1:W-:Y:S04]  /*60d40*/  STL [R1+0x11a4], R17 ;  /* 0x0011a41101007387 */ /* 0x0003e80000100800 */
[----:B------:R-:W3:Y:S01]  /*60d50*/  LDL.LU R4, [R1+0x1328] ;  /* 0x0013280001047983 */ /* 0x000ee20000300800 */
[----:B----4-:R-:W-:-:S03]  /*60d60*/  IMAD.MOV.U32 R11, RZ, RZ, R17 ;  /* 0x000000ffff0b7224 */ /* 0x010fc600078e0011 */
[----:B-1----:R-:W4:Y:S01]  /*60d70*/  LDL.LU R17, [R1+0x12e4] ;  /* 0x0012e40001117983 */ /* 0x002f220000300800 */
[----:B------:R-:W-:-:S03]  /*60d80*/  IMAD.MOV.U32 R10, RZ, RZ, R6 ;  /* 0x000000ffff0a7224 */ /* 0x000fc600078e0006 */
[----:B------:R-:W4:Y:S01]  /*60d90*/  LDL.LU R6, [R1+0x1324] ;  /* 0x0013240001067983 */ /* 0x000f220000300800 */
[-C--:B--2---:R-:W-:Y:S02]  /*60da0*/  IADD3 R8, P1, R8, R5.reuse, RZ ;  /* 0x0000000508087210 */ /* 0x084fe40007f3e0ff */
[----:B------:R-:W-:Y:S01]  /*60db0*/  IADD3 R13, P2, R13, R5, RZ ;  /* 0x000000050d0d7210 */ /* 0x000fe20007f5e0ff */
[----:B------:R1:W-:Y:S04]  /*60dc0*/  LDGSTS.E [R3+0x4080], desc[UR60][R10.64], P0 ;  /* 0x040800000a037fae */ /* 0x0003e8000812187c */
[----:B------:R2:W-:Y:S01]  /*60dd0*/  STL [R1+0x11e8], R8 ;  /* 0x0011e80801007387 */ /* 0x0005e20000100800 */
[----:B------:R-:W-:Y:S02]  /*60de0*/  IMAD.X R18, R18, 0x1, R0, P1 ;  /* 0x0000000112127824 */ /* 0x000fe400008e0600 */
[----:B-1----:R-:W-:-:S03]  /*60df0*/  IMAD.MOV.U32 R10, RZ, RZ, R8 ;  /* 0x000000ffff0a7224 */ /* 0x002fc600078e0008 */
[----:B------:R1:W-:Y:S01]  /*60e00*/  STL [R1+0x11e4], R18 ;  /* 0x0011e41201007387 */ /* 0x0003e20000100800 */
[----:B------:R-:W-:Y:S01]  /*60e10*/  MOV R11, R18 ;  /* 0x00000012000b7202 */ /* 0x000fe20000000f00 */
[----:B------:R-:W-:Y:S02]  /*60e20*/  IMAD.X R20, R20, 0x1, R0, P2 ;  /* 0x0000000114147824 */ /* 0x000fe400010e0600 */
[----:B------:R1:W-:Y:S04]  /*60e30*/  STL [R1+0x1228], R13 ;  /* 0x0012280d01007387 */ /* 0x0003e80000100800 */
[----:B--2---:R-:W2:Y:S04]  /*60e40*/  LDL.LU R8, [R1+0x1368] ;  /* 0x0013680001087983 */ /* 0x004ea80000300800 */
[----:B------:R1:W-:Y:S04]  /*60e50*/  STL [R1+0x1224], R20 ;  /* 0x0012241401007387 */ /* 0x0003e80000100800 */
[----:B------:R1:W-:Y:S04]  /*60e60*/  LDGSTS.E [R3+0x4480], desc[UR60][R10.64], P0 ;  /* 0x044800000a037fae */ /* 0x0003e8000812187c */
[----:B-1----:R-:W2:Y:S01]  /*60e70*/  LDL.LU R18, [R1+0x13a8] ;  /* 0x0013a80001127983 */ /* 0x002ea20000300800 */
[----:B------:R-:W-:-:S03]  /*60e80*/  IMAD.MOV.U32 R10, RZ, RZ, R13 ;  /* 0x000000ffff0a7224 */ /* 0x000fc600078e000d */
[----:B------:R-:W2:Y:S01]  /*60e90*/  LDL.LU R13, [R1+0x1364] ;  /* 0x00136400010d7983 */ /* 0x000ea20000300800 */
[----:B------:R-:W-:-:S03]  /*60ea0*/  IMAD.MOV.U32 R11, RZ, RZ, R20 ;  /* 0x000000ffff0b7224 */ /* 0x000fc600078e0014 */
[----:B------:R-:W2:Y:S01]  /*60eb0*/  LDL.LU R20, [R1+0x13a4] ;  /* 0x0013a40001147983 */ /* 0x000ea20000300800 */
[-C--:B------:R-:W-:Y:S02]  /*60ec0*/  IADD3 R19, P1, R19, R5.reuse, RZ ;  /* 0x0000000513137210 */ /* 0x080fe40007f3e0ff */
[----:B------:R-:W-:Y:S01]  /*60ed0*/  IADD3 R14, P2, R14, R5, RZ ;  /* 0x000000050e0e7210 */ /* 0x000fe20007f5e0ff */
[----:B------:R1:W-:Y:S04]  /*60ee0*/  LDGSTS.E [R3+0x4880], desc[UR60][R10.64], P0 ;  /* 0x048800000a037fae */ /* 0x0003e8000812187c */
[----:B------:R3:W-:Y:S01]  /*60ef0*/  STL [R1+0x1268], R19 ;  /* 0x0012681301007387 */ /* 0x0007e20000100800 */
[----:B-1----:R-:W-:Y:S02]  /*60f00*/  IMAD.MOV.U32 R10, RZ, RZ, R19 ;  /* 0x000000ffff0a7224 */ /* 0x002fe400078e0013 */
[----:B------:R-:W-:-:S05]  /*60f10*/  IMAD.X R21, R21, 0x1, R0, P1 ;  /* 0x0000000115157824 */ /* 0x000fca00008e0600 */
[----:B------:R1:W-:Y:S01]  /*60f20*/  STL [R1+0x1264], R21 ;  /* 0x0012641501007387 */ /* 0x0003e20000100800 */
[----:B---3--:R-:W-:-:S03]  /*60f30*/  IMAD.X R15, R15, 0x1, R0, P2 ;  /* 0x000000010f0f7824 */ /* 0x008fc600010e0600 */
[----:B------:R3:W-:Y:S04]  /*60f40*/  STL [R1+0x12a8], R14 ;  /* 0x0012a80e01007387 */ /* 0x0007e80000100800 */
[----:B------:R-:W2:Y:S01]  /*60f50*/  LDL.LU R19, [R1+0x13e8] ;  /* 0x0013e80001137983 */ /* 0x000ea20000300800 */
[----:B------:R-:W-:-:S03]  /*60f60*/  IMAD.MOV.U32 R11, RZ, RZ, R21 ;  /* 0x000000ffff0b7224 */ /* 0x000fc600078e0015 */
[----:B------:R3:W-:Y:S04]  /*60f70*/  STL [R1+0x12a4], R15 ;  /* 0x0012a40f01007387 */ /* 0x0007e80000100800 */
[----:B------:R-:W2:Y:S04]  /*60f80*/  LDL.LU R22, [R1+0x1428] ;  /* 0x0014280001167983 */ /* 0x000ea80000300800 */
[----:B-1----:R-:W2:Y:S04]  /*60f90*/  LDL.LU R21, [R1+0x13e4] ;  /* 0x0013e40001157983 */ /* 0x002ea80000300800 */
[----:B------:R1:W-:Y:S04]  /*60fa0*/  LDGSTS.E [R3+0x4c80], desc[UR60][R10.64], P0 ;  /* 0x04c800000a037fae */ /* 0x0003e8000812187c */
[----:B------:R-:W2:Y:S01]  /*60fb0*/  LDL.LU R23, [R1+0x1424] ;  /* 0x0014240001177983 */ /* 0x000ea20000300800 */
[----:B-1----:R-:W-:Y:S01]  /*60fc0*/  IMAD.MOV.U32 R10, RZ, RZ, R14 ;  /* 0x000000ffff0a7224 */ /* 0x002fe200078e000e */
[----:B------:R-:W-:-:S02]  /*60fd0*/  MOV R11, R15 ;  /* 0x0000000f000b7202 */ /* 0x000fc40000000f00 */
[----:B---3--:R-:W3:Y:S01]  /*60fe0*/  LDL.LU R14, [R1+0x1468] ;  /* 0x00146800010e7983 */ /* 0x008ee20000300800 */
[----:B------:R-:W-:-:S03]  /*60ff0*/  IADD3 R16, P1, R16, R5, RZ ;  /* 0x0000000510107210 */ /* 0x000fc60007f3e0ff */
[----:B------:R-:W3:Y:S01]  /*61000*/  LDL.LU R15, [R1+0x14a8] ;  /* 0x0014a800010f7983 */ /* 0x000ee20000300800 */
[----:B------:R-:W-:-:S03]  /*61010*/  IADD3 R4, P2, R4, R5, RZ ;  /* 0x0000000504047210 */ /* 0x000fc60007f5e0ff */
[----:B------:R1:W-:Y:S04]  /*61020*/  STL [R1+0x12e8], R16 ;  /* 0x0012e81001007387 */ /* 0x0003e80000100800 */
[----:B------:R1:W-:Y:S01]  /*61030*/  LDGSTS.E [R3+0x5080], desc[UR60][R10.64], P0 ;  /* 0x050800000a037fae */ /* 0x0003e2000812187c */
[--C-:B----4-:R-:W-:Y:S02]  /*61040*/  IMAD.X R17, R17, 0x1, R0.reuse, P1 ;  /* 0x0000000111117824 */ /* 0x110fe400008e0600 */
[----:B------:R-:W-:-:S03]  /*61050*/  IMAD.X R6, R6, 0x1, R0, P2 ;  /* 0x0000000106067824 */ /* 0x000fc600010e0600 */
[----:B------:R4:W-:Y:S04]  /*61060*/  STL [R1+0x12e4], R17 ;  /* 0x0012e41101007387 */ /* 0x0009e80000100800 */
[----:B------:R2:W-:Y:S01]  /*61070*/  STL [R1+0x1328], R4 ;  /* 0x0013280401007387 */ /* 0x0005e20000100800 */
[----:B-1----:R-:W-:-:S03]  /*61080*/  IMAD.MOV.U32 R10, RZ, RZ, R16 ;  /* 0x000000ffff0a7224 */ /* 0x002fc600078e0010 */
[----:B------:R-:W3:Y:S01]  /*61090*/  LDL.LU R16, [R1+0x1464] ;  /* 0x0014640001107983 */ /* 0x000ee20000300800 */
[----:B------:R-:W-:-:S03]  /*610a0*/  IMAD.MOV.U32 R11, RZ, RZ, R17 ;  /* 0x000000ffff0b7224 */ /* 0x000fc600078e0011 */
[----:B------:R1:W-:Y:S04]  /*610b0*/  STL [R1+0x1324], R6 ;  /* 0x0013240601007387 */ /* 0x0003e80000100800 */
[----:B----4-:R-:W4:Y:S04]  /*610c0*/  LDL.LU R17, [R1+0x14a4] ;  /* 0x0014a40001117983 */ /* 0x010f280000300800 */
[----:B------:R1:W-:Y:S01]  /*610d0*/  LDGSTS.E [R3+0x5480], desc[UR60][R10.64], P0 ;  /* 0x054800000a037fae */ /* 0x0003e2000812187c */
[----:B--2---:R-:W-:Y:S01]  /*610e0*/  IADD3 R8, P1, R8, R5, RZ ;  /* 0x0000000508087210 */ /* 0x004fe20007f3e0ff */
[----:B-1----:R-:W-:-:S02]  /*610f0*/  IMAD.MOV.U32 R10, RZ, RZ, R4 ;  /* 0x000000ffff0a7224 */ /* 0x002fc400078e0004 */
[----:B------:R-:W-:Y:S01]  /*61100*/  IMAD.MOV.U32 R11, RZ, RZ, R6 ;  /* 0x000000ffff0b7224 */ /* 0x000fe200078e0006 */
[----:B------:R-:W2:Y:S04]  /*61110*/  LDL.LU R4, [R1+0x14e8] ;  /* 0x0014e80001047983 */ /* 0x000ea80000300800 */
[----:B------:R-:W2:Y:S01]  /*61120*/  LDL.LU R6, [R1+0x1528] ;  /* 0x0015280001067983 */ /* 0x000ea20000300800 */
[----:B------:R-:W-:-:S03]  /*61130*/  IADD3 R18, P2, R18, R5, RZ ;  /* 0x0000000512127210 */ /* 0x000fc60007f5e0ff */
[----:B------:R1:W-:Y:S04]  /*61140*/  STL [R1+0x1368], R8 ;  /* 0x0013680801007387 */ /* 0x0003e80000100800 */
[----:B------:R1:W-:Y:S01]  /*61150*/  LDGSTS.E [R3+0x5880], desc[UR60][R10.64], P0 ;  /* 0x058800000a037fae */ /* 0x0003e2000812187c */
[----:B------:R-:W-:Y:S01]  /*61160*/  IMAD.X R13, R13, 0x1, R0, P1 ;  /* 0x000000010d0d7824 */ /* 0x000fe200008e0600 */
[----:B------:R-:W-:-:S04]  /*61170*/  IADD3.X R20, R20, R0, RZ, P2, !PT ;  /* 0x0000000014147210 */ /* 0x000fc800017fe4ff */
[----:B------:R1:W-:Y:S02]  /*61180*/  STL [R1+0x1364], R13 ;  /* 0x0013640d01007387 */ /* 0x0003e40000100800 */
[----:B-1----:R-:W-:Y:S02]  /*61190*/  IMAD.MOV.U32 R10, RZ, RZ, R8 ;  /* 0x000000ffff0a7224 */ /* 0x002fe400078e0008 */
[----:B------:R-:W-:Y:S04]  /*611a0*/  STL [R1+0x13a8], R18 ;  /* 0x0013a81201007387 */ /* 0x000fe80000100800 */
[----:B------:R-:W2:Y:S01]  /*611b0*/  LDL.LU R8, [R1+0x14e4] ;  /* 0x0014e40001087983 */ /* 0x000ea20000300800 */
[----:B------:R-:W-:-:S03]  /*611c0*/  IMAD.MOV.U32 R11, RZ, RZ, R13 ;  /* 0x000000ffff0b7224 */ /* 0x000fc600078e000d */
[----:B------:R1:W-:Y:S04]  /*611d0*/  STL [R1+0x13a4], R20 ;  /* 0x0013a41401007387 */ /* 0x0003e80000100800 */
[----:B------:R-:W2:Y:S04]  /*611e0*/  LDL.LU R13, [R1+0x1524] ;  /* 0x00152400010d7983 */ /* 0x000ea80000300800 */
[----:B------:R1:W-:Y:S02]  /*611f0*/  LDGSTS.E [R3+0x5c80], desc[UR60][R10.64], P0 ;  /* 0x05c800000a037fae */ /* 0x0003e4000812187c */
[----:B-1----:R-:W-:-:S02]  /*61200*/  IMAD.MOV.U32 R10, RZ, RZ, R18 ;  /* 0x000000ffff0a7224 */ /* 0x002fc400078e0012 */
[----:B------:R-:W-:Y:S02]  /*61210*/  IMAD.MOV.U32 R11, RZ, RZ, R20 ;  /* 0x000000ffff0b7224 */ /* 0x000fe400078e0014 */
[----:B------:R-:W2:Y:S04]  /*61220*/  LDL.LU R20, [R1+0x1568] ;  /* 0x0015680001147983 */ /* 0x000ea80000300800 */
[----:B------:R1:W-:Y:S04]  /*61230*/  LDGSTS.E [R3+0x6080], desc[UR60][R10.64], P0 ;  /* 0x060800000a037fae */ /* 0x0003e8000812187c */
[----:B------:R-:W2:Y:S01]  /*61240*/  LDL.LU R18, [R1+0x15a8] ;  /* 0x0015a80001127983 */ /* 0x000ea20000300800 */
[----:B------:R-:W-:-:S05]  /*61250*/  IADD3 R19, P1, R19, R5, RZ ;  /* 0x0000000513137210 */ /* 0x000fca0007f3e0ff */
[----:B-1----:R-:W-:Y:S01]  /*61260*/  IMAD.MOV.U32 R10, RZ, RZ, R19 ;  /* 0x000000ffff0a7224 */ /* 0x002fe200078e0013 */
[----:B------:R-:W-:Y:S01]  /*61270*/  IADD3 R22, P2, R22, R5, RZ ;  /* 0x0000000516167210 */ /* 0x000fe20007f5e0ff */
[--C-:B------:R-:W-:Y:S01]  /*61280*/  IMAD.X R21, R21, 0x1, R0.reuse, P1 ;  /* 0x0000000115157824 */ /* 0x100fe200008e0600 */
[----:B------:R-:W-:Y:S04]  /*61290*/  STL [R1+0x13e8], R19 ;  /* 0x0013e81301007387 */ /* 0x000fe80000100800 */
[----:B------:R-:W-:Y:S01]  /*612a0*/  MOV R11, R21 ;  /* 0x00000015000b7202 */ /* 0x000fe20000000f00 */
[----:B------:R1:W-:Y:S01]  /*612b0*/  STL [R1+0x13e4], R21 ;  /* 0x0013e41501007387 */ /* 0x0003e20000100800 */
[----:B------:R-:W-:-:S03]  /*612c0*/  IMAD.X R23, R23, 0x1, R0, P2 ;  /* 0x0000000117177824 */ /* 0x000fc600010e0600 */
[----:B------:R-:W-:Y:S04]  /*612d0*/  STL [R1+0x1428], R22 ;  /* 0x0014281601007387 */ /* 0x000fe80000100800 */
[----:B------:R1:W-:Y:S01]  /*612e0*/  LDGSTS.E [R3+0x6480], desc[UR60][R10.64], P0 ;  /* 0x064800000a037fae */ /* 0x0003e2000812187c */
[----:B---3--:R-:W-:-:S03]  /*612f0*/  IADD3 R14, P1, R14, R5, RZ ;  /* 0x000000050e0e7210 */ /* 0x008fc60007f3e0ff */
[----:B-1----:R-:W3:Y:S01]  /*61300*/  LDL.LU R21, [R1+0x1564] ;  /* 0x0015640001157983 */ /* 0x002ee20000300800 */
[----:B------:R-:W-:-:S03]  /*61310*/  IADD3 R15, P2, R15, R5, RZ ;  /* 0x000000050f0f7210 */ /* 0x000fc60007f5e0ff */
[----:B------:R-:W-:Y:S01]  /*61320*/  STL [R1+0x1424], R23 ;  /* 0x0014241701007387 */ /* 0x000fe20000100800 */
[----:B------:R-:W-:Y:S02]  /*61330*/  IMAD.MOV.U32 R10, RZ, RZ, R22 ;  /* 0x000000ffff0a7224 */ /* 0x000fe400078e0016 */
[----:B------:R-:W-:Y:S01]  /*61340*/  IMAD.MOV.U32 R11, RZ, RZ, R23 ;  /* 0x000000ffff0b7224 */ /* 0x000fe200078e0017 */
[----:B------:R-:W3:Y:S04]  /*61350*/  LDL.LU R19, [R1+0x15a4] ;  /* 0x0015a40001137983 */ /* 0x000ee80000300800 */
[----:B------:R1:W-:Y:S04]  /*61360*/  LDGSTS.E [R3+0x6880], desc[UR60][R10.64], P0 ;  /* 0x068800000a037fae */ /* 0x0003e8000812187c */
[----:B------:R-:W-:Y:S01]  /*61370*/  STL [R1+0x1468], R14 ;  /* 0x0014680e01007387 */ /* 0x000fe20000100800 */
[----:B------:R-:W-:-:S02]  /*61380*/  IMAD.X R16, R16, 0x1, R0, P1 ;  /* 0x0000000110107824 */ /* 0x000fc400008e0600 */
[----:B-1----:R-:W-:Y:S02]  /*61390*/  IMAD.MOV.U32 R10, RZ, RZ, R14 ;  /* 0x000000ffff0a7224 */ /* 0x002fe400078e000e */
[----:B------:R-:W-:Y:S01]  /*613a0*/  IMAD.MOV.U32 R11, RZ, RZ, R16 ;  /* 0x000000ffff0b7224 */ /* 0x000fe200078e0010 */
[----:B------:R1:W-:Y:S01]  /*613b0*/  STL [R1+0x1464], R16 ;  /* 0x0014641001007387 */ /* 0x0003e20000100800 */
[----:B----4-:R-:W-:-:S03]  /*613c0*/  IMAD.X R17, R17, 0x1, R0, P2 ;  /* 0x0000000111117824 */ /* 0x010fc600010e0600 */
[----:B------:R-:W-:Y:S04]  /*613d0*/  STL [R1+0x14a8], R15 ;  /* 0x0014a80f01007387 */ /* 0x000fe80000100800 */
[----:B------:R4:W-:Y:S04]  /*613e0*/  LDGSTS.E [R3+0x6c80], desc[UR60][R10.64], P0 ;  /* 0x06c800000a037fae */ /* 0x0009e8000812187c */
[----:B-1----:R-:W3:Y:S04]  /*613f0*/  LDL.LU R16, [R1+0x15e8] ;  /* 0x0015e80001107983 */ /* 0x002ee80000300800 */
[----:B------:R1:W-:Y:S04]  /*61400*/  STL [R1+0x14a4], R17 ;  /* 0x0014a41101007387 */ /* 0x0003e80000100800 */
[----:B------:R-:W3:Y:S01]  /*61410*/  LDL.LU R14, [R1+0x1628] ;  /* 0x00162800010e7983 */ /* 0x000ee20000300800 */
[----:B----4-:R-:W-:Y:S01]  /*61420*/  MOV R11, R17 ;  /* 0x00000011000b7202 */ /* 0x010fe20000000f00 */
[----:B------:R-:W-:-:S02]  /*61430*/  IMAD.MOV.U32 R10, RZ, RZ, R15 ;  /* 0x000000ffff0a7224 */ /* 0x000fc400078e000f */
[----:B-1----:R-:W4:Y:S04]  /*61440*/  LDL.LU R17, [R1+0x15e4] ;  /* 0x0015e40001117983 */ /* 0x002f280000300800 */
[----:B------:R-:W4:Y:S01]  /*61450*/  LDL.LU R15, [R1+0x1624] ;  /* 0x00162400010f7983 */ /* 0x000f220000300800 */
[-C--:B--2---:R-:W-:Y:S02]  /*61460*/  IADD3 R4, P1, R4, R5.reuse, RZ ;  /* 0x0000000504047210 */ /* 0x084fe40007f3e0ff */
[----:B------:R-:W-:Y:S01]  /*61470*/  IADD3 R6, P2, R6, R5, RZ ;  /* 0x0000000506067210 */ /* 0x000fe20007f5e0ff */
[----:B------:R1:W-:Y:S04]  /*61480*/  LDGSTS.E [R3+0x7080], desc[UR60][R10.64], P0 ;  /* 0x070800000a037fae */ /* 0x0003e8000812187c */
[----:B------:R-:W-:Y:S01]  /*61490*/  STL [R1+0x14e8], R4 ;  /* 0x0014e80401007387 */ /* 0x000fe20000100800 */
[----:B-1----:R-:W-:-:S02]  /*614a0*/  IMAD.MOV.U32 R10, RZ, RZ, R4 ;  /* 0x000000ffff0a7224 */ /* 0x002fc400078e0004 */
[----:B------:R-:W-:-:S04]  /*614b0*/  IMAD.X R8, R8, 0x1, R0, P1 ;  /* 0x0000000108087824 */ /* 0x000fc800008e0600 */
        /* <DEDUP_REMOVED lines=17> */
[----:B---3--:R-:W-:-:S05]  /*615d0*/  IMAD.X R21, R21, 0x1, R0, P1 ;  /* 0x0000000115157824 */ /* 0x008fca00008e0600 */
[----:B------:R-:W-:Y:S01]  /*615e0*/  STL [R1+0x1564], R21 ;  /* 0x0015641501007387 */ /* 0x000fe20000100800 */
[----:B------:R-:W-:-:S03]  /*615f0*/  IADD3.X R19, R19, R0, RZ, P2, !PT ;  /* 0x0000000013137210 */ /* 0x000fc600017fe4ff */
        /* <DEDUP_REMOVED lines=8> */
[----:B------:R-:W2:Y:S01]  /*61680*/  LDL.LU R20, [R1+0x1768] ;  /* 0x0017680001147983 */ /* 0x000ea20000300800 */
[----:B------:R-:W-:Y:S01]  /*61690*/  IADD3 R16, P1, R16, R5, RZ ;  /* 0x0000000510107210 */ /* 0x000fe20007f3e0ff */
[----:B-1----:R-:W-:-:S02]  /*616a0*/  IMAD.MOV.U32 R10, RZ, RZ, R18 ;  /* 0x000000ffff0a7224 */ /* 0x002fc400078e0012 */
[----:B------:R-:W2:Y:S01]  /*616b0*/  LDL.LU R18, [R1+0x17a8] ;  /* 0x0017a80001127983 */ /* 0x000ea20000300800 */
[----:B------:R-:W-:-:S03]  /*616c0*/  IADD3 R14, P2, R14, R5, RZ ;  /* 0x000000050e0e7210 */ /* 0x000fc60007f5e0ff */
[----:B------:R1:W-:Y:S01]  /*616d0*/  STL [R1+0x15e8], R16 ;  /* 0x0015e81001007387 */ /* 0x0003e20000100800 */
[--C-:B----4-:R-:W-:Y:S02]  /*616e0*/  IMAD.X R17, R17, 0x1, R0.reuse, P1 ;  /* 0x0000000111117824 */ /* 0x110fe400008e0600 */
[----:B------:R-:W-:-:S03]  /*616f0*/  IMAD.X R15, R15, 0x1, R0, P2 ;  /* 0x000000010f0f7824 */ /* 0x000fc600010e0600 */
[----:B------:R-:W-:Y:S01]  /*61700*/  STL [R1+0x15e4], R17 ;  /* 0x0015e41101007387 */ /* 0x000fe20000100800 */
[----:B------:R-:W-:-:S03]  /*61710*/  IMAD.MOV.U32 R11, RZ, RZ, R19 ;  /* 0x000000ffff0b7224 */ /* 0x000fc600078e0013 */
[----:B------:R4:W-:Y:S04]  /*61720*/  STL [R1+0x1628], R14 ;  /* 0x0016280e01007387 */ /* 0x0009e80000100800 */
[----:B------:R-:W2:Y:S04]  /*61730*/  LDL.LU R21, [R1+0x1764] ;  /* 0x0017640001157983 */ /* 0x000ea80000300800 */
[----:B------:R2:W-:Y:S04]  /*61740*/  STL [R1+0x1624], R15 ;  /* 0x0016240f01007387 */ /* 0x0005e80000100800 */
[----:B---3--:R-:W3:Y:S04]  /*61750*/  LDL.LU R19, [R1+0x17a4] ;  /* 0x0017a40001137983 */ /* 0x008ee80000300800 */
[----:B------:R1:W-:Y:S02]  /*61760*/  LDGSTS.E [R3+0x20080], desc[UR60][R10.64], P0 ;  /* 0x200800000a037fae */ /* 0x0003e4000812187c */
[----:B-1----:R-:W-:Y:S01]  /*61770*/  IMAD.MOV.U32 R10, RZ, RZ, R16 ;  /* 0x000000ffff0a7224 */ /* 0x002fe200078e0010 */
[----:B------:R-:W-:Y:S01]  /*61780*/  MOV R11, R17 ;  /* 0x00000011000b7202 */ /* 0x000fe20000000f00 */
[----:B------:R-:W3:Y:S04]  /*61790*/  LDL.LU R16, [R1+0x1800] ;  /* 0x0018000001107983 */ /* 0x000ee80000300800 */
[----:B------:R1:W-:Y:S01]  /*617a0*/  LDGSTS.E [R3+0x20480], desc[UR60][R10.64], P0 ;  /* 0x204800000a037fae */ /* 0x0003e2000812187c */
[----:B------:R-:W-:-:S02]  /*617b0*/  IADD3 R8, P1, R8, R5, RZ ;  /* 0x0000000508087210 */ /* 0x000fc40007f3e0ff */
[----:B------:R-:W-:Y:S01]  /*617c0*/  IADD3 R4, P2, R4, R5, RZ ;  /* 0x0000000504047210 */ /* 0x000fe20007f5e0ff */
[----:B-1----:R-:W-:Y:S02]  /*617d0*/  IMAD.MOV.U32 R10, RZ, RZ, R14 ;  /* 0x000000ffff0a7224 */ /* 0x002fe400078e000e */
[----:B----4-:R-:W4:Y:S01]  /*617e0*/  LDL.LU R14, [R1+0x1808] ;  /* 0x00180800010e7983 */ /* 0x010f220000300800 */
[----:B--2---:R-:W-:-:S03]  /*617f0*/  IMAD.X R13, R13, 0x1, R0, P1 ;  /* 0x000000010d0d7824 */ /* 0x004fc600008e0600 */
[----:B------:R-:W-:Y:S01]  /*61800*/  STL [R1+0x1668], R8 ;  /* 0x0016680801007387 */ /* 0x000fe20000100800 */
[----:B------:R-:W-:-:S03]  /*61810*/  IMAD.MOV.U32 R11, RZ, RZ, R15 ;  /* 0x000000ffff0b7224 */ /* 0x000fc600078e000f */
[----:B------:R1:W-:Y:S01]  /*61820*/  STL [R1+0x1664], R13 ;  /* 0x0016640d01007387 */ /* 0x0003e20000100800 */
[----:B------:R-:W-:-:S03]  /*61830*/  IMAD.X R6, R6, 0x1, R0, P2 ;  /* 0x0000000106067824 */ /* 0x000fc600010e0600 */
[----:B------:R-:W-:Y:S04]  /*61840*/  STL [R1+0x16a8], R4 ;  /* 0x0016a80401007387 */ /* 0x000fe80000100800 */
[----:B------:R-:W2:Y:S04]  /*61850*/  LDL.LU R17, [R1+0x17fc] ;  /* 0x0017fc0001117983 */ /* 0x000ea80000300800 */
[----:B------:R1:W-:Y:S04]  /*61860*/  LDGSTS.E [R3+0x20880], desc[UR60][R10.64], P0 ;  /* 0x208800000a037fae */ /* 0x0003e8000812187c */
[----:B------:R1:W-:Y:S04]  /*61870*/  STL [R1+0x16a4], R6 ;  /* 0x0016a40601007387 */ /* 0x0003e80000100800 */
[----:B------:R-:W2:Y:S01]  /*61880*/  LDL.LU R15, [R1+0x1804] ;  /* 0x00180400010f7983 */ /* 0x000ea20000300800 */
[----:B-1----:R-:W-:-:S02]  /*61890*/  IMAD.MOV.U32 R10, RZ, RZ, R8 ;  /* 0x000000ffff0a7224 */ /* 0x002fc400078e0008 */
[----:B------:R-:W-:Y:S02]  /*618a0*/  IMAD.MOV.U32 R11, RZ, RZ, R13 ;  /* 0x000000ffff0b7224 */ /* 0x000fe400078e000d */
[----:B------:R-:W2:Y:S04]  /*618b0*/  LDL.LU R13, [R1+0x180c] ;  /* 0x00180c00010d7983 */ /* 0x000ea80000300800 */
[----:B------:R1:W-:Y:S04]  /*618c0*/  LDGSTS.E [R3+0x20c80], desc[UR60][R10.64], P0 ;  /* 0x20c800000a037fae */ /* 0x0003e8000812187c */
[----:B------:R-:W2:Y:S01]  /*618d0*/  LDL.LU R8, [R1+0x1810] ;  /* 0x0018100001087983 */ /* 0x000ea20000300800 */
[----:B-1----:R-:W-:Y:S01]  /*618e0*/  MOV R11, R6 ;  /* 0x00000006000b7202 */ /* 0x002fe20000000f00 */
[----:B------:R-:W-:-:S02]  /*618f0*/  IMAD.MOV.U32 R10, RZ, RZ, R4 ;  /* 0x000000ffff0a7224 */ /* 0x000fc400078e0004 */
[----:B------:R-:W2:Y:S04]  /*61900*/  LDL.LU R6, [R1+0x1814] ;  /* 0x0018140001067983 */ /* 0x000ea80000300800 */
[----:B------:R-:W2:Y:S04]  /*61910*/  LDL.LU R4, [R1+0x1818] ;  /* 0x0018180001047983 */ /* 0x000ea80000300800 */
[----:B------:R1:W-:Y:S01]  /*61920*/  LDGSTS.E [R3+0x21080], desc[UR60][R10.64], P0 ;  /* 0x210800000a037fae */ /* 0x0003e2000812187c */
[----:B------:R-:W-:-:S05]  /*61930*/  IADD3 R152, P1, R152, R5, RZ ;  /* 0x0000000598987210 */ /* 0x000fca0007f3e0ff */
[--C-:B------:R-:W-:Y:S01]  /*61940*/  IMAD.X R153, R153, 0x1, R0.reuse, P1 ;  /* 0x0000000199997824 */ /* 0x100fe200008e0600 */
[-C--:B------:R-:W-:Y:S01]  /*61950*/  IADD3 R22, P2, R22, R5.reuse, RZ ;  /* 0x0000000516167210 */ /* 0x080fe20007f5e0ff */
[----:B------:R-:W-:Y:S04]  /*61960*/  STL [R1+0x16e8], R152 ;  /* 0x0016e89801007387 */ /* 0x000fe80000100800 */
[----:B------:R-:W-:Y:S01]  /*61970*/  IMAD.X R23, R23, 0x1, R0, P2 ;  /* 0x0000000117177824 */ /* 0x000fe200010e0600 */
[-C--:B------:R-:W-:Y:S01]  /*61980*/  IADD3 R20, P1, R20, R5.reuse, RZ ;  /* 0x0000000514147210 */ /* 0x080fe20007f3e0ff */
        /* <DEDUP_REMOVED lines=10> */
[----:B---3--:R-:W-:-:S03]  /*61a30*/  IADD3.X R19, R19, R0, RZ, P2, !PT ;  /* 0x0000000013137210 */ /* 0x008fc600017fe4ff */
[----:B------:R-:W-:Y:S04]  /*61a40*/  STL [R1+0x17a8], R18 ;  /* 0x0017a81201007387 */ /* 0x000fe80000100800 */
[----:B------:R-:W-:Y:S04]  /*61a50*/  STL [R1+0x17a4], R19 ;  /* 0x0017a41301007387 */ /* 0x000fe80000100800 */
[----:B------:R-:W3:Y:S01]  /*61a60*/  LDL.LU.64 R158, [R1+0x858] ;  /* 0x00085800019e7983 */ /* 0x000ee20000300a00 */
[----:B-1----:R-:W-:Y:S02]  /*61a70*/  IMAD.MOV.U32 R10, RZ, RZ, R22 ;  /* 0x000000ffff0a7224 */ /* 0x002fe400078e0016 */
[----:B------:R-:W-:-:S02]  /*61a80*/  IMAD.MOV.U32 R11, RZ, RZ, R23 ;  /* 0x000000ffff0b7224 */ /* 0x000fc400078e0017 */
[----:B------:R-:W3:Y:S04]  /*61a90*/  LDL.LU.64 R22, [R1+0x8e8] ;  /* 0x0008e80001167983 */ /* 0x000ee80000300a00 */
[----:B------:R-:W3:Y:S04]  /*61aa0*/  LDL.LU.64 R154, [R1+0x8e0] ;  /* 0x0008e000019a7983 */ /* 0x000ee80000300a00 */
[----:B------:R-:W3:Y:S01]  /*61ab0*/  LDL.LU.64 R152, [R1+0x8d8] ;  /* 0x0008d80001987983 */ /* 0x000ee20000300a00 */
[----:B------:R-:W-:-:S03]  /*61ac0*/  IADD3 R16, P1, R16, R5, RZ ;  /* 0x0000000510107210 */ /* 0x000fc60007f3e0ff */
[----:B------:R1:W-:Y:S02]  /*61ad0*/  LDGSTS.E [R3+0x21880], desc[UR60][R10.64], P0 ;  /* 0x218800000a037fae */ /* 0x0003e4000812187c */
[----:B-1----:R-:W-:Y:S02]  /*61ae0*/  IMAD.MOV.U32 R10, RZ, RZ, R20 ;  /* 0x000000ffff0a7224 */ /* 0x002fe400078e0014 */
[----:B------:R-:W-:Y:S01]  /*61af0*/  IMAD.MOV.U32 R11, RZ, RZ, R21 ;  /* 0x000000ffff0b7224 */ /* 0x000fe200078e0015 */
[----:B----4-:R-:W-:-:S04]  /*61b00*/  IADD3 R14, P2, R14, R5, RZ ;  /* 0x000000050e0e7210 */ /* 0x010fc80007f5e0ff */
[----:B------:R1:W-:Y:S01]  /*61b10*/  LDGSTS.E [R3+0x21c80], desc[UR60][R10.64], P0 ;  /* 0x21c800000a037fae */ /* 0x0003e2000812187c */
[----:B--2---:R-:W-:Y:S02]  /*61b20*/  IMAD.X R17, R17, 0x1, R0, P1 ;  /* 0x0000000111117824 */ /* 0x004fe400008e0600 */
[----:B-1----:R-:W-:Y:S02]  /*61b30*/  IMAD.MOV.U32 R10, RZ, RZ, R18 ;  /* 0x000000ffff0a7224 */ /* 0x002fe400078e0012 */
[----:B------:R-:W-:Y:S01]  /*61b40*/  IMAD.MOV.U32 R11, RZ, RZ, R19 ;  /* 0x000000ffff0b7224 */ /* 0x000fe200078e0013 */
[----:B------:R-:W-:Y:S04]  /*61b50*/  STL [R1+0x1800], R16 ;  /* 0x0018001001007387 */ /* 0x000fe80000100800 */
[----:B------:R1:W-:Y:S01]  /*61b60*/  LDGSTS.E [R3+0x22080], desc[UR60][R10.64], P0 ;  /* 0x220800000a037fae */ /* 0x0003e2000812187c */
[----:B------:R-:W-:-:S03]  /*61b70*/  IMAD.X R15, R15, 0x1, R0, P2 ;  /* 0x000000010f0f7824 */ /* 0x000fc600010e0600 */
[----:B------:R-:W-:Y:S01]  /*61b80*/  STL [R1+0x17fc], R17 ;  /* 0x0017fc1101007387 */ /* 0x000fe20000100800 */
[----:B-1----:R-:W-:Y:S01]  /*61b90*/  IMAD.MOV.U32 R10, RZ, RZ, R16 ;  /* 0x000000ffff0a7224 */ /* 0x002fe200078e0010 */
[----:B------:R-:W-:Y:S02]  /*61ba0*/  MOV R11, R17 ;  /* 0x00000011000b7202 */ /* 0x000fe40000000f00 */
[----:B------:R-:W-:Y:S01]  /*61bb0*/  STL [R1+0x1808], R14 ;  /* 0x0018080e01007387 */ /* 0x000fe20000100800 */
[----:B------:R-:W-:-:S03]  /*61bc0*/  IADD3 R8, P1, R8, R5, RZ ;  /* 0x0000000508087210 */ /* 0x000fc60007f3e0ff */
[----:B------:R1:W-:Y:S04]  /*61bd0*/  LDGSTS.E [R3+0x22480], desc[UR60][R10.64], P0 ;  /* 0x224800000a037fae */ /* 0x0003e8000812187c */
[----:B------:R2:W-:Y:S01]  /*61be0*/  STL [R1+0x1804], R15 ;  /* 0x0018040f01007387 */ /* 0x0005e20000100800 */
[----:B------:R-:W-:Y:S02]  /*61bf0*/  IMAD.X R13, R13, 0x1, R0, P1 ;  /* 0x000000010d0d7824 */ /* 0x000fe400008e0600 */
[----:B-1----:R-:W-:Y:S02]  /*61c00*/  IMAD.MOV.U32 R10, RZ, RZ, R14 ;  /* 0x000000ffff0a7224 */ /* 0x002fe400078e000e */
[----:B------:R-:W-:Y:S01]  /*61c10*/  IMAD.MOV.U32 R11, RZ, RZ, R15 ;  /* 0x000000ffff0b7224 */ /* 0x000fe200078e000f */
[----:B------:R-:W-:Y:S01]  /*61c20*/  IADD3 R4, P2, R4, R5, RZ ;  /* 0x0000000504047210 */ /* 0x000fe20007f5e0ff */
[----:B--2---:R-:W2:Y:S04]  /*61c30*/  LDL.LU.64 R14, [R1+0x8d0] ;  /* 0x0008d000010e7983 */ /* 0x004ea80000300a00 */
[----:B------:R-:W4:Y:S01]  /*61c40*/  LDL.LU.64 R164, [R1+0x8c8] ;  /* 0x0008c80001a47983 */ /* 0x000f220000300a00 */
[----:B------:R-:W-:-:S03]  /*61c50*/  IMAD.X R6, R6, 0x1, R0, P2 ;  /* 0x0000000106067824 */ /* 0x000fc600010e0600 */
[----:B------:R-:W-:Y:S04]  /*61c60*/  STL [R1+0x1810], R8 ;  /* 0x0018100801007387 */ /* 0x000fe80000100800 */
[----:B------:R-:W-:Y:S04]  /*61c70*/  STL [R1+0x180c], R13 ;  /* 0x00180c0d01007387 */ /* 0x000fe80000100800 */
[----:B------:R1:W-:Y:S04]  /*61c80*/  STL [R1+0x1818], R4 ;  /* 0x0018180401007387 */ /* 0x0003e80000100800 */
[----:B------:R4:W-:Y:S04]  /*61c90*/  STL [R1+0x1814], R6 ;  /* 0x0018140601007387 */ /* 0x0009e80000100800 */
[----:B------:R-:W4:Y:S04]  /*61ca0*/  LDL.LU.64 R16, [R1+0x8c0] ;  /* 0x0008c00001107983 */ /* 0x000f280000300a00 */
[----:B------:R-:W4:Y:S04]  /*61cb0*/  LDL.LU.64 R166, [R1+0x8b8] ;  /* 0x0008b80001a67983 */ /* 0x000f280000300a00 */
[----:B------:R-:W4:Y:S04]  /*61cc0*/  LDL.LU.64 R18, [R1+0x8b0] ;  /* 0x0008b00001127983 */ /* 0x000f280000300a00 */
[----:B------:R-:W4:Y:S04]  /*61cd0*/  LDL.LU.64 R168, [R1+0x8a8] ;  /* 0x0008a80001a87983 */ /* 0x000f280000300a00 */
[----:B------:R1:W-:Y:S04]  /*61ce0*/  LDGSTS.E [R3+0x22880], desc[UR60][R10.64], P0 ;  /* 0x228800000a037fae */ /* 0x0003e8000812187c */
[----:B------:R-:W4:Y:S04]  /*61cf0*/  LDL.LU.64 R20, [R1+0x8a0] ;  /* 0x0008a00001147983 */ /* 0x000f280000300a00 */
[----:B------:R-:W4:Y:S01]  /*61d00*/  LDL.LU R172, [R1+0xdac] ;  /* 0x000dac0001ac7983 */ /* 0x000f220000300800 */
[----:B-1----:R-:W-:-:S03]  /*61d10*/  IMAD.MOV.U32 R10, RZ, RZ, R8 ;  /* 0x000000ffff0a7224 */ /* 0x002fc600078e0008 */
[----:B------:R-:W4:Y:S01]  /*61d20*/  LDL.LU R171, [R1+0xdb0] ;  /* 0x000db00001ab7983 */ /* 0x000f220000300800 */
[----:B------:R-:W-:-:S03]  /*61d30*/  IMAD.MOV.U32 R11, RZ, RZ, R13 ;  /* 0x000000ffff0b7224 */ /* 0x000fc600078e000d */
[----:B------:R-:W4:Y:S04]  /*61d40*/  LDL.LU.64 R176, [R1+0x898] ;  /* 0x0008980001b07983 */ /* 0x000f280000300a00 */
[----:B------:R1:W-:Y:S02]  /*61d50*/  LDGSTS.E [R3+0x22c80], desc[UR60][R10.64], P0 ;  /* 0x22c800000a037fae */ /* 0x0003e4000812187c */
[----:B-1----:R-:W-:Y:S01]  /*61d60*/  IMAD.MOV.U32 R10, RZ, RZ, R4 ;  /* 0x000000ffff0a7224 */ /* 0x002fe200078e0004 */
[----:B------:R-:W-:-:S05]  /*61d70*/  MOV R11, R6 ;  /* 0x00000006000b7202 */ /* 0x000fca0000000f00 */
[----:B------:R1:W-:Y:S01]  /*61d80*/  LDGSTS.E [R3+0x23080], desc[UR60][R10.64], P0 ;  /* 0x230800000a037fae */ /* 0x0003e2000812187c */
[----:B---3--:R-:W-:-:S05]  /*61d90*/  IADD3 R157, P1, R158, R5, RZ ;  /* 0x000000059e9d7210 */ /* 0x008fca0007f3e0ff */
[----:B------:R-:W-:Y:S01]  /*61da0*/  IMAD.X R4, R159, 0x1, R0, P1 ;  /* 0x000000019f047824 */ /* 0x000fe200008e0600 */
[----:B------:R-:W-:-:S05]  /*61db0*/  IADD3 R158, P1, R22, R5, RZ ;  /* 0x00000005169e7210 */ /* 0x000fca0007f3e0ff */
[--C-:B-1----:R-:W-:Y:S01]  /*61dc0*/  IMAD.X R10, R23, 0x1, R0.reuse, P1 ;  /* 0x00000001170a7824 */ /* 0x102fe200008e0600 */
[-C--:B------:R-:W-:Y:S01]  /*61dd0*/  IADD3 R159, P1, R154, R5.reuse, RZ ;  /* 0x000000059a9f7210 */ /* 0x080fe20007f3e0ff */
[----:B------:R-:W3:Y:S04]  /*61de0*/  LDL.LU.64 R22, [R1+0x890] ;  /* 0x0008900001167983 */ /* 0x000ee80000300a00 */
[--C-:B------:R-:W-:Y:S01]  /*61df0*/  IMAD.X R11, R155, 0x1, R0.reuse, P1 ;  /* 0x000000019b0b7824 */ /* 0x100fe200008e0600 */
[----:B------:R-:W-:Y:S01]  /*61e00*/  IADD3 R160, P1, R152, R5, RZ ;  /* 0x0000000598a07210 */ /* 0x000fe20007f3e0ff */
[----:B------:R-:W3:Y:S04]  /*61e10*/  LDL.LU.64 R182, [R1+0x888] ;  /* 0x0008880001b67983 */ /* 0x000ee80000300a00 */
[----:B------:R-:W-:-:S02]  /*61e20*/  IMAD.X R13, R153, 0x1, R0, P1 ;  /* 0x00000001990d7824 */ /* 0x000fc400008e0600 */
[----:B------:R-:W3:Y:S04]  /*61e30*/  LDL.LU.64 R152, [R1+0x880] ;  /* 0x0008800001987983 */ /* 0x000ee80000300a00 */
[----:B------:R-:W3:Y:S04]  /*61e40*/  LDL.LU.64 R180, [R1+0x878] ;  /* 0x0008780001b47983 */ /* 0x000ee80000300a00 */
[----:B------:R-:W3:Y:S04]  /*61e50*/  LDL.LU.64 R154, [R1+0x870] ;  /* 0x00087000019a7983 */ /* 0x000ee80000300a00 */
[----:B------:R-:W3:Y:S04]  /*61e60*/  LDL.LU.64 R178, [R1+0x868] ;  /* 0x0008680001b27983 */ /* 0x000ee80000300a00 */
[----:B------:R-:W3:Y:S01]  /*61e70*/  LDL.LU.64 R174, [R1+0x860] ;  /* 0x0008600001ae7983 */ /* 0x000ee20000300a00 */
[----:B--2---:R-:W-:-:S05]  /*61e80*/  IADD3 R161, P1, R14, R5, RZ ;  /* 0x000000050ea17210 */ /* 0x004fca0007f3e0ff */
[----:B------:R-:W-:Y:S01]  /*61e90*/  IMAD.X R14, R15, 0x1, R0, P1 ;  /* 0x000000010f0e7824 */ /* 0x000fe200008e0600 */
[----:B----4-:R-:W-:-:S05]  /*61ea0*/  IADD3 R162, P1, R164, R5, RZ ;  /* 0x00000005a4a27210 */ /* 0x010fca0007f3e0ff */
        /* <DEDUP_REMOVED lines=11> */
[----:B------:R-:W-:-:S05]  /*61f60*/  IADD3 R168, P1, R176, R5, RZ ;  /* 0x00000005b0a87210 */ /* 0x000fca0007f3e0ff */
[----:B------:R-:W-:Y:S01]  /*61f70*/  IMAD.X R21, R177, 0x1, R0, P1 ;  /* 0x00000001b1157824 */ /* 0x000fe200008e0600 */
[----:B------:R-:W-:Y:S01]  /*61f80*/  MOV R226, R158 ;  /* 0x0000009e00e27202 */ /* 0x000fe20000000f00 */
[----:B------:R-:W-:Y:S02]  /*61f90*/  IMAD.MOV.U32 R227, RZ, RZ, R10 ;  /* 0x000000ffffe37224 */ /* 0x000fe400078e000a */
[----:B------:R-:W-:Y:S02]  /*61fa0*/  IMAD.MOV.U32 R222, RZ, RZ, R159 ;  /* 0x000000ffffde7224 */ /* 0x000fe400078e009f */
[----:B------:R-:W-:Y:S02]  /*61fb0*/  IMAD.MOV.U32 R223, RZ, RZ, R11 ;  /* 0x000000ffffdf7224 */ /* 0x000fe400078e000b */
[----:B------:R-:W-:Y:S02]  /*61fc0*/  IMAD.MOV.U32 R218, RZ, RZ, R160 ;  /* 0x000000ffffda7224 */ /* 0x000fe400078e00a0 */
[----:B------:R-:W-:Y:S01]  /*61fd0*/  IMAD.MOV.U32 R219, RZ, RZ, R13 ;  /* 0x000000ffffdb7224 */ /* 0x000fe200078e000d */
[----:B------:R-:W-:Y:S01]  /*61fe0*/  MOV R210, R162 ;  /* 0x000000a200d27202 */ /* 0x000fe20000000f00 */
[----:B------:R-:W-:-:S02]  /*61ff0*/  IMAD.MOV.U32 R214, RZ, RZ, R161 ;  /* 0x000000ffffd67224 */ /* 0x000fc400078e00a1 */
[----:B------:R-:W-:Y:S02]  /*62000*/  IMAD.MOV.U32 R215, RZ, RZ, R14 ;  /* 0x000000ffffd77224 */ /* 0x000fe400078e000e */
[----:B------:R-:W-:Y:S02]  /*62010*/  IMAD.MOV.U32 R211, RZ, RZ, R15 ;  /* 0x000000ffffd37224 */ /* 0x000fe400078e000f */
[----:B------:R-:W-:Y:S02]  /*62020*/  IMAD.MOV.U32 R206, RZ, RZ, R163 ;  /* 0x000000ffffce7224 */ /* 0x000fe400078e00a3 */
[----:B------:R-:W-:Y:S02]  /*62030*/  IMAD.MOV.U32 R207, RZ, RZ, R16 ;  /* 0x000000ffffcf7224 */ /* 0x000fe400078e0010 */
[----:B------:R-:W-:Y:S02]  /*62040*/  IMAD.MOV.U32 R202, RZ, RZ, R164 ;  /* 0x000000ffffca7224 */ /* 0x000fe400078e00a4 */
[----:B------:R-:W-:Y:S01]  /*62050*/  IMAD.MOV.U32 R203, RZ, RZ, R17 ;  /* 0x000000ffffcb7224 */ /* 0x000fe200078e0011 */
[----:B------:R-:W-:Y:S01]  /*62060*/  MOV R184, R166 ;  /* 0x000000a600b87202 */ /* 0x000fe20000000f00 */
[----:B------:R-:W-:Y:S01]  /*62070*/  IMAD.MOV.U32 R186, RZ, RZ, R165 ;  /* 0x000000ffffba7224 */ /* 0x000fe200078e00a5 */
[----:B------:R-:W-:Y:S01]  /*62080*/  LDGSTS.E [R3+0x23480], desc[UR60][R226.64], P0 ;  /* 0x23480000e2037fae */ /* 0x000fe2000812187c */
[----:B------:R-:W-:-:S02]  /*62090*/  IMAD.MOV.U32 R187, RZ, RZ, R18 ;  /* 0x000000ffffbb7224 */ /* 0x000fc400078e0012 */
[----:B------:R-:W-:Y:S01]  /*620a0*/  IMAD.MOV.U32 R185, RZ, RZ, R19 ;  /* 0x000000ffffb97224 */ /* 0x000fe200078e0013 */
        /* <DEDUP_REMOVED lines=8> */
[----:B---3--:R-:W-:-:S05]  /*62130*/  IADD3 R169, P1, R22, R5, RZ ;  /* 0x0000000516a97210 */ /* 0x008fca0007f3e0ff */
        /* <DEDUP_REMOVED lines=17> */
[----:B------:R-:W-:Y:S04]  /*62250*/  STL [R1+0xdb0], R171 ;  /* 0x000db0ab01007387 */ /* 0x000fe80000100800 */
[----:B------:R-:W-:Y:S04]  /*62260*/  STL [R1+0xdac], R172 ;  /* 0x000dacac01007387 */ /* 0x000fe80000100800 */
[----:B------:R-:W-:Y:S04]  /*62270*/  STL.64 [R1+0x858], R174 ;  /* 0x000858ae01007387 */ /* 0x000fe80000100a00 */
[----:B------:R-:W-:Y:S01]  /*62280*/  STL.64 [R1+0x8e8], R226 ;  /* 0x0008e8e201007387 */ /* 0x000fe20000100a00 */
[----:B------:R-:W-:-:S03]  /*62290*/  IMAD.MOV.U32 R4, RZ, RZ, R177 ;  /* 0x000000ffff047224 */ /* 0x000fc600078e00b1 */
[----:B------:R-:W-:Y:S01]  /*622a0*/  STL.64 [R1+0x8e0], R222 ;  /* 0x0008e0de01007387 */ /* 0x000fe20000100a00 */
[----:B------:R-:W-:-:S03]  /*622b0*/  IMAD.MOV.U32 R182, RZ, RZ, R167 ;  /* 0x000000ffffb67224 */ /* 0x000fc600078e00a7 */
[----:B------:R-:W-:Y:S01]  /*622c0*/  STL.64 [R1+0x8d8], R218 ;  /* 0x0008d8da01007387 */ /* 0x000fe20000100a00 */
[----:B------:R-:W-:-:S03]  /*622d0*/  IMAD.MOV.U32 R183, RZ, RZ, R20 ;  /* 0x000000ffffb77224 */ /* 0x000fc600078e0014 */
        /* <DEDUP_REMOVED lines=61> */
[--C-:B------:R-:W-:Y:S01]  /*626b0*/  IMAD.X R21, R21, 0x1, R0.reuse, P1 ;  /* 0x0000000115157824 */ /* 0x100fe200008e0600 */
[----:B------:R-:W-:Y:S01]  /*626c0*/  STL [R1+0xdf0], R6 ;  /* 0x000df00601007387 */ /* 0x000fe20000100800 */
[----:B-1----:R-:W-:Y:S02]  /*626d0*/  MOV R10, R6 ;  /* 0x00000006000a7202 */ /* 0x002fe40000000f00 */
[----:B------:R-:W-:Y:S01]  /*626e0*/  IMAD.MOV.U32 R11, RZ, RZ, R21 ;  /* 0x000000ffff0b7224 */ /* 0x000fe200078e0015 */
[----:B------:R1:W-:Y:S01]  /*626f0*/  STL [R1+0xdec], R21 ;  /* 0x000dec1501007387 */ /* 0x0003e20000100800 */
[--C-:B------:R-:W-:Y:S01]  /*62700*/  IMAD.X R23, R23, 0x1, R0.reuse, P2 ;  /* 0x0000000117177824 */ /* 0x100fe200010e0600 */
[-C--:B------:R-:W-:Y:S02]  /*62710*/  IADD3 R8, P1, R8, R5.reuse, RZ ;  /* 0x0000000508087210 */ /* 0x080fe40007f3e0ff */
        /* <DEDUP_REMOVED lines=20> */
[----:B-1----:R-:W-:-:S03]  /*62860*/  IMAD.MOV.U32 R11, RZ, RZ, R17 ;  /* 0x000000ffff0b7224 */ /* 0x002fc600078e0011 */
[----:B------:R-:W3:Y:S01]  /*62870*/  LDL.LU R17, [R1+0xfec] ;  /* 0x000fec0001117983 */ /* 0x000ee20000300800 */
[----:B------:R-:W-:-:S03]  /*62880*/  MOV R10, R13 ;  /* 0x0000000d000a7202 */ /* 0x000fc60000000f00 */
[----:B------:R-:W3:Y:S01]  /*62890*/  LDL.LU R13, [R1+0x102c] ;  /* 0x00102c00010d7983 */ /* 0x000ee20000300800 */
[-C--:B------:R-:W-:Y:S02]  /*628a0*/  IADD3 R14, P1, R14, R5.reuse, RZ ;  /* 0x000000050e0e7210 */ /* 0x080fe40007f3e0ff */
[----:B------:R-:W-:Y:S01]  /*628b0*/  IADD3 R19, P2, R19, R5, RZ ;  /* 0x0000000513137210 */ /* 0x000fe20007f5e0ff */
[----:B------:R1:W-:Y:S02]  /*628c0*/  LDGSTS.E [R4+0x1100], desc[UR60][R10.64], P0 ;  /* 0x011000000a047fae */ /* 0x0003e4000812187c */
[--C-:B------:R-:W-:Y:S02]  /*628d0*/  IMAD.X R18, R18, 0x1, R0.reuse, P1 ;  /* 0x0000000112127824 */ /* 0x100fe400008e0600 */
[----:B------:R-:W-:Y:S01]  /*628e0*/  STL [R1+0xef0], R14 ;  /* 0x000ef00e01007387 */ /* 0x000fe20000100800 */
[----:B------:R-:W-:-:S03]  /*628f0*/  IMAD.X R20, R20, 0x1, R0, P2 ;  /* 0x0000000114147824 */ /* 0x000fc600010e0600 */
[----:B------:R2:W-:Y:S01]  /*62900*/  STL [R1+0xeec], R18 ;  /* 0x000eec1201007387 */ /* 0x0005e20000100800 */
[----:B-1----:R-:W-:-:S03]  /*62910*/  IMAD.MOV.U32 R10, RZ, RZ, R14 ;  /* 0x000000ffff0a7224 */ /* 0x002fc600078e000e */
[----:B------:R-:W-:Y:S01]  /*62920*/  STL [R1+0xf30], R19 ;  /* 0x000f301301007387 */ /* 0x000fe20000100800 */
[----:B------:R-:W-:-:S03]  /*62930*/  IMAD.MOV.U32 R11, RZ, RZ, R18 ;  /* 0x000000ffff0b7224 */ /* 0x000fc600078e0012 */
[----:B--2---:R-:W2:Y:S04]  /*62940*/  LDL.LU R18, [R1+0x1070] ;  /* 0x0010700001127983 */ /* 0x004ea80000300800 */
[----:B------:R1:W-:Y:S04]  /*62950*/  STL [R1+0xf2c], R20 ;  /* 0x000f2c1401007387 */ /* 0x0003e80000100800 */
[----:B------:R1:W-:Y:S04]  /*62960*/  LDGSTS.E [R4+0x1500], desc[UR60][R10.64], P0 ;  /* 0x015000000a047fae */ /* 0x0003e8000812187c */
[----:B------:R-:W2:Y:S01]  /*62970*/  LDL.LU R14, [R1+0x10b0] ;  /* 0x0010b000010e7983 */ /* 0x000ea20000300800 */
[----:B-1----:R-:W-:-:S03]  /*62980*/  IMAD.MOV.U32 R11, RZ, RZ, R20 ;  /* 0x000000ffff0b7224 */ /* 0x002fc600078e0014 */
[----:B------:R-:W2:Y:S01]  /*62990*/  LDL.LU R20, [R1+0x106c] ;  /* 0x00106c0001147983 */ /* 0x000ea20000300800 */
[----:B------:R-:W-:-:S03]  /*629a0*/  IMAD.MOV.U32 R10, RZ, RZ, R19 ;  /* 0x000000ffff0a7224 */ /* 0x000fc600078e0013 */
[----:B------:R-:W2:Y:S01]  /*629b0*/  LDL.LU R19, [R1+0x10ac] ;  /* 0x0010ac0001137983 */ /* 0x000ea20000300800 */
[-C--:B------:R-:W-:Y:S02]  /*629c0*/  IADD3 R15, P1, R15, R5.reuse, RZ ;  /* 0x000000050f0f7210 */ /* 0x080fe40007f3e0ff */
[----:B------:R-:W-:Y:S01]  /*629d0*/  IADD3 R3, P2, R3, R5, RZ ;  /* 0x0000000503037210 */ /* 0x000fe20007f5e0ff */
[----:B------:R1:W-:Y:S04]  /*629e0*/  LDGSTS.E [R4+0x1900], desc[UR60][R10.64], P0 ;  /* 0x019000000a047fae */ /* 0x0003e8000812187c */
[----:B------:R3:W-:Y:S01]  /*629f0*/  STL [R1+0xf70], R15 ;  /* 0x000f700f01007387 */ /* 0x0007e20000100800 */
[----:B-1----:R-:W-:Y:S01]  /*62a00*/  IMAD.MOV.U32 R10, RZ, RZ, R15 ;  /* 0x000000ffff0a7224 */ /* 0x002fe200078e000f */
[----:B----4-:R-:W-:-:S05]  /*62a10*/  IADD3.X R21, R21, R0, RZ, P1, !PT ;  /* 0x0000000015157210 */ /* 0x010fca0000ffe4ff */
[----:B------:R1:W-:Y:S01]  /*62a20*/  STL [R1+0xf6c], R21 ;  /* 0x000f6c1501007387 */ /* 0x0003e20000100800 */
[----:B---3--:R-:W-:-:S03]  /*62a30*/  IMAD.X R6, R6, 0x1, R0, P2 ;  /* 0x0000000106067824 */ /* 0x008fc600010e0600 */
[----:B------:R3:W-:Y:S01]  /*62a40*/  STL [R1+0xfb0], R3 ;  /* 0x000fb00301007387 */ /* 0x0007e20000100800 */
[----:B------:R-:W-:-:S03]  /*62a50*/  IMAD.MOV.U32 R11, RZ, RZ, R21 ;  /* 0x000000ffff0b7224 */ /* 0x000fc600078e0015 */
[----:B------:R-:W4:Y:S04]  /*62a60*/  LDL.LU R15, [R1+0x10f0] ;  /* 0x0010f000010f7983 */ /* 0x000f280000300800 */
        /* <DEDUP_REMOVED lines=17> */
[----:B-1----:R-:W-:-:S03]  /*62b80*/  MOV R10, R16 ;  /* 0x00000010000a7202 */ /* 0x002fc60000000f00 */
[----:B------:R-:W3:Y:S01]  /*62b90*/  LDL.LU R16, [R1+0x116c] ;  /* 0x00116c0001107983 */ /* 0x000ee20000300800 */
[----:B------:R-:W-:-:S03]  /*62ba0*/  IMAD.MOV.U32 R11, RZ, RZ, R17 ;  /* 0x000000ffff0b7224 */ /* 0x000fc600078e0011 */
[----:B------:R1:W-:Y:S04]  /*62bb0*/  STL [R1+0x102c], R13 ;  /* 0x00102c0d01007387 */ /* 0x0003e80000100800 */
[----:B--2---:R-:W2:Y:S01]  /*62bc0*/  LDL.LU R17, [R1+0x11ac] ;  /* 0x0011ac0001117983 */ /* 0x004ea20000300800 */
[----:B------:R-:W-:-:S03]  /*62bd0*/  IADD3 R18, P1, R18, R5, RZ ;  /* 0x0000000512127210 */ /* 0x000fc60007f3e0ff */
[----:B------:R1:W-:Y:S01]  /*62be0*/  LDGSTS.E [R4+0x2500], desc[UR60][R10.64], P0 ;  /* 0x025000000a047fae */ /* 0x0003e2000812187c */
[----:B------:R-:W-:Y:S01]  /*62bf0*/  IADD3 R14, P2, R14, R5, RZ ;  /* 0x000000050e0e7210 */ /* 0x000fe20007f5e0ff */
[----:B-1----:R-:W-:Y:S02]  /*62c00*/  IMAD.MOV.U32 R10, RZ, RZ, R8 ;  /* 0x000000ffff0a7224 */ /* 0x002fe400078e0008 */
[----:B------:R-:W-:Y:S01]  /*62c10*/  IMAD.MOV.U32 R11, RZ, RZ, R13 ;  /* 0x000000ffff0b7224 */ /* 0x000fe200078e000d */
[----:B------:R-:W2:Y:S01]  /*62c20*/  LDL.LU R8, [R1+0x11f0] ;  /* 0x0011f00001087983 */ /* 0x000ea20000300800 */
[----:B------:R-:W-:-:S03]  /*62c30*/  IMAD.X R20, R20, 0x1, R0, P1 ;  /* 0x0000000114147824 */ /* 0x000fc600008e0600 */
[----:B------:R-:W2:Y:S01]  /*62c40*/  LDL.LU R13, [R1+0x1230] ;  /* 0x00123000010d7983 */ /* 0x000ea20000300800 */
[----:B------:R-:W-:-:S03]  /*62c50*/  IMAD.X R19, R19, 0x1, R0, P2 ;  /* 0x0000000113137824 */ /* 0x000fc600010e0600 */
[----:B------:R1:W-:Y:S04]  /*62c60*/  STL [R1+0x1070], R18 ;  /* 0x0010701201007387 */ /* 0x0003e80000100800 */
        /* <DEDUP_REMOVED lines=9> */
[----:B-1----:R-:W-:Y:S01]  /*62d00*/  MOV R10, R14 ;  /* 0x0000000e000a7202 */ /* 0x002fe20000000f00 */
[----:B------:R-:W-:-:S02]  /*62d10*/  IMAD.MOV.U32 R11, RZ, RZ, R19 ;  /* 0x000000ffff0b7224 */ /* 0x000fc400078e0013 */
        /* <DEDUP_REMOVED lines=16> */
[----:B------:R-:W-:Y:S01]  /*62e20*/  IADD3 R6, P2, R6, R5, RZ ;  /* 0x0000000506067210 */ /* 0x000fe20007f5e0ff */
[----:B----4-:R-:W-:Y:S02]  /*62e30*/  IMAD.MOV.U32 R10, RZ, RZ, R22 ;  /* 0x000000ffff0a7224 */ /* 0x010fe400078e0016 */
[----:B------:R-:W3:Y:S01]  /*62e40*/  LDL.LU R15, [R1+0x12ac] ;  /* 0x0012ac00010f7983 */ /* 0x000ee20000300800 */
[----:B------:R-:W-:-:S03]  /*62e50*/  IMAD.MOV.U32 R11, RZ, RZ, R23 ;  /* 0x000000ffff0b7224 */ /* 0x000fc600078e0017 */
[----:B------:R-:W-:Y:S04]  /*62e60*/  STL [R1+0x1170], R3 ;  /* 0x0011700301007387 */ /* 0x000fe80000100800 */
[----:B------:R1:W-:Y:S01]  /*62e70*/  LDGSTS.E [R4+0x3900], desc[UR60][R10.64], P0 ;  /* 0x039000000a047fae */ /* 0x0003e2000812187c */
[----:B------:R-:W-:Y:S01]  /*62e80*/  IADD3.X R16, R16, R0, RZ, P1, !PT ;  /* 0x0000000010107210 */ /* 0x000fe20000ffe4ff */
[----:B-1----:R-:W-:-:S04]  /*62e90*/  IMAD.MOV.U32 R10, RZ, RZ, R3 ;  /* 0x000000ffff0a7224 */ /* 0x002fc800078e0003 */
[----:B------:R1:W-:Y:S01]  /*62ea0*/  STL [R1+0x116c], R16 ;  /* 0x00116c1001007387 */ /* 0x0003e20000100800 */
[----:B------:R-:W-:Y:S02]  /*62eb0*/  IMAD.MOV.U32 R11, RZ, RZ, R16 ;  /* 0x000000ffff0b7224 */ /* 0x000fe400078e0010 */
[----:B--2---:R-:W-:Y:S01]  /*62ec0*/  IMAD.X R17, R17, 0x1, R0, P2 ;  /* 0x0000000111117824 */ /* 0x004fe200010e0600 */
        /* <DEDUP_REMOVED lines=13> */
[----:B------:R-:W-:Y:S01]  /*62fa0*/  IMAD.X R18, R18, 0x1, R0, P1 ;  /* 0x0000000112127824 */ /* 0x000fe200008e0600 */
[----:B-1----:R-:W-:-:S03]  /*62fb0*/  MOV R10, R8 ;  /* 0x00000008000a7202 */ /* 0x002fc60000000f00 */
[----:B------:R-:W-:Y:S01]  /*62fc0*/  IMAD.MOV.U32 R11, RZ, RZ, R18 ;  /* 0x000000ffff0b7224 */ /* 0x000fe200078e0012 */
[----:B------:R1:W-:Y:S01]  /*62fd0*/  STL [R1+0x11ec], R18 ;  /* 0x0011ec1201007387 */ /* 0x0003e20000100800 */
[----:B------:R-:W-:-:S03]  /*62fe0*/  IMAD.X R20, R20, 0x1, R0, P2 ;  /* 0x0000000114147824 */ /* 0x000fc600010e0600 */
[----:B------:R1:W-:Y:S04]  /*62ff0*/  STL [R1+0x1230], R13 ;  /* 0x0012300d01007387 */ /* 0x0003e80000100800 */
[----:B------:R-:W2:Y:S04]  /*63000*/  LDL.LU R8, [R1+0x1370] ;  /* 0x0013700001087983 */ /* 0x000ea80000300800 */
        /* <DEDUP_REMOVED lines=15> */
[----:B------:R3:W-:Y:S01]  /*63100*/  STL [R1+0x12b0], R14 ;  /* 0x0012b00e01007387 */ /* 0x0007e20000100800 */
[----:B------:R-:W-:-:S03]  /*63110*/  IMAD.MOV.U32 R11, RZ, RZ, R21 ;  /* 0x000000ffff0b7224 */ /* 0x000fc600078e0015 */
[----:B------:R-:W2:Y:S04]  /*63120*/  LDL.LU R19, [R1+0x13f0] ;  /* 0x0013f00001137983 */ /* 0x000ea80000300800 */
[----:B------:R4:W-:Y:S04]  /*63130*/  STL [R1+0x12ac], R15 ;  /* 0x0012ac0f01007387 */ /* 0x0009e80000100800 */
[----:B------:R-:W2:Y:S04]  /*63140*/  LDL.LU R22, [R1+0x1430] ;  /* 0x0014300001167983 */ /* 0x000ea80000300800 */
[----:B-1----:R-:W2:Y:S04]  /*63150*/  LDL.LU R21, [R1+0x13ec] ;  /* 0x0013ec0001157983 */ /* 0x002ea80000300800 */
[----:B------:R1:W-:Y:S04]  /*63160*/  LDGSTS.E [R4+0x4d00], desc[UR60][R10.64], P0 ;  /* 0x04d000000a047fae */ /* 0x0003e8000812187c */
[----:B------:R-:W2:Y:S01]  /*63170*/  LDL.LU R23, [R1+0x142c] ;  /* 0x00142c0001177983 */ /* 0x000ea20000300800 */
[----:B-1----:R-:W-:Y:S01]  /*63180*/  MOV R10, R14 ;  /* 0x0000000e000a7202 */ /* 0x002fe20000000f00 */
[----:B------:R-:W-:-:S02]  /*63190*/  IMAD.MOV.U32 R11, RZ, RZ, R15 ;  /* 0x000000ffff0b7224 */ /* 0x000fc400078e000f */
[----:B---3--:R-:W3:Y:S01]  /*631a0*/  LDL.LU R14, [R1+0x1470] ;  /* 0x00147000010e7983 */ /* 0x008ee20000300800 */
[----:B----4-:R-:W-:-:S03]  /*631b0*/  IADD3 R16, P1, R16, R5, RZ ;  /* 0x0000000510107210 */ /* 0x010fc60007f3e0ff */
[----:B------:R-:W4:Y:S01]  /*631c0*/  LDL.LU R15, [R1+0x14b0] ;  /* 0x0014b000010f7983 */ /* 0x000f220000300800 */
[----:B------:R-:W-:-:S03]  /*631d0*/  IADD3 R3, P2, R3, R5, RZ ;  /* 0x0000000503037210 */ /* 0x000fc60007f5e0ff */
[----:B------:R1:W-:Y:S04]  /*631e0*/  STL [R1+0x12f0], R16 ;  /* 0x0012f01001007387 */ /* 0x0003e80000100800 */
[----:B------:R1:W-:Y:S01]  /*631f0*/  LDGSTS.E [R4+0x5100], desc[UR60][R10.64], P0 ;  /* 0x051000000a047fae */ /* 0x0003e2000812187c */
[--C-:B--2---:R-:W-:Y:S02]  /*63200*/  IMAD.X R17, R17, 0x1, R0.reuse, P1 ;  /* 0x0000000111117824 */ /* 0x104fe400008e0600 */
[----:B------:R-:W-:-:S03]  /*63210*/  IMAD.X R6, R6, 0x1, R0, P2 ;  /* 0x0000000106067824 */ /* 0x000fc600010e0600 */
[----:B------:R2:W-:Y:S04]  /*63220*/  STL [R1+0x12ec], R17 ;  /* 0x0012ec1101007387 */ /* 0x0005e80000100800 */
[----:B------:R2:W-:Y:S01]  /*63230*/  STL [R1+0x1330], R3 ;  /* 0x0013300301007387 */ /* 0x0005e20000100800 */
[----:B-1----:R-:W-:-:S03]  /*63240*/  IMAD.MOV.U32 R10, RZ, RZ, R16 ;  /* 0x000000ffff0a7224 */ /* 0x002fc600078e0010 */
[----:B------:R-:W4:Y:S01]  /*63250*/  LDL.LU R16, [R1+0x146c] ;  /* 0x00146c0001107983 */ /* 0x000f220000300800 */
[----:B------:R-:W-:-:S03]  /*63260*/  IMAD.MOV.U32 R11, RZ, RZ, R17 ;  /* 0x000000ffff0b7224 */ /* 0x000fc600078e0011 */
[----:B------:R1:W-:Y:S04]  /*63270*/  STL [R1+0x132c], R6 ;  /* 0x00132c0601007387 */ /* 0x0003e80000100800 */
[----:B--2---:R-:W2:Y:S04]  /*63280*/  LDL.LU R17, [R1+0x14ac] ;  /* 0x0014ac0001117983 */ /* 0x004ea80000300800 */
[----:B------:R1:W-:Y:S01]  /*63290*/  LDGSTS.E [R4+0x5500], desc[UR60][R10.64], P0 ;  /* 0x055000000a047fae */ /* 0x0003e2000812187c */
[----:B------:R-:W-:Y:S01]  /*632a0*/  IADD3 R8, P1, R8, R5, RZ ;  /* 0x0000000508087210 */ /* 0x000fe20007f3e0ff */
[----:B-1----:R-:W-:-:S02]  /*632b0*/  IMAD.MOV.U32 R10, RZ, RZ, R3 ;  /* 0x000000ffff0a7224 */ /* 0x002fc400078e0003 */
[----:B------:R-:W-:Y:S01]  /*632c0*/  IMAD.MOV.U32 R11, RZ, RZ, R6 ;  /* 0x000000ffff0b7224 */ /* 0x000fe200078e0006 */
[----:B------:R-:W2:Y:S04]  /*632d0*/  LDL.LU R3, [R1+0x14f0] ;  /* 0x0014f00001037983 */ /* 0x000ea80000300800 */
[----:B------:R-:W2:Y:S01]  /*632e0*/  LDL.LU R6, [R1+0x1530] ;  /* 0x0015300001067983 */ /* 0x000ea20000300800 */
[----:B------:R-:W-:-:S03]  /*632f0*/  IADD3 R18, P2, R18, R5, RZ ;  /* 0x0000000512127210 */ /* 0x000fc60007f5e0ff */
[----:B------:R1:W-:Y:S04]  /*63300*/  STL [R1+0x1370], R8 ;  /* 0x0013700801007387 */ /* 0x0003e80000100800 */
[----:B------:R1:W-:Y:S01]  /*63310*/  LDGSTS.E [R4+0x5900], desc[UR60][R10.64], P0 ;  /* 0x059000000a047fae */ /* 0x0003e2000812187c */
[----:B------:R-:W-:Y:S01]  /*63320*/  IADD3.X R13, R13, R0, RZ, P1, !PT ;  /* 0x000000000d0d7210 */ /* 0x000fe20000ffe4ff */
[----:B------:R-:W-:-:S04]  /*63330*/  IMAD.X R20, R20, 0x1, R0, P2 ;  /* 0x0000000114147824 */ /* 0x000fc800010e0600 */
        /* <DEDUP_REMOVED lines=13> */
[----:B------:R-:W-:-:S04]  /*63410*/  IADD3 R19, P1, R19, R5, RZ ;  /* 0x0000000513137210 */ /* 0x000fc80007f3e0ff */
[----:B-1----:R-:W-:Y:S02]  /*63420*/  MOV R10, R19 ;  /* 0x00000013000a7202 */ /* 0x002fe40000000f00 */
[----:B------:R-:W-:Y:S01]  /*63430*/  IADD3 R22, P2, R22, R5, RZ ;  /* 0x0000000516167210 */ /* 0x000fe20007f5e0ff */
[--C-:B------:R-:W-:Y:S01]  /*63440*/  IMAD.X R21, R21, 0x1, R0.reuse, P1 ;  /* 0x0000000115157824 */ /* 0x100fe200008e0600 */
[----:B------:R-:W-:Y:S03]  /*63450*/  STL [R1+0x13f0], R19 ;  /* 0x0013f01301007387 */ /* 0x000fe60000100800 */
        /* <DEDUP_REMOVED lines=8> */
[----:B----4-:R-:W-:Y:S01]  /*634e0*/  IADD3 R15, P2, R15, R5, RZ ;  /* 0x000000050f0f7210 */ /* 0x010fe20007f5e0ff */
[----:B------:R-:W-:Y:S02]  /*634f0*/  IMAD.MOV.U32 R10, RZ, RZ, R22 ;  /* 0x000000ffff0a7224 */ /* 0x000fe400078e0016 */
[----:B------:R-:W3:Y:S01]  /*63500*/  LDL.LU R19, [R1+0x15ac] ;  /* 0x0015ac0001137983 */ /* 0x000ee20000300800 */
[----:B------:R-:W-:-:S03]  /*63510*/  IMAD.MOV.U32 R11, RZ, RZ, R23 ;  /* 0x000000ffff0b7224 */ /* 0x000fc600078e0017 */
[----:B------:R-:W-:Y:S04]  /*63520*/  STL [R1+0x1470], R14 ;  /* 0x0014700e01007387 */ /* 0x000fe80000100800 */
[----:B------:R1:W-:Y:S01]  /*63530*/  LDGSTS.E [R4+0x6900], desc[UR60][R10.64], P0 ;  /* 0x069000000a047fae */ /* 0x0003e2000812187c */
[----:B------:R-:W-:Y:S02]  /*63540*/  IMAD.X R16, R16, 0x1, R0, P1 ;  /* 0x0000000110107824 */ /* 0x000fe400008e0600 */
[----:B-1----:R-:W-:Y:S02]  /*63550*/  IMAD.MOV.U32 R10, RZ, RZ, R14 ;  /* 0x000000ffff0a7224 */ /* 0x002fe400078e000e */
[----:B------:R-:W-:Y:S01]  /*63560*/  IMAD.MOV.U32 R11, RZ, RZ, R16 ;  /* 0x000000ffff0b7224 */ /* 0x000fe200078e0010 */
[----:B------:R1:W-:Y:S01]  /*63570*/  STL [R1+0x146c], R16 ;  /* 0x00146c1001007387 */ /* 0x0003e20000100800 */
[----:B--2---:R-:W-:-:S03]  /*63580*/  IMAD.X R17, R17, 0x1, R0, P2 ;  /* 0x0000000111117824 */ /* 0x004fc600010e0600 */
[----:B------:R-:W-:Y:S04]  /*63590*/  STL [R1+0x14b0], R15 ;  /* 0x0014b00f01007387 */ /* 0x000fe80000100800 */
[----:B------:R2:W-:Y:S04]  /*635a0*/  LDGSTS.E [R4+0x6d00], desc[UR60][R10.64], P0 ;  /* 0x06d000000a047fae */ /* 0x0005e8000812187c */
[----:B-1----:R-:W4:Y:S04]  /*635b0*/  LDL.LU R16, [R1+0x15f0] ;  /* 0x0015f00001107983 */ /* 0x002f280000300800 */
[----:B------:R1:W-:Y:S04]  /*635c0*/  STL [R1+0x14ac], R17 ;  /* 0x0014ac1101007387 */ /* 0x0003e80000100800 */
[----:B------:R-:W4:Y:S01]  /*635d0*/  LDL.LU R14, [R1+0x1630] ;  /* 0x00163000010e7983 */ /* 0x000f220000300800 */
[----:B--2---:R-:W-:Y:S01]  /*635e0*/  IMAD.MOV.U32 R11, RZ, RZ, R17 ;  /* 0x000000ffff0b7224 */ /* 0x004fe200078e0011 */
[----:B------:R-:W-:-:S02]  /*635f0*/  MOV R10, R15 ;  /* 0x0000000f000a7202 */ /* 0x000fc40000000f00 */
[----:B-1----:R-:W2:Y:S04]  /*63600*/  LDL.LU R17, [R1+0x15ec] ;  /* 0x0015ec0001117983 */ /* 0x002ea80000300800 */
[----:B------:R-:W2:Y:S01]  /*63610*/  LDL.LU R15, [R1+0x162c] ;  /* 0x00162c00010f7983 */ /* 0x000ea20000300800 */
[-C--:B------:R-:W-:Y:S02]  /*63620*/  IADD3 R3, P1, R3, R5.reuse, RZ ;  /* 0x0000000503037210 */ /* 0x080fe40007f3e0ff */
        /* <DEDUP_REMOVED lines=10> */
[----:B-1----:R-:W2:Y:S04]  /*636d0*/  LDL.LU R8, [R1+0x1670] ;  /* 0x0016700001087983 */ /* 0x002ea80000300800 */
[----:B------:R1:W-:Y:S04]  /*636e0*/  STL [R1+0x152c], R13 ;  /* 0x00152c0d01007387 */ /* 0x0003e80000100800 */
[----:B------:R-:W2:Y:S01]  /*636f0*/  LDL.LU R3, [R1+0x16b0] ;  /* 0x0016b00001037983 */ /* 0x000ea20000300800 */
[----:B------:R-:W-:-:S03]  /*63700*/  IMAD.MOV.U32 R11, RZ, RZ, R13 ;  /* 0x000000ffff0b7224 */ /* 0x000fc600078e000d */
[----:B-1----:R-:W2:Y:S01]  /*63710*/  LDL.LU R13, [R1+0x166c] ;  /* 0x00166c00010d7983 */ /* 0x002ea20000300800 */
[----:B------:R-:W-:-:S03]  /*63720*/  IMAD.MOV.U32 R10, RZ, RZ, R6 ;  /* 0x000000ffff0a7224 */ /* 0x000fc600078e0006 */
[----:B------:R-:W2:Y:S01]  /*63730*/  LDL.LU R6, [R1+0x16ac] ;  /* 0x0016ac0001067983 */ /* 0x000ea20000300800 */
[-C--:B------:R-:W-:Y:S02]  /*63740*/  IADD3 R20, P1, R20, R5.reuse, RZ ;  /* 0x0000000514147210 */ /* 0x080fe40007f3e0ff */
[----:B------:R-:W-:Y:S01]  /*63750*/  IADD3 R18, P2, R18, R5, RZ ;  /* 0x0000000512127210 */ /* 0x000fe20007f5e0ff */
[----:B------:R1:W-:Y:S04]  /*63760*/  LDGSTS.E [R4+0x7900], desc[UR60][R10.64], P0 ;  /* 0x079000000a047fae */ /* 0x0003e8000812187c */
[----:B------:R3:W-:Y:S01]  /*63770*/  STL [R1+0x1570], R20 ;  /* 0x0015701401007387 */ /* 0x0007e20000100800 */
[----:B-1----:R-:W-:Y:S01]  /*63780*/  IMAD.MOV.U32 R10, RZ, RZ, R20 ;  /* 0x000000ffff0a7224 */ /* 0x002fe200078e0014 */
[----:B------:R-:W-:-:S05]  /*63790*/  IADD3.X R21, R21, R0, RZ, P1, !PT ;  /* 0x0000000015157210 */ /* 0x000fca0000ffe4ff */
[----:B------:R-:W-:Y:S01]  /*637a0*/  STL [R1+0x156c], R21 ;  /* 0x00156c1501007387 */ /* 0x000fe20000100800 */
[----:B---3--:R-:W-:-:S03]  /*637b0*/  IMAD.X R19, R19, 0x1, R0, P2 ;  /* 0x0000000113137824 */ /* 0x008fc600010e0600 */
[----:B------:R1:W-:Y:S01]  /*637c0*/  STL [R1+0x15b0], R18 ;  /* 0x0015b01201007387 */ /* 0x0003e20000100800 */
[----:B------:R-:W-:-:S03]  /*637d0*/  IMAD.MOV.U32 R11, RZ, RZ, R21 ;  /* 0x000000ffff0b7224 */ /* 0x000fc600078e0015 */
[----:B------:R3:W-:Y:S04]  /*637e0*/  STL [R1+0x15ac], R19 ;  /* 0x0015ac1301007387 */ /* 0x0007e80000100800 */
[----:B------:R-:W3:Y:S04]  /*637f0*/  LDL.LU R153, [R1+0x16ec] ;  /* 0x0016ec0001997983 */ /* 0x000ee80000300800 */
[----:B------:R-:W3:Y:S04]  /*63800*/  LDL.LU R152, [R1+0x16f0] ;  /* 0x0016f00001987983 */ /* 0x000ee80000300800 */
[----:B------:R-:W3:Y:S04]  /*63810*/  LDL.LU R23, [R1+0x172c] ;  /* 0x00172c0001177983 */ /* 0x000ee80000300800 */
[----:B------:R-:W3:Y:S04]  /*63820*/  LDL.LU R22, [R1+0x1730] ;  /* 0x0017300001167983 */ /* 0x000ee80000300800 */
[----:B------:R1:W-:Y:S04]  /*63830*/  LDGSTS.E [R4+0x7d00], desc[UR60][R10.64], P0 ;  /* 0x07d000000a047fae */ /* 0x0003e8000812187c */
[----:B------:R-:W3:Y:S01]  /*63840*/  LDL.LU R20, [R1+0x1770] ;  /* 0x0017700001147983 */ /* 0x000ee20000300800 */
[----:B----4-:R-:W-:Y:S01]  /*63850*/  IADD3 R16, P1, R16, R5, RZ ;  /* 0x0000000510107210 */ /* 0x010fe20007f3e0ff */
[----:B-1----:R-:W-:-:S02]  /*63860*/  IMAD.MOV.U32 R10, RZ, RZ, R18 ;  /* 0x000000ffff0a7224 */ /* 0x002fc400078e0012 */
[----:B------:R-:W4:Y:S01]  /*63870*/  LDL.LU R18, [R1+0x17b0] ;  /* 0x0017b00001127983 */ /* 0x000f220000300800 */
[----:B------:R-:W-:-:S03]  /*63880*/  IADD3 R14, P2, R14, R5, RZ ;  /* 0x000000050e0e7210 */ /* 0x000fc60007f5e0ff */
[----:B------:R1:W-:Y:S01]  /*63890*/  STL [R1+0x15f0], R16 ;  /* 0x0015f01001007387 */ /* 0x0003e20000100800 */
[--C-:B--2---:R-:W-:Y:S02]  /*638a0*/  IMAD.X R17, R17, 0x1, R0.reuse, P1 ;  /* 0x0000000111117824 */ /* 0x104fe400008e0600 */
[----:B------:R-:W-:-:S03]  /*638b0*/  IMAD.X R15, R15, 0x1, R0, P2 ;  /* 0x000000010f0f7824 */ /* 0x000fc600010e0600 */
[----:B------:R-:W-:Y:S01]  /*638c0*/  STL [R1+0x15ec], R17 ;  /* 0x0015ec1101007387 */ /* 0x000fe20000100800 */
[----:B------:R-:W-:-:S03]  /*638d0*/  IMAD.MOV.U32 R11, RZ, RZ, R19 ;  /* 0x000000ffff0b7224 */ /* 0x000fc600078e0013 */
[----:B------:R2:W-:Y:S04]  /*638e0*/  STL [R1+0x1630], R14 ;  /* 0x0016300e01007387 */ /* 0x0005e80000100800 */
[----:B------:R-:W4:Y:S04]  /*638f0*/  LDL.LU R21, [R1+0x176c] ;  /* 0x00176c0001157983 */ /* 0x000f280000300800 */
[----:B------:R2:W-:Y:S04]  /*63900*/  STL [R1+0x162c], R15 ;  /* 0x00162c0f01007387 */ /* 0x0005e80000100800 */
[----:B---3--:R-:W3:Y:S04]  /*63910*/  LDL.LU R19, [R1+0x17ac] ;  /* 0x0017ac0001137983 */ /* 0x008ee80000300800 */
[----:B------:R1:W-:Y:S02]  /*63920*/  LDGSTS.E [R4+0x20100], desc[UR60][R10.64], P0 ;  /* 0x201000000a047fae */ /* 0x0003e4000812187c */
[----:B-1----:R-:W-:Y:S01]  /*63930*/  MOV R10, R16 ;  /* 0x00000010000a7202 */ /* 0x002fe20000000f00 */
[----:B------:R-:W-:Y:S01]  /*63940*/  IMAD.MOV.U32 R11, RZ, RZ, R17 ;  /* 0x000000ffff0b7224 */ /* 0x000fe200078e0011 */
[----:B------:R-:W3:Y:S01]  /*63950*/  LDL.LU R16, [R1+0x1820] ;  /* 0x0018200001107983 */ /* 0x000ee20000300800 */
[----:B------:R-:W-:-:S03]  /*63960*/  IADD3 R8, P1, R8, R5, RZ ;  /* 0x0000000508087210 */ /* 0x000fc60007f3e0ff */
[----:B------:R1:W-:Y:S01]  /*63970*/  LDGSTS.E [R4+0x20500], desc[UR60][R10.64], P0 ;  /* 0x205000000a047fae */ /* 0x0003e2000812187c */
[----:B------:R-:W-:Y:S01]  /*63980*/  IADD3 R3, P2, R3, R5, RZ ;  /* 0x0000000503037210 */ /* 0x000fe20007f5e0ff */
[----:B------:R-:W-:Y:S02]  /*63990*/  IMAD.X R13, R13, 0x1, R0, P1 ;  /* 0x000000010d0d7824 */ /* 0x000fe400008e0600 */
[----:B-1----:R-:W-:Y:S02]  /*639a0*/  IMAD.MOV.U32 R10, RZ, RZ, R14 ;  /* 0x000000ffff0a7224 */ /* 0x002fe400078e000e */
[----:B--2---:R-:W2:Y:S01]  /*639b0*/  LDL.LU R14, [R1+0x1828] ;  /* 0x00182800010e7983 */ /* 0x004ea20000300800 */
[----:B------:R-:W-:-:S03]  /*639c0*/  IMAD.MOV.U32 R11, RZ, RZ, R15 ;  /* 0x000000ffff0b7224 */ /* 0x000fc600078e000f */
[----:B------:R-:W-:Y:S01]  /*639d0*/  STL [R1+0x1670], R8 ;  /* 0x0016700801007387 */ /* 0x000fe20000100800 */
[----:B------:R-:W-:-:S03]  /*639e0*/  IMAD.X R6, R6, 0x1, R0, P2 ;  /* 0x0000000106067824 */ /* 0x000fc600010e0600 */
[----:B------:R1:W-:Y:S04]  /*639f0*/  STL [R1+0x166c], R13 ;  /* 0x00166c0d01007387 */ /* 0x0003e80000100800 */
        /* <DEDUP_REMOVED lines=10> */
[----:B-1----:R-:W-:Y:S01]  /*63aa0*/  IMAD.MOV.U32 R11, RZ, RZ, R6 ;  /* 0x000000ffff0b7224 */ /* 0x002fe200078e0006 */
[----:B------:R-:W-:-:S02]  /*63ab0*/  MOV R10, R3 ;  /* 0x00000003000a7202 */ /* 0x000fc40000000f00 */
        /* <DEDUP_REMOVED lines=11> */
[----:B----4-:R-:W-:-:S03]  /*63b70*/  IADD3 R18, P2, R18, R5, RZ ;  /* 0x0000000512127210 */ /* 0x010fc60007f5e0ff */
[----:B------:R4:W-:Y:S01]  /*63b80*/  STL [R1+0x172c], R23 ;  /* 0x00172c1701007387 */ /* 0x0009e20000100800 */
[----:B-1----:R-:W-:-:S03]  /*63b90*/  IMAD.MOV.U32 R10, RZ, RZ, R152 ;  /* 0x000000ffff0a7224 */ /* 0x002fc600078e0098 */
[----:B------:R-:W-:Y:S01]  /*63ba0*/  STL [R1+0x1770], R20 ;  /* 0x0017701401007387 */ /* 0x000fe20000100800 */
[----:B------:R-:W-:-:S05]  /*63bb0*/  IMAD.MOV.U32 R11, RZ, RZ, R153 ;  /* 0x000000ffff0b7224 */ /* 0x000fca00078e0099 */
[----:B------:R1:W-:Y:S01]  /*63bc0*/  LDGSTS.E [R4+0x21500], desc[UR60][R10.64], P0 ;  /* 0x215000000a047fae */ /* 0x0003e2000812187c */
[----:B------:R-:W-:-:S05]  /*63bd0*/  IMAD.X R21, R21, 0x1, R0, P1 ;  /* 0x0000000115157824 */ /* 0x000fca00008e0600 */
[----:B------:R-:W-:Y:S01]  /*63be0*/  STL [R1+0x176c], R21 ;  /* 0x00176c1501007387 */ /* 0x000fe20000100800 */
[----:B---3--:R-:W-:-:S03]  /*63bf0*/  IMAD.X R19, R19, 0x1, R0, P2 ;  /* 0x0000000113137824 */ /* 0x008fc600010e0600 */
[----:B------:R-:W-:Y:S04]  /*63c00*/  STL [R1+0x17b0], R18 ;  /* 0x0017b01201007387 */ /* 0x000fe80000100800 */
[----:B------:R-:W-:Y:S04]  /*63c10*/  STL [R1+0x17ac], R19 ;  /* 0x0017ac1301007387 */ /* 0x000fe80000100800 */
[----:B------:R-:W3:Y:S01]  /*63c20*/  LDL.LU.64 R158, [R1+0x7c0] ;  /* 0x0007c000019e7983 */ /* 0x000ee20000300a00 */
[----:B-1----:R-:W-:Y:S01]  /*63c30*/  IMAD.MOV.U32 R10, RZ, RZ, R22 ;  /* 0x000000ffff0a7224 */ /* 0x002fe200078e0016 */
[----:B------:R-:W-:-:S02]  /*63c40*/  MOV R11, R23 ;  /* 0x00000017000b7202 */ /* 0x000fc40000000f00 */
[----:B----4-:R-:W4:Y:S04]  /*63c50*/  LDL.LU.64 R22, [R1+0x850] ;  /* 0x0008500001167983 */ /* 0x010f280000300a00 */
[----:B------:R-:W4:Y:S04]  /*63c60*/  LDL.LU.64 R154, [R1+0x848] ;  /* 0x00084800019a7983 */ /* 0x000f280000300a00 */
[----:B------:R-:W4:Y:S04]  /*63c70*/  LDL.LU.64 R152, [R1+0x840] ;  /* 0x0008400001987983 */ /* 0x000f280000300a00 */
[----:B------:R1:W-:Y:S01]  /*63c80*/  LDGSTS.E [R4+0x21900], desc[UR60][R10.64], P0 ;  /* 0x219000000a047fae */ /* 0x0003e2000812187c */
[----:B------:R-:W-:Y:S01]  /*63c90*/  IADD3 R16, P1, R16, R5, RZ ;  /* 0x0000000510107210 */ /* 0x000fe20007f3e0ff */
[----:B-1----:R-:W-:-:S02]  /*63ca0*/  IMAD.MOV.U32 R10, RZ, RZ, R20 ;  /* 0x000000ffff0a7224 */ /* 0x002fc400078e0014 */
[----:B------:R-:W-:Y:S01]  /*63cb0*/  IMAD.MOV.U32 R11, RZ, RZ, R21 ;  /* 0x000000ffff0b7224 */ /* 0x000fe200078e0015 */
[----:B--2---:R-:W-:-:S04]  /*63cc0*/  IADD3 R14, P2, R14, R5, RZ ;  /* 0x000000050e0e7210 */ /* 0x004fc80007f5e0ff */
[----:B------:R1:W-:Y:S02]  /*63cd0*/  LDGSTS.E [R4+0x21d00], desc[UR60][R10.64], P0 ;  /* 0x21d000000a047fae */ /* 0x0003e4000812187c */
[----:B-1----:R-:W-:Y:S01]  /*63ce0*/  IMAD.MOV.U32 R10, RZ, RZ, R18 ;  /* 0x000000ffff0a7224 */ /* 0x002fe200078e0012 */
[----:B------:R-:W-:Y:S01]  /*63cf0*/  IADD3.X R17, R17, R0, RZ, P1, !PT ;  /* 0x0000000011117210 */ /* 0x000fe20000ffe4ff */
[----:B------:R-:W-:Y:S01]  /*63d00*/  IMAD.MOV.U32 R11, RZ, RZ, R19 ;  /* 0x000000ffff0b7224 */ /* 0x000fe200078e0013 */
[----:B------:R-:W-:Y:S04]  /*63d10*/  STL [R1+0x1820], R16 ;  /* 0x0018201001007387 */ /* 0x000fe80000100800 */
[----:B------:R1:W-:Y:S01]  /*63d20*/  LDGSTS.E [R4+0x22100], desc[UR60][R10.64], P0 ;  /* 0x221000000a047fae */ /* 0x0003e2000812187c */
[----:B------:R-:W-:-:S03]  /*63d30*/  IMAD.X R15, R15, 0x1, R0, P2 ;  /* 0x000000010f0f7824 */ /* 0x000fc600010e0600 */
[----:B------:R-:W-:Y:S01]  /*63d40*/  STL [R1+0x181c], R17 ;  /* 0x00181c1101007387 */ /* 0x000fe20000100800 */
[----:B-1----:R-:W-:Y:S02]  /*63d50*/  IMAD.MOV.U32 R10, RZ, RZ, R16 ;  /* 0x000000ffff0a7224 */ /* 0x002fe400078e0010 */
[----:B------:R-:W-:Y:S01]  /*63d60*/  IMAD.MOV.U32 R11, RZ, RZ, R17 ;  /* 0x000000ffff0b7224 */ /* 0x000fe200078e0011 */
[----:B------:R-:W-:Y:S04]  /*63d70*/  STL [R1+0x1828], R14 ;  /* 0x0018280e01007387 */ /* 0x000fe80000100800 */
[----:B------:R1:W-:Y:S01]  /*63d80*/  LDGSTS.E [R4+0x22500], desc[UR60][R10.64], P0 ;  /* 0x225000000a047fae */ /* 0x0003e2000812187c */
[----:B------:R-:W-:-:S03]  /*63d90*/  IADD3 R8, P1, R8, R5, RZ ;  /* 0x0000000508087210 */ /* 0x000fc60007f3e0ff */
[----:B------:R2:W-:Y:S02]  /*63da0*/  STL [R1+0x1824], R15 ;  /* 0x0018240f01007387 */ /* 0x0005e40000100800 */
[----:B------:R-:W-:Y:S02]  /*63db0*/  IMAD.X R13, R13, 0x1, R0, P1 ;  /* 0x000000010d0d7824 */ /* 0x000fe400008e0600 */
[----:B-1----:R-:W-:Y:S02]  /*63dc0*/  IMAD.MOV.U32 R10, RZ, RZ, R14 ;  /* 0x000000ffff0a7224 */ /* 0x002fe400078e000e */
[----:B------:R-:W-:Y:S02]  /*63dd0*/  IMAD.MOV.U32 R11, RZ, RZ, R15 ;  /* 0x000000ffff0b7224 */ /* 0x000fe400078e000f */
[----:B--2---:R-:W2:Y:S01]  /*63de0*/  LDL.LU.64 R14, [R1+0x838] ;  /* 0x00083800010e7983 */ /* 0x004ea20000300a00 */
[----:B------:R-:W-:-:S03]  /*63df0*/  IADD3 R3, P2, R3, R5, RZ ;  /* 0x0000000503037210 */ /* 0x000fc60007f5e0ff */
[----:B------:R-:W2:Y:S01]  /*63e00*/  LDL.LU.64 R164, [R1+0x830] ;  /* 0x0008300001a47983 */ /* 0x000ea20000300a00 */
[----:B------:R-:W-:-:S03]  /*63e10*/  IADD3.X R6, R6, R0, RZ, P2, !PT ;  /* 0x0000000006067210 */ /* 0x000fc600017fe4ff */
        /* <DEDUP_REMOVED lines=15> */
[----:B------:R1:W-:Y:S02]  /*63f10*/  LDGSTS.E [R4+0x22d00], desc[UR60][R10.64], P0 ;  /* 0x22d000000a047fae */ /* 0x0003e4000812187c */
[----:B-1----:R-:W-:Y:S02]  /*63f20*/  IMAD.MOV.U32 R10, RZ, RZ, R3 ;  /* 0x000000ffff0a7224 */ /* 0x002fe400078e0003 */
[----:B------:R-:W-:-:S05]  /*63f30*/  IMAD.MOV.U32 R11, RZ, RZ, R6 ;  /* 0x000000ffff0b7224 */ /* 0x000fca00078e0006 */
[----:B------:R1:W-:Y:S01]  /*63f40*/  LDGSTS.E [R4+0x23100], desc[UR60][R10.64], P0 ;  /* 0x231000000a047fae */ /* 0x0003e2000812187c */
[----:B---3--:R-:W-:-:S05]  /*63f50*/  IADD3 R157, P1, R158, R5, RZ ;  /* 0x000000059e9d7210 */ /* 0x008fca0007f3e0ff */
[----:B------:R-:W-:Y:S01]  /*63f60*/  IMAD.X R3, R159, 0x1, R0, P1 ;  /* 0x000000019f037824 */ /* 0x000fe200008e0600 */
[----:B----4-:R-:W-:-:S05]  /*63f70*/  IADD3 R158, P1, R22, R5, RZ ;  /* 0x00000005169e7210 */ /* 0x010fca0007f3e0ff */
[----:B-1----:R-:W-:Y:S01]  /*63f80*/  IMAD.X R10, R23, 0x1, R0, P1 ;  /* 0x00000001170a7824 */ /* 0x002fe200008e0600 */
[-C--:B------:R-:W-:Y:S01]  /*63f90*/  IADD3 R159, P1, R154, R5.reuse, RZ ;  /* 0x000000059a9f7210 */ /* 0x080fe20007f3e0ff */
[----:B------:R-:W3:Y:S03]  /*63fa0*/  LDL.LU.64 R22, [R1+0x7f8] ;  /* 0x0007f80001167983 */ /* 0x000ee60000300a00 */
[----:B------:R-:W-:Y:S01]  /*63fb0*/  IADD3.X R11, R155, R0, RZ, P1, !PT ;  /* 0x000000009b0b7210 */ /* 0x000fe20000ffe4ff */
[----:B------:R-:W4:Y:S01]  /*63fc0*/  LDL.LU.64 R182, [R1+0x7f0] ;  /* 0x0007f00001b67983 */ /* 0x000f220000300a00 */
[----:B------:R-:W-:-:S05]  /*63fd0*/  IADD3 R160, P1, R152, R5, RZ ;  /* 0x0000000598a07210 */ /* 0x000fca0007f3e0ff */
[----:B------:R-:W-:Y:S02]  /*63fe0*/  IMAD.X R13, R153, 0x1, R0, P1 ;  /* 0x00000001990d7824 */ /* 0x000fe400008e0600 */
[----:B------:R-:W4:Y:S04]  /*63ff0*/  LDL.LU.64 R152, [R1+0x7e8] ;  /* 0x0007e80001987983 */ /* 0x000f280000300a00 */
[----:B------:R-:W4:Y:S04]  /*64000*/  LDL.LU.64 R180, [R1+0x7e0] ;  /* 0x0007e00001b47983 */ /* 0x000f280000300a00 */
[----:B------:R-:W4:Y:S04]  /*64010*/  LDL.LU.64 R154, [R1+0x7d8] ;  /* 0x0007d800019a7983 */ /* 0x000f280000300a00 */
[----:B------:R-:W4:Y:S04]  /*64020*/  LDL.LU.64 R178, [R1+0x7d0] ;  /* 0x0007d00001b27983 */ /* 0x000f280000300a00 */
[----:B------:R-:W4:Y:S01]  /*64030*/  LDL.LU.64 R174, [R1+0x7c8] ;  /* 0x0007c80001ae7983 */ /* 0x000f220000300a00 */
        /* <DEDUP_REMOVED lines=16> */
[----:B------:R-:W-:Y:S01]  /*64140*/  MOV R226, R158 ;  /* 0x0000009e00e27202 */ /* 0x000fe20000000f00 */
[----:B------:R-:W-:Y:S02]  /*64150*/  IMAD.MOV.U32 R227, RZ, RZ, R10 ;  /* 0x000000ffffe37224 */ /* 0x000fe400078e000a */
[----:B------:R-:W-:Y:S02]  /*64160*/  IMAD.MOV.U32 R222, RZ, RZ, R159 ;  /* 0x000000ffffde7224 */ /* 0x000fe400078e009f */
[----:B------:R-:W-:Y:S01]  /*64170*/  IMAD.MOV.U32 R223, RZ, RZ, R11 ;  /* 0x000000ffffdf7224 */ /* 0x000fe200078e000b */
[----:B------:R-:W-:Y:S01]  /*64180*/  MOV R215, R14 ;  /* 0x0000000e00d77202 */ /* 0x000fe20000000f00 */
[----:B------:R-:W-:Y:S02]  /*64190*/  IMAD.MOV.U32 R218, RZ, RZ, R160 ;  /* 0x000000ffffda7224 */ /* 0x000fe400078e00a0 */
[----:B------:R-:W-:-:S02]  /*641a0*/  IMAD.MOV.U32 R219, RZ, RZ, R13 ;  /* 0x000000ffffdb7224 */ /* 0x000fc400078e000d */
        /* <DEDUP_REMOVED lines=10> */
[----:B------:R-:W-:Y:S01]  /*64250*/  LDGSTS.E [R4+0x23900], desc[UR60][R222.64], P0 ;  /* 0x23900000de047fae */ /* 0x000fe2000812187c */
[----:B------:R-:W-:Y:S02]  /*64260*/  IMAD.MOV.U32 R184, RZ, RZ, R166 ;  /* 0x000000ffffb87224 */ /* 0x000fe400078e00a6 */
[----:B------:R-:W-:Y:S01]  /*64270*/  IMAD.MOV.U32 R185, RZ, RZ, R19 ;  /* 0x000000ffffb97224 */ /* 0x000fe200078e0013 */
        /* <DEDUP_REMOVED lines=33> */
[----:B------:R-:W-:Y:S01]  /*64490*/  IMAD.MOV.U32 R183, RZ, RZ, R20 ;  /* 0x000000ffffb77224 */ /* 0x000fe200078e0014 */
[----:B------:R-:W-:Y:S02]  /*644a0*/  MOV R181, R21 ;  /* 0x0000001500b57202 */ /* 0x000fe40000000f00 */
[----:B------:R-:W-:Y:S01]  /*644b0*/  STL.64 [R1+0x838], R214 ;  /* 0x000838d601007387 */ /* 0x000fe20000100a00 */
[----:B------:R-:W-:-:S03]  /*644c0*/  IMAD.MOV.U32 R180, RZ, RZ, R168 ;  /* 0x000000ffffb47224 */ /* 0x000fc600078e00a8 */
[----:B------:R-:W-:Y:S01]  /*644d0*/  STL.64 [R1+0x830], R210 ;  /* 0x000830d201007387 */ /* 0x000fe20000100a00 */
[----:B------:R-:W-:Y:S02]  /*644e0*/  IMAD.MOV.U32 R178, RZ, RZ, R169 ;  /* 0x000000ffffb27224 */ /* 0x000fe400078e00a9 */
[----:B------:R-:W-:Y:S01]  /*644f0*/  IMAD.MOV.U32 R179, RZ, RZ, R22 ;  /* 0x000000ffffb37224 */ /* 0x000fe200078e0016 */
[----:B------:R-:W-:Y:S01]  /*64500*/  STL.64 [R1+0x828], R206 ;  /* 0x000828ce01007387 */ /* 0x000fe20000100a00 */
[----:B------:R-:W-:-:S03]  /*64510*/  IMAD.MOV.U32 R177, RZ, RZ, R23 ;  /* 0x000000ffffb17224 */ /* 0x000fc600078e0017 */
        /* <DEDUP_REMOVED lines=44> */
[----:B------:R-:W-:Y:S01]  /*647e0*/  IADD3 R3, R3, R12, RZ ;  /* 0x0000000c03037210 */ /* 0x000fe20007ffe0ff */
[----:B--2---:R-:W-:-:S02]  /*647f0*/  IMAD.MOV.U32 R10, RZ, RZ, R171 ;  /* 0x000000ffff0a7224 */ /* 0x004fc400078e00ab */
[----:B------:R-:W-:Y:S01]  /*64800*/  IMAD.MOV.U32 R11, RZ, RZ, R172 ;  /* 0x000000ffff0b7224 */ /* 0x000fe200078e00ac */
[----:B------:R-:W-:Y:S04]  /*64810*/  LDGSTS.E [R4+0x27d00], desc[UR60][R174.64], P0 ;  /* 0x27d00000ae047fae */ /* 0x000fe8000812187c */
[----:B------:R-:W2:Y:S04]  /*64820*/  LDL.LU R15, [R1+0xf78] ;  /* 0x000f7800010f7983 */ /* 0x000ea80000300800 */
[----:B------:R1:W-:Y:S04]  /*64830*/  LDGSTS.E [R3+0x180], desc[UR60][R10.64], P0 ;  /* 0x001800000a037fae */ /* 0x0003e8000812187c */
[----:B------:R-:W2:Y:S01]  /*64840*/  LDL.LU R4, [R1+0xfb8] ;  /* 0x000fb80001047983 */ /* 0x000ea20000300800 */
[----:B---3--:R-:W-:-:S02]  /*64850*/  IADD3 R6, P1, R6, R5, RZ ;  /* 0x0000000506067210 */ /* 0x008fc40007f3e0ff */
[----:B----4-:R-:W-:-:S03]  /*64860*/  IADD3 R22, P2, R22, R5, RZ ;  /* 0x0000000516167210 */ /* 0x010fc60007f5e0ff */
[----:B------:R-:W-:Y:S01]  /*64870*/  IMAD.X R21, R21, 0x1, R0, P1 ;  /* 0x0000000115157824 */ /* 0x000fe200008e0600 */
[----:B------:R-:W-:Y:S01]  /*64880*/  STL [R1+0xdf8], R6 ;  /* 0x000df80601007387 */ /* 0x000fe20000100800 */
[----:B-1----:R-:W-:Y:S02]  /*64890*/  IMAD.MOV.U32 R10, RZ, RZ, R6 ;  /* 0x000000ffff0a7224 */ /* 0x002fe400078e0006 */
[----:B------:R-:W-:Y:S01]  /*648a0*/  IMAD.X R23, R23, 0x1, R0, P2 ;  /* 0x0000000117177824 */ /* 0x000fe200010e0600 */
[----:B------:R1:W-:Y:S01]  /*648b0*/  STL [R1+0xdf4], R21 ;  /* 0x000df41501007387 */ /* 0x0003e20000100800 */
[----:B------:R-:W-:-:S03]  /*648c0*/  IMAD.MOV.U32 R11, RZ, RZ, R21 ;  /* 0x000000ffff0b7224 */ /* 0x000fc600078e0015 */
[----:B------:R-:W-:Y:S01]  /*648d0*/  STL [R1+0xe38], R22 ;  /* 0x000e381601007387 */ /* 0x000fe20000100800 */
[----:B------:R-:W-:-:S03]  /*648e0*/  IADD3 R8, P1, R8, R5, RZ ;  /* 0x0000000508087210 */ /* 0x000fc60007f3e0ff */
[----:B------:R3:W-:Y:S04]  /*648f0*/  LDGSTS.E [R3+0x580], desc[UR60][R10.64], P0 ;  /* 0x005800000a037fae */ /* 0x0007e8000812187c */
[----:B-1----:R-:W4:Y:S01]  /*64900*/  LDL.LU R21, [R1+0xf74] ;  /* 0x000f740001157983 */ /* 0x002f220000300800 */
[----:B------:R-:W-:Y:S01]  /*64910*/  IADD3 R13, P2, R13, R5, RZ ;  /* 0x000000050d0d7210 */ /* 0x000fe20007f5e0ff */
[----:B------:R-:W-:Y:S02]  /*64920*/  IMAD.X R16, R16, 0x1, R0, P1 ;  /* 0x0000000110107824 */ /* 0x000fe400008e0600 */
[----:B------:R-:W-:Y:S04]  /*64930*/  STL [R1+0xe34], R23 ;  /* 0x000e341701007387 */ /* 0x000fe80000100800 */
[----:B------:R-:W4:Y:S01]  /*64940*/  LDL.LU R6, [R1+0xfb4] ;  /* 0x000fb40001067983 */ /* 0x000f220000300800 */
[----:B---3--:R-:W-:Y:S01]  /*64950*/  MOV R10, R22 ;  /* 0x00000016000a7202 */ /* 0x008fe20000000f00 */
[----:B------:R-:W-:-:S02]  /*64960*/  IMAD.MOV.U32 R11, RZ, RZ, R23 ;  /* 0x000000ffff0b7224 */ /* 0x000fc400078e0017 */
[----:B------:R-:W-:Y:S01]  /*64970*/  STL [R1+0xe78], R8 ;  /* 0x000e780801007387 */ /* 0x000fe20000100800 */
[----:B------:R-:W-:-:S03]  /*64980*/  IMAD.X R17, R17, 0x1, R0, P2 ;  /* 0x0000000111117824 */ /* 0x000fc600010e0600 */
[----:B------:R1:W-:Y:S04]  /*64990*/  LDGSTS.E [R3+0x980], desc[UR60][R10.64], P0 ;  /* 0x009800000a037fae */ /* 0x0003e8000812187c */
[----:B------:R3:W-:Y:S04]  /*649a0*/  STL [R1+0xe74], R16 ;  /* 0x000e741001007387 */ /* 0x0007e80000100800 */
[----:B------:R-:W-:Y:S01]  /*649b0*/  STL [R1+0xeb8], R13 ;  /* 0x000eb80d01007387 */ /* 0x000fe20000100800 */
[----:B-1----:R-:W-:Y:S02]  /*649c0*/  IMAD.MOV.U32 R10, RZ, RZ, R8 ;  /* 0x000000ffff0a7224 */ /* 0x002fe400078e0008 */
[----:B------:R-:W-:-:S02]  /*649d0*/  IMAD.MOV.U32 R11, RZ, RZ, R16 ;  /* 0x000000ffff0b7224 */ /* 0x000fc400078e0010 */
[----:B---3--:R-:W3:Y:S04]  /*649e0*/  LDL.LU R16, [R1+0xff8] ;  /* 0x000ff80001107983 */ /* 0x008ee80000300800 */
[----:B------:R1:W-:Y:S04]  /*649f0*/  STL [R1+0xeb4], R17 ;  /* 0x000eb41101007387 */ /* 0x0003e80000100800 */
[----:B------:R1:W-:Y:S04]  /*64a00*/  LDGSTS.E [R3+0xd80], desc[UR60][R10.64], P0 ;  /* 0x00d800000a037fae */ /* 0x0003e8000812187c */
[----:B------:R-:W3:Y:S01]  /*64a10*/  LDL.LU R8, [R1+0x1038] ;  /* 0x0010380001087983 */ /* 0x000ee20000300800 */
[----:B-1----:R-:W-:-:S03]  /*64a20*/  MOV R11, R17 ;  /* 0x00000011000b7202 */ /* 0x002fc60000000f00 */
[----:B------:R-:W3:Y:S01]  /*64a30*/  LDL.LU R17, [R1+0xff4] ;  /* 0x000ff40001117983 */ /* 0x000ee20000300800 */
[----:B------:R-:W-:-:S03]  /*64a40*/  IMAD.MOV.U32 R10, RZ, RZ, R13 ;  /* 0x000000ffff0a7224 */ /* 0x000fc600078e000d */
        /* <DEDUP_REMOVED lines=26> */
[----:B------:R-:W-:-:S03]  /*64bf0*/  IMAD.X R6, R6, 0x1, R0, P2 ;  /* 0x0000000106067824 */ /* 0x000fc600010e0600 */
[----:B------:R4:W-:Y:S04]  /*64c00*/  STL [R1+0xfb8], R4 ;  /* 0x000fb80401007387 */ /* 0x0009e80000100800 */
[----:B------:R-:W2:Y:S01]  /*64c10*/  LDL.LU R15, [R1+0x10f8] ;  /* 0x0010f800010f7983 */ /* 0x000ea20000300800 */
[----:B------:R-:W-:-:S03]  /*64c20*/  IMAD.MOV.U32 R11, RZ, RZ, R21 ;  /* 0x000000ffff0b7224 */ /* 0x000fc600078e0015 */
[----:B------:R4:W-:Y:S04]  /*64c30*/  STL [R1+0xfb4], R6 ;  /* 0x000fb40601007387 */ /* 0x0009e80000100800 */
[----:B------:R-:W2:Y:S04]  /*64c40*/  LDL.LU R22, [R1+0x1138] ;  /* 0x0011380001167983 */ /* 0x000ea80000300800 */
[----:B-1----:R-:W2:Y:S04]  /*64c50*/  LDL.LU R21, [R1+0x10f4] ;  /* 0x0010f40001157983 */ /* 0x002ea80000300800 */
[----:B------:R1:W-:Y:S01]  /*64c60*/  LDGSTS.E [R3+0x1d80], desc[UR60][R10.64], P0 ;  /* 0x01d800000a037fae */ /* 0x0003e2000812187c */
[----:B---3--:R-:W-:-:S03]  /*64c70*/  IADD3 R16, P1, R16, R5, RZ ;  /* 0x0000000510107210 */ /* 0x008fc60007f3e0ff */
[----:B------:R-:W3:Y:S01]  /*64c80*/  LDL.LU R23, [R1+0x1134] ;  /* 0x0011340001177983 */ /* 0x000ee20000300800 */
[----:B-1----:R-:W-:Y:S02]  /*64c90*/  IMAD.MOV.U32 R10, RZ, RZ, R4 ;  /* 0x000000ffff0a7224 */ /* 0x002fe400078e0004 */
[----:B------:R-:W-:Y:S01]  /*64ca0*/  IMAD.MOV.U32 R11, RZ, RZ, R6 ;  /* 0x000000ffff0b7224 */ /* 0x000fe200078e0006 */
[----:B------:R-:W-:Y:S01]  /*64cb0*/  IADD3 R8, P2, R8, R5, RZ ;  /* 0x0000000508087210 */ /* 0x000fe20007f5e0ff */
[----:B----4-:R-:W4:Y:S04]  /*64cc0*/  LDL.LU R4, [R1+0x1178] ;  /* 0x0011780001047983 */ /* 0x010f280000300800 */
[----:B------:R-:W4:Y:S01]  /*64cd0*/  LDL.LU R6, [R1+0x11b8] ;  /* 0x0011b80001067983 */ /* 0x000f220000300800 */
[----:B------:R-:W-:-:S03]  /*64ce0*/  IMAD.X R17, R17, 0x1, R0, P1 ;  /* 0x0000000111117824 */ /* 0x000fc600008e0600 */
[----:B------:R1:W-:Y:S01]  /*64cf0*/  STL [R1+0xff8], R16 ;  /* 0x000ff81001007387 */ /* 0x0003e20000100800 */
[----:B------:R-:W-:-:S03]  /*64d00*/  IADD3.X R13, R13, R0, RZ, P2, !PT ;  /* 0x000000000d0d7210 */ /* 0x000fc600017fe4ff */
[----:B------:R1:W-:Y:S04]  /*64d10*/  LDGSTS.E [R3+0x2180], desc[UR60][R10.64], P0 ;  /* 0x021800000a037fae */ /* 0x0003e8000812187c */
[----:B------:R2:W-:Y:S04]  /*64d20*/  STL [R1+0xff4], R17 ;  /* 0x000ff41101007387 */ /* 0x0005e80000100800 */
[----:B------:R2:W-:Y:S01]  /*64d30*/  STL [R1+0x1038], R8 ;  /* 0x0010380801007387 */ /* 0x0005e20000100800 */
[----:B-1----:R-:W-:-:S03]  /*64d40*/  IMAD.MOV.U32 R10, RZ, RZ, R16 ;  /* 0x000000ffff0a7224 */ /* 0x002fc600078e0010 */
[----:B------:R-:W4:Y:S01]  /*64d50*/  LDL.LU R16, [R1+0x1174] ;  /* 0x0011740001107983 */ /* 0x000f220000300800 */
        /* <DEDUP_REMOVED lines=16> */
[----:B-1----:R-:W-:-:S03]  /*64e60*/  MOV R10, R18 ;  /* 0x00000012000a7202 */ /* 0x002fc60000000f00 */
        /* <DEDUP_REMOVED lines=8> */
[----:B------:R-:W2:Y:S04]  /*64ef0*/  LDL.LU R14, [R1+0x12b8] ;  /* 0x0012b800010e7983 */ /* 0x000ea80000300800 */
[----:B------:R1:W-:Y:S01]  /*64f00*/  LDGSTS.E [R3+0x3180], desc[UR60][R10.64], P0 ;  /* 0x031800000a037fae */ /* 0x0003e2000812187c */
[----:B------:R-:W-:-:S05]  /*64f10*/  IADD3 R15, P1, R15, R5, RZ ;  /* 0x000000050f0f7210 */ /* 0x000fca0007f3e0ff */
[----:B------:R-:W-:Y:S01]  /*64f20*/  STL [R1+0x10f8], R15 ;  /* 0x0010f80f01007387 */ /* 0x000fe20000100800 */
[----:B------:R-:W-:Y:S01]  /*64f30*/  IADD3 R22, P2, R22, R5, RZ ;  /* 0x0000000516167210 */ /* 0x000fe20007f5e0ff */
[----:B------:R-:W-:Y:S02]  /*64f40*/  IMAD.X R21, R21, 0x1, R0, P1 ;  /* 0x0000000115157824 */ /* 0x000fe400008e0600 */
[----:B-1----:R-:W-:-:S03]  /*64f50*/  IMAD.MOV.U32 R10, RZ, RZ, R15 ;  /* 0x000000ffff0a7224 */ /* 0x002fc600078e000f */
[----:B------:R-:W-:Y:S01]  /*64f60*/  MOV R11, R21 ;  /* 0x00000015000b7202 */ /* 0x000fe20000000f00 */
[----:B------:R1:W-:Y:S01]  /*64f70*/  STL [R1+0x10f4], R21 ;  /* 0x0010f41501007387 */ /* 0x0003e20000100800 */
[----:B---3--:R-:W-:-:S03]  /*64f80*/  IMAD.X R23, R23, 0x1, R0, P2 ;  /* 0x0000000117177824 */ /* 0x008fc600010e0600 */
[----:B------:R-:W-:Y:S04]  /*64f90*/  STL [R1+0x1138], R22 ;  /* 0x0011381601007387 */ /* 0x000fe80000100800 */
[----:B------:R3:W-:Y:S04]  /*64fa0*/  LDGSTS.E [R3+0x3580], desc[UR60][R10.64], P0 ;  /* 0x035800000a037fae */ /* 0x0007e8000812187c */
[----:B-1----:R-:W2:Y:S01]  /*64fb0*/  LDL.LU R21, [R1+0x1274] ;  /* 0x0012740001157983 */ /* 0x002ea20000300800 */
[----:B----4-:R-:W-:-:S03]  /*64fc0*/  IADD3 R4, P1, R4, R5, RZ ;  /* 0x0000000504047210 */ /* 0x010fc60007f3e0ff */
[----:B------:R-:W-:Y:S01]  /*64fd0*/  STL [R1+0x1134], R23 ;  /* 0x0011341701007387 */ /* 0x000fe20000100800 */
[----:B------:R-:W-:Y:S01]  /*64fe0*/  IADD3 R6, P2, R6, R5, RZ ;  /* 0x0000000506067210 */ /* 0x000fe20007f5e0ff */
[----:B---3--:R-:W-:Y:S02]  /*64ff0*/  IMAD.MOV.U32 R10, RZ, RZ, R22 ;  /* 0x000000ffff0a7224 */ /* 0x008fe400078e0016 */
        /* <DEDUP_REMOVED lines=21> */
[----:B------:R1:W-:Y:S01]  /*65150*/  STL [R1+0x11f8], R8 ;  /* 0x0011f80801007387 */ /* 0x0003e20000100800 */
[----:B------:R-:W-:-:S02]  /*65160*/  IMAD.X R18, R18, 0x1, R0, P1 ;  /* 0x0000000112127824 */ /* 0x000fc400008e0600 */
[----:B-1----:R-:W-:Y:S02]  /*65170*/  IMAD.MOV.U32 R10, RZ, RZ, R8 ;  /* 0x000000ffff0a7224 */ /* 0x002fe400078e0008 */
        /* <DEDUP_REMOVED lines=10> */
[----:B------:R-:W-:-:S03]  /*65220*/  MOV R11, R20 ;  /* 0x00000014000b7202 */ /* 0x000fc60000000f00 */
        /* <DEDUP_REMOVED lines=17> */
[----:B-1----:R-:W-:Y:S01]  /*65340*/  IMAD.MOV.U32 R10, RZ, RZ, R14 ;  /* 0x000000ffff0a7224 */ /* 0x002fe200078e000e */
[-C--:B----4-:R-:W-:Y:S01]  /*65350*/  IADD3 R16, P1, R16, R5.reuse, RZ ;  /* 0x0000000510107210 */ /* 0x090fe20007f3e0ff */
[----:B------:R-:W-:Y:S01]  /*65360*/  IMAD.MOV.U32 R11, RZ, RZ, R15 ;  /* 0x000000ffff0b7224 */ /* 0x000fe200078e000f */
[----:B---3--:R-:W3:Y:S04]  /*65370*/  LDL.LU R14, [R1+0x1478] ;  /* 0x00147800010e7983 */ /* 0x008ee80000300800 */
[----:B------:R-:W4:Y:S01]  /*65380*/  LDL.LU R15, [R1+0x14b8] ;  /* 0x0014b800010f7983 */ /* 0x000f220000300800 */
[----:B------:R-:W-:-:S03]  /*65390*/  IADD3 R4, P2, R4, R5, RZ ;  /* 0x0000000504047210 */ /* 0x000fc60007f5e0ff */
[----:B------:R1:W-:Y:S01]  /*653a0*/  STL [R1+0x12f8], R16 ;  /* 0x0012f81001007387 */ /* 0x0003e20000100800 */
[----:B--2---:R-:W-:-:S03]  /*653b0*/  IADD3.X R17, R17, R0, RZ, P1, !PT ;  /* 0x0000000011117210 */ /* 0x004fc60000ffe4ff */
[----:B------:R2:W-:Y:S01]  /*653c0*/  LDGSTS.E [R3+0x5180], desc[UR60][R10.64], P0 ;  /* 0x051800000a037fae */ /* 0x0005e2000812187c */
[----:B------:R-:W-:-:S03]  /*653d0*/  IMAD.X R6, R6, 0x1, R0, P2 ;  /* 0x0000000106067824 */ /* 0x000fc600010e0600 */
[----:B------:R1:W-:Y:S04]  /*653e0*/  STL [R1+0x12f4], R17 ;  /* 0x0012f41101007387 */ /* 0x0003e80000100800 */
[----:B------:R1:W-:Y:S01]  /*653f0*/  STL [R1+0x1338], R4 ;  /* 0x0013380401007387 */ /* 0x0003e20000100800 */
[----:B--2---:R-:W-:-:S03]  /*65400*/  IMAD.MOV.U32 R10, RZ, RZ, R16 ;  /* 0x000000ffff0a7224 */ /* 0x004fc600078e0010 */
[----:B-1----:R-:W2:Y:S01]  /*65410*/  LDL.LU R16, [R1+0x1474] ;  /* 0x0014740001107983 */ /* 0x002ea20000300800 */
[----:B------:R-:W-:-:S03]  /*65420*/  IMAD.MOV.U32 R11, RZ, RZ, R17 ;  /* 0x000000ffff0b7224 */ /* 0x000fc600078e0011 */
[----:B------:R1:W-:Y:S04]  /*65430*/  STL [R1+0x1334], R6 ;  /* 0x0013340601007387 */ /* 0x0003e80000100800 */
[----:B------:R-:W2:Y:S04]  /*65440*/  LDL.LU R17, [R1+0x14b4] ;  /* 0x0014b40001117983 */ /* 0x000ea80000300800 */
        /* <DEDUP_REMOVED lines=13> */
[----:B------:R-:W-:Y:S01]  /*65520*/  STL [R1+0x13b8], R18 ;  /* 0x0013b81201007387 */ /* 0x000fe20000100800 */
[----:B------:R-:W-:-:S03]  /*65530*/  IMAD.MOV.U32 R11, RZ, RZ, R13 ;  /* 0x000000ffff0b7224 */ /* 0x000fc600078e000d */
[----:B------:R-:W2:Y:S04]  /*65540*/  LDL.LU R8, [R1+0x14f4] ;  /* 0x0014f40001087983 */ /* 0x000ea80000300800 */
        /* <DEDUP_REMOVED lines=21> */
[----:B----4-:R-:W-:Y:S02]  /*656a0*/  IMAD.MOV.U32 R10, RZ, RZ, R22 ;  /* 0x000000ffff0a7224 */ /* 0x010fe400078e0016 */
[----:B------:R-:W-:Y:S01]  /*656b0*/  IMAD.MOV.U32 R11, RZ, RZ, R23 ;  /* 0x000000ffff0b7224 */ /* 0x000fe200078e0017 */
[----:B------:R-:W-:Y:S01]  /*656c0*/  IADD3 R15, P2, R15, R5, RZ ;  /* 0x000000050f0f7210 */ /* 0x000fe20007f5e0ff */
[----:B------:R-:W3:Y:S04]  /*656d0*/  LDL.LU R19, [R1+0x15b4] ;  /* 0x0015b40001137983 */ /* 0x000ee80000300800 */
[----:B------:R1:W-:Y:S04]  /*656e0*/  LDGSTS.E [R3+0x6980], desc[UR60][R10.64], P0 ;  /* 0x069800000a037fae */ /* 0x0003e8000812187c */
[----:B------:R-:W-:Y:S01]  /*656f0*/  STL [R1+0x1478], R14 ;  /* 0x0014780e01007387 */ /* 0x000fe20000100800 */
[----:B-1----:R-:W-:-:S02]  /*65700*/  IMAD.MOV.U32 R10, RZ, RZ, R14 ;  /* 0x000000ffff0a7224 */ /* 0x002fc400078e000e */
[----:B--2---:R-:W-:-:S05]  /*65710*/  IMAD.X R16, R16, 0x1, R0, P1 ;  /* 0x0000000110107824 */ /* 0x004fca00008e0600 */
[----:B------:R1:W-:Y:S01]  /*65720*/  STL [R1+0x1474], R16 ;  /* 0x0014741001007387 */ /* 0x0003e20000100800 */
[----:B------:R-:W-:Y:S01]  /*65730*/  MOV R11, R16 ;  /* 0x00000010000b7202 */ /* 0x000fe20000000f00 */
[----:B------:R-:W-:Y:S02]  /*65740*/  IMAD.X R17, R17, 0x1, R0, P2 ;  /* 0x0000000111117824 */ /* 0x000fe400010e0600 */
[----:B------:R-:W-:Y:S04]  /*65750*/  STL [R1+0x14b8], R15 ;  /* 0x0014b80f01007387 */ /* 0x000fe80000100800 */
[----:B------:R2:W-:Y:S04]  /*65760*/  LDGSTS.E [R3+0x6d80], desc[UR60][R10.64], P0 ;  /* 0x06d800000a037fae */ /* 0x0005e8000812187c */
[----:B-1----:R-:W4:Y:S04]  /*65770*/  LDL.LU R16, [R1+0x15f8] ;  /* 0x0015f80001107983 */ /* 0x002f280000300800 */
[----:B------:R1:W-:Y:S04]  /*65780*/  STL [R1+0x14b4], R17 ;  /* 0x0014b41101007387 */ /* 0x0003e80000100800 */
[----:B------:R-:W4:Y:S01]  /*65790*/  LDL.LU R14, [R1+0x1638] ;  /* 0x00163800010e7983 */ /* 0x000f220000300800 */
[----:B--2---:R-:W-:-:S02]  /*657a0*/  IMAD.MOV.U32 R11, RZ, RZ, R17 ;  /* 0x000000ffff0b7224 */ /* 0x004fc400078e0011 */
[----:B------:R-:W-:Y:S01]  /*657b0*/  IMAD.MOV.U32 R10, RZ, RZ, R15 ;  /* 0x000000ffff0a7224 */ /* 0x000fe200078e000f */
        /* <DEDUP_REMOVED lines=45> */
[----:B------:R-:W-:-:S03]  /*65a90*/  MOV R11, R19 ;  /* 0x00000013000b7202 */ /* 0x000fc60000000f00 */
[----:B------:R2:W-:Y:S04]  /*65aa0*/  STL [R1+0x1638], R14 ;  /* 0x0016380e01007387 */ /* 0x0005e80000100800 */
[----:B------:R-:W4:Y:S04]  /*65ab0*/  LDL.LU R21, [R1+0x1774] ;  /* 0x0017740001157983 */ /* 0x000f280000300800 */
[----:B------:R2:W-:Y:S04]  /*65ac0*/  STL [R1+0x1634], R15 ;  /* 0x0016340f01007387 */ /* 0x0005e80000100800 */
[----:B---3--:R-:W3:Y:S04]  /*65ad0*/  LDL.LU R19, [R1+0x17b4] ;  /* 0x0017b40001137983 */ /* 0x008ee80000300800 */
[----:B------:R1:W-:Y:S02]  /*65ae0*/  LDGSTS.E [R3+0x20180], desc[UR60][R10.64], P0 ;  /* 0x201800000a037fae */ /* 0x0003e4000812187c */
[----:B-1----:R-:W-:-:S02]  /*65af0*/  IMAD.MOV.U32 R10, RZ, RZ, R16 ;  /* 0x000000ffff0a7224 */ /* 0x002fc400078e0010 */
[----:B------:R-:W-:Y:S01]  /*65b00*/  IMAD.MOV.U32 R11, RZ, RZ, R17 ;  /* 0x000000ffff0b7224 */ /* 0x000fe200078e0011 */
[----:B------:R-:W3:Y:S01]  /*65b10*/  LDL.LU R16, [R1+0x1840] ;  /* 0x0018400001107983 */ /* 0x000ee20000300800 */
[----:B------:R-:W-:-:S03]  /*65b20*/  IADD3 R8, P1, R8, R5, RZ ;  /* 0x0000000508087210 */ /* 0x000fc60007f3e0ff */
[----:B------:R1:W-:Y:S01]  /*65b30*/  LDGSTS.E [R3+0x20580], desc[UR60][R10.64], P0 ;  /* 0x205800000a037fae */ /* 0x0003e2000812187c */
[----:B------:R-:W-:Y:S02]  /*65b40*/  IADD3 R4, P2, R4, R5, RZ ;  /* 0x0000000504047210 */ /* 0x000fe40007f5e0ff */
[----:B------:R-:W-:Y:S01]  /*65b50*/  IADD3.X R13, R13, R0, RZ, P1, !PT ;  /* 0x000000000d0d7210 */ /* 0x000fe20000ffe4ff */
[----:B-1----:R-:W-:Y:S02]  /*65b60*/  IMAD.MOV.U32 R10, RZ, RZ, R14 ;  /* 0x000000ffff0a7224 */ /* 0x002fe400078e000e */
[----:B--2---:R-:W2:Y:S04]  /*65b70*/  LDL.LU R14, [R1+0x1848] ;  /* 0x00184800010e7983 */ /* 0x004ea80000300800 */
[----:B------:R-:W-:Y:S04]  /*65b80*/  STL [R1+0x1678], R8 ;  /* 0x0016780801007387 */ /* 0x000fe80000100800 */
[----:B------:R1:W-:Y:S04]  /*65b90*/  STL [R1+0x1674], R13 ;  /* 0x0016740d01007387 */ /* 0x0003e80000100800 */
[----:B------:R-:W-:Y:S04]  /*65ba0*/  STL [R1+0x16b8], R4 ;  /* 0x0016b80401007387 */ /* 0x000fe80000100800 */
[----:B------:R-:W2:Y:S01]  /*65bb0*/  LDL.LU R17, [R1+0x183c] ;  /* 0x00183c0001117983 */ /* 0x000ea20000300800 */
[----:B------:R-:W-:-:S02]  /*65bc0*/  IMAD.MOV.U32 R11, RZ, RZ, R15 ;  /* 0x000000ffff0b7224 */ /* 0x000fc400078e000f */
[----:B------:R-:W-:-:S03]  /*65bd0*/  IMAD.X R6, R6, 0x1, R0, P2 ;  /* 0x0000000106067824 */ /* 0x000fc600010e0600 */
[----:B------:R1:W-:Y:S04]  /*65be0*/  LDGSTS.E [R3+0x20980], desc[UR60][R10.64], P0 ;  /* 0x209800000a037fae */ /* 0x0003e8000812187c */
[----:B------:R1:W-:Y:S04]  /*65bf0*/  STL [R1+0x16b4], R6 ;  /* 0x0016b40601007387 */ /* 0x0003e80000100800 */
[----:B------:R-:W2:Y:S01]  /*65c00*/  LDL.LU R15, [R1+0x1844] ;  /* 0x00184400010f7983 */ /* 0x000ea20000300800 */
[----:B-1----:R-:W-:Y:S02]  /*65c10*/  IMAD.MOV.U32 R10, RZ, RZ, R8 ;  /* 0x000000ffff0a7224 */ /* 0x002fe400078e0008 */
[----:B------:R-:W-:-:S02]  /*65c20*/  IMAD.MOV.U32 R11, RZ, RZ, R13 ;  /* 0x000000ffff0b7224 */ /* 0x000fc400078e000d */
[----:B------:R-:W2:Y:S04]  /*65c30*/  LDL.LU R13, [R1+0x184c] ;  /* 0x00184c00010d7983 */ /* 0x000ea80000300800 */
[----:B------:R1:W-:Y:S04]  /*65c40*/  LDGSTS.E [R3+0x20d80], desc[UR60][R10.64], P0 ;  /* 0x20d800000a037fae */ /* 0x0003e8000812187c */
[----:B------:R-:W2:Y:S01]  /*65c50*/  LDL.LU R8, [R1+0x1850] ;  /* 0x0018500001087983 */ /* 0x000ea20000300800 */
[----:B-1----:R-:W-:Y:S02]  /*65c60*/  IMAD.MOV.U32 R11, RZ, RZ, R6 ;  /* 0x000000ffff0b7224 */ /* 0x002fe400078e0006 */
[----:B------:R-:W-:Y:S01]  /*65c70*/  IMAD.MOV.U32 R10, RZ, RZ, R4 ;  /* 0x000000ffff0a7224 */ /* 0x000fe200078e0004 */
[----:B------:R-:W2:Y:S04]  /*65c80*/  LDL.LU R6, [R1+0x1854] ;  /* 0x0018540001067983 */ /* 0x000ea80000300800 */
[----:B------:R-:W2:Y:S04]  /*65c90*/  LDL.LU R4, [R1+0x1858] ;  /* 0x0018580001047983 */ /* 0x000ea80000300800 */
[----:B------:R1:W-:Y:S01]  /*65ca0*/  LDGSTS.E [R3+0x21180], desc[UR60][R10.64], P0 ;  /* 0x211800000a037fae */ /* 0x0003e2000812187c */
[----:B------:R-:W-:-:S05]  /*65cb0*/  IADD3 R152, P1, R152, R5, RZ ;  /* 0x0000000598987210 */ /* 0x000fca0007f3e0ff */
[----:B------:R-:W-:Y:S01]  /*65cc0*/  IMAD.X R153, R153, 0x1, R0, P1 ;  /* 0x0000000199997824 */ /* 0x000fe200008e0600 */
[----:B------:R-:W-:-:S04]  /*65cd0*/  IADD3 R22, P2, R22, R5, RZ ;  /* 0x0000000516167210 */ /* 0x000fc80007f5e0ff */
[----:B------:R-:W-:Y:S02]  /*65ce0*/  IADD3.X R23, R23, R0, RZ, P2, !PT ;  /* 0x0000000017177210 */ /* 0x000fe400017fe4ff */
[-C--:B------:R-:W-:Y:S01]  /*65cf0*/  IADD3 R20, P1, R20, R5.reuse, RZ ;  /* 0x0000000514147210 */ /* 0x080fe20007f3e0ff */
[----:B------:R-:W-:Y:S01]  /*65d00*/  STL [R1+0x16f8], R152 ;  /* 0x0016f89801007387 */ /* 0x000fe20000100800 */
[----:B-1----:R-:W-:Y:S02]  /*65d10*/  IMAD.MOV.U32 R10, RZ, RZ, R152 ;  /* 0x000000ffff0a7224 */ /* 0x002fe400078e0098 */
[----:B------:R-:W-:Y:S01]  /*65d20*/  IMAD.MOV.U32 R11, RZ, RZ, R153 ;  /* 0x000000ffff0b7224 */ /* 0x000fe200078e0099 */
[----:B------:R-:W-:Y:S01]  /*65d30*/  STL [R1+0x16f4], R153 ;  /* 0x0016f49901007387 */ /* 0x000fe20000100800 */
[----:B----4-:R-:W-:-:S03]  /*65d40*/  IADD3 R18, P2, R18, R5, RZ ;  /* 0x0000000512127210 */ /* 0x010fc60007f5e0ff */
[----:B------:R-:W-:Y:S04]  /*65d50*/  STL [R1+0x1738], R22 ;  /* 0x0017381601007387 */ /* 0x000fe80000100800 */
[----:B------:R1:W-:Y:S04]  /*65d60*/  STL [R1+0x1734], R23 ;  /* 0x0017341701007387 */ /* 0x0003e80000100800 */
[----:B------:R-:W-:Y:S04]  /*65d70*/  STL [R1+0x1778], R20 ;  /* 0x0017781401007387 */ /* 0x000fe80000100800 */
[----:B------:R4:W-:Y:S01]  /*65d80*/  LDGSTS.E [R3+0x21580], desc[UR60][R10.64], P0 ;  /* 0x215800000a037fae */ /* 0x0009e2000812187c */
[----:B------:R-:W-:-:S02]  /*65d90*/  IMAD.X R21, R21, 0x1, R0, P1 ;  /* 0x0000000115157824 */ /* 0x000fc400008e0600 */
[----:B----4-:R-:W-:-:S03]  /*65da0*/  IMAD.MOV.U32 R10, RZ, RZ, R22 ;  /* 0x000000ffff0a7224 */ /* 0x010fc600078e0016 */
[----:B------:R-:W-:Y:S01]  /*65db0*/  STL [R1+0x1774], R21 ;  /* 0x0017741501007387 */ /* 0x000fe20000100800 */
[----:B---3--:R-:W-:-:S03]  /*65dc0*/  IMAD.X R19, R19, 0x1, R0, P2 ;  /* 0x0000000113137824 */ /* 0x008fc600010e0600 */
[----:B------:R-:W-:Y:S01]  /*65dd0*/  STL [R1+0x17b8], R18 ;  /* 0x0017b81201007387 */ /* 0x000fe20000100800 */
[----:B------:R-:W-:-:S03]  /*65de0*/  IMAD.MOV.U32 R11, RZ, RZ, R23 ;  /* 0x000000ffff0b7224 */ /* 0x000fc600078e0017 */
[----:B------:R-:W-:Y:S04]  /*65df0*/  STL [R1+0x17b4], R19 ;  /* 0x0017b41301007387 */ /* 0x000fe80000100800 */
[----:B-1----:R-:W3:Y:S04]  /*65e00*/  LDL.LU.64 R22, [R1+0x728] ;  /* 0x0007280001167983 */ /* 0x002ee80000300a00 */
[----:B------:R-:W4:Y:S04]  /*65e10*/  LDL.LU.64 R160, [R1+0x7b8] ;  /* 0x0007b80001a07983 */ /* 0x000f280000300a00 */
[----:B------:R-:W4:Y:S01]  /*65e20*/  LDL.LU.64 R152, [R1+0x7b0] ;  /* 0x0007b00001987983 */ /* 0x000f220000300a00 */
[----:B------:R-:W-:-:S03]  /*65e30*/  IADD3 R16, P1, R16, R5, RZ ;  /* 0x0000000510107210 */ /* 0x000fc60007f3e0ff */
[----:B------:R1:W-:Y:S04]  /*65e40*/  LDGSTS.E [R3+0x21980], desc[UR60][R10.64], P0 ;  /* 0x219800000a037fae */ /* 0x0003e8000812187c */
[----:B------:R-:W-:Y:S01]  /*65e50*/  STL [R1+0x1840], R16 ;  /* 0x0018401001007387 */ /* 0x000fe20000100800 */
[----:B--2---:R-:W-:Y:S01]  /*65e60*/  IADD3 R14, P2, R14, R5, RZ ;  /* 0x000000050e0e7210 */ /* 0x004fe20007f5e0ff */
[----:B------:R-:W-:-:S05]  /*65e70*/  IMAD.X R17, R17, 0x1, R0, P1 ;  /* 0x0000000111117824 */ /* 0x000fca00008e0600 */
[----:B------:R-:W-:Y:S04]  /*65e80*/  STL [R1+0x183c], R17 ;  /* 0x00183c1101007387 */ /* 0x000fe80000100800 */
[----:B------:R-:W-:Y:S04]  /*65e90*/  STL [R1+0x1848], R14 ;  /* 0x0018480e01007387 */ /* 0x000fe80000100800 */
[----:B------:R-:W2:Y:S01]  /*65ea0*/  LDL.LU.64 R154, [R1+0x7a8] ;  /* 0x0007a800019a7983 */ /* 0x000ea20000300a00 */
[----:B-1----:R-:W-:Y:S01]  /*65eb0*/  MOV R10, R20 ;  /* 0x00000014000a7202 */ /* 0x002fe20000000f00 */
[----:B------:R-:W-:-:S05]  /*65ec0*/  IMAD.MOV.U32 R11, RZ, RZ, R21 ;  /* 0x000000ffff0b7224 */ /* 0x000fca00078e0015 */
[----:B------:R1:W-:Y:S01]  /*65ed0*/  LDGSTS.E [R3+0x21d80], desc[UR60][R10.64], P0 ;  /* 0x21d800000a037fae */ /* 0x0003e2000812187c */
[----:B------:R-:W-:Y:S02]  /*65ee0*/  IMAD.X R15, R15, 0x1, R0, P2 ;  /* 0x000000010f0f7824 */ /* 0x000fe400010e0600 */
[----:B-1----:R-:W-:Y:S02]  /*65ef0*/  IMAD.MOV.U32 R10, RZ, RZ, R18 ;  /* 0x000000ffff0a7224 */ /* 0x002fe400078e0012 */
[----:B------:R-:W-:-:S05]  /*65f00*/  IMAD.MOV.U32 R11, RZ, RZ, R19 ;  /* 0x000000ffff0b7224 */ /* 0x000fca00078e0013 */
[----:B------:R1:W-:Y:S01]  /*65f10*/  LDGSTS.E [R3+0x22180], desc[UR60][R10.64], P0 ;  /* 0x221800000a037fae */ /* 0x0003e2000812187c */
[----:B------:R-:W-:-:S03]  /*65f20*/  IADD3 R8, P1, R8, R5, RZ ;  /* 0x0000000508087210 */ /* 0x000fc60007f3e0ff */
[----:B------:R1:W-:Y:S02]  /*65f30*/  STL [R1+0x1844], R15 ;  /* 0x0018440f01007387 */ /* 0x0003e40000100800 */
[----:B-1----:R-:W-:Y:S01]  /*65f40*/  IMAD.MOV.U32 R10, RZ, RZ, R16 ;  /* 0x000000ffff0a7224 */ /* 0x002fe200078e0010 */
[----:B------:R-:W-:Y:S02]  /*65f50*/  MOV R11, R17 ;  /* 0x00000011000b7202 */ /* 0x000fe40000000f00 */
[----:B------:R-:W-:-:S03]  /*65f60*/  IADD3 R4, P2, R4, R5, RZ ;  /* 0x0000000504047210 */ /* 0x000fc60007f5e0ff */
[----:B------:R1:W-:Y:S01]  /*65f70*/  LDGSTS.E [R3+0x22580], desc[UR60][R10.64], P0 ;  /* 0x225800000a037fae */ /* 0x0003e2000812187c */
[--C-:B------:R-:W-:Y:S02]  /*65f80*/  IMAD.X R13, R13, 0x1, R0.reuse, P1 ;  /* 0x000000010d0d7824 */ /* 0x100fe400008e0600 */
[----:B------:R-:W-:Y:S02]  /*65f90*/  IMAD.X R6, R6, 0x1, R0, P2 ;  /* 0x0000000106067824 */ /* 0x000fe400010e0600 */
[----:B-1----:R-:W-:Y:S02]  /*65fa0*/  IMAD.MOV.U32 R10, RZ, RZ, R14 ;  /* 0x000000ffff0a7224 */ /* 0x002fe400078e000e */
[----:B------:R-:W-:Y:S02]  /*65fb0*/  IMAD.MOV.U32 R11, RZ, RZ, R15 ;  /* 0x000000ffff0b7224 */ /* 0x000fe400078e000f */
[----:B------:R-:W2:Y:S04]  /*65fc0*/  LDL.LU.64 R14, [R1+0x7a0] ;  /* 0x0007a000010e7983 */ /* 0x000ea80000300a00 */
[----:B------:R-:W2:Y:S04]  /*65fd0*/  LDL.LU.64 R164, [R1+0x798] ;  /* 0x0007980001a47983 */ /* 0x000ea80000300a00 */
[----:B------:R-:W-:Y:S04]  /*65fe0*/  STL [R1+0x1850], R8 ;  /* 0x0018500801007387 */ /* 0x000fe80000100800 */
[----:B------:R-:W-:Y:S04]  /*65ff0*/  STL [R1+0x184c], R13 ;  /* 0x00184c0d01007387 */ /* 0x000fe80000100800 */
[----:B------:R-:W-:Y:S04]  /*66000*/  STL [R1+0x1858], R4 ;  /* 0x0018580401007387 */ /* 0x000fe80000100800 */
        /* <DEDUP_REMOVED lines=8> */
[----:B-1----:R-:W-:-:S02]  /*66090*/  IMAD.MOV.U32 R10, RZ, RZ, R8 ;  /* 0x000000ffff0a7224 */ /* 0x002fc400078e0008 */
[----:B------:R-:W-:-:S05]  /*660a0*/  IMAD.MOV.U32 R11, RZ, RZ, R13 ;  /* 0x000000ffff0b7224 */ /* 0x000fca00078e000d */
[----:B------:R1:W-:Y:S02]  /*660b0*/  LDGSTS.E [R3+0x22d80], desc[UR60][R10.64], P0 ;  /* 0x22d800000a037fae */ /* 0x0003e4000812187c */
[----:B-1----:R-:W-:Y:S02]  /*660c0*/  IMAD.MOV.U32 R11, RZ, RZ, R6 ;  /* 0x000000ffff0b7224 */ /* 0x002fe400078e0006 */
[----:B------:R-:W2:Y:S01]  /*660d0*/  LDL.LU R6, [R1+0xdc0] ;  /* 0x000dc00001067983 */ /* 0x000ea20000300800 */
[----:B------:R-:W-:-:S03]  /*660e0*/  MOV R10, R4 ;  /* 0x00000004000a7202 */ /* 0x000fc60000000f00 */
[----:B------:R-:W2:Y:S04]  /*660f0*/  LDL.LU.64 R174, [R1+0x768] ;  /* 0x0007680001ae7983 */ /* 0x000ea80000300a00 */
[----:B------:R1:W-:Y:S01]  /*66100*/  LDGSTS.E [R3+0x23180], desc[UR60][R10.64], P0 ;  /* 0x231800000a037fae */ /* 0x0003e2000812187c */
[----:B---3--:R-:W-:-:S05]  /*66110*/  IADD3 R157, P1, R22, R5, RZ ;  /* 0x00000005169d7210 */ /* 0x008fca0007f3e0ff */
[--C-:B------:R-:W-:Y:S01]  /*66120*/  IMAD.X R4, R23, 0x1, R0.reuse, P1 ;  /* 0x0000000117047824 */ /* 0x100fe200008e0600 */
[-C--:B----4-:R-:W-:Y:S01]  /*66130*/  IADD3 R158, P1, R160, R5.reuse, RZ ;  /* 0x00000005a09e7210 */ /* 0x090fe20007f3e0ff */
[----:B------:R-:W3:Y:S04]  /*66140*/  LDL.LU.64 R22, [R1+0x760] ;  /* 0x0007600001167983 */ /* 0x000ee80000300a00 */
[--C-:B-1----:R-:W-:Y:S01]  /*66150*/  IMAD.X R10, R161, 0x1, R0.reuse, P1 ;  /* 0x00000001a10a7824 */ /* 0x102fe200008e0600 */
[----:B------:R-:W-:Y:S01]  /*66160*/  IADD3 R159, P1, R152, R5, RZ ;  /* 0x00000005989f7210 */ /* 0x000fe20007f3e0ff */
[----:B------:R-:W4:Y:S04]  /*66170*/  LDL.LU.64 R180, [R1+0x758] ;  /* 0x0007580001b47983 */ /* 0x000f280000300a00 */
[----:B------:R-:W-:-:S02]  /*66180*/  IMAD.X R11, R153, 0x1, R0, P1 ;  /* 0x00000001990b7824 */ /* 0x000fc400008e0600 */
[----:B------:R-:W4:Y:S04]  /*66190*/  LDL.LU.64 R152, [R1+0x750] ;  /* 0x0007500001987983 */ /* 0x000f280000300a00 */
[----:B------:R-:W4:Y:S01]  /*661a0*/  LDL.LU.64 R178, [R1+0x748] ;  /* 0x0007480001b27983 */ /* 0x000f220000300a00 */
[----:B--2---:R-:W-:-:S05]  /*661b0*/  IADD3 R160, P1, R154, R5, RZ ;  /* 0x000000059aa07210 */ /* 0x004fca0007f3e0ff */
[----:B------:R-:W-:Y:S02]  /*661c0*/  IMAD.X R13, R155, 0x1, R0, P1 ;  /* 0x000000019b0d7824 */ /* 0x000fe400008e0600 */
[----:B------:R-:W2:Y:S04]  /*661d0*/  LDL.LU.64 R154, [R1+0x740] ;  /* 0x00074000019a7983 */ /* 0x000ea80000300a00 */
[----:B------:R-:W2:Y:S04]  /*661e0*/  LDL.LU.64 R176, [R1+0x738] ;  /* 0x0007380001b07983 */ /* 0x000ea80000300a00 */
[----:B------:R-:W2:Y:S01]  /*661f0*/  LDL.LU.64 R172, [R1+0x730] ;  /* 0x0007300001ac7983 */ /* 0x000ea20000300a00 */
        /* <DEDUP_REMOVED lines=21> */
[----:B------:R-:W-:-:S02]  /*66350*/  IMAD.MOV.U32 R223, RZ, RZ, R13 ;  /* 0x000000ffffdf7224 */ /* 0x000fc400078e000d */
[----:B------:R-:W-:Y:S02]  /*66360*/  IMAD.MOV.U32 R214, RZ, RZ, R161 ;  /* 0x000000ffffd67224 */ /* 0x000fe400078e00a1 */
[----:B------:R-:W-:Y:S01]  /*66370*/  IMAD.MOV.U32 R215, RZ, RZ, R14 ;  /* 0x000000ffffd77224 */ /* 0x000fe200078e000e */
[----:B------:R-:W-:Y:S01]  /*66380*/  MOV R206, R163 ;  /* 0x000000a300ce7202 */ /* 0x000fe20000000f00 */
[----:B------:R-:W-:Y:S02]  /*66390*/  IMAD.MOV.U32 R210, RZ, RZ, R162 ;  /* 0x000000ffffd27224 */ /* 0x000fe400078e00a2 */
[----:B------:R-:W-:Y:S02]  /*663a0*/  IMAD.MOV.U32 R211, RZ, RZ, R15 ;  /* 0x000000ffffd37224 */ /* 0x000fe400078e000f */
[----:B------:R-:W-:Y:S02]  /*663b0*/  IMAD.MOV.U32 R207, RZ, RZ, R16 ;  /* 0x000000ffffcf7224 */ /* 0x000fe400078e0010 */
[----:B------:R-:W-:-:S02]  /*663c0*/  IMAD.MOV.U32 R202, RZ, RZ, R164 ;  /* 0x000000ffffca7224 */ /* 0x000fc400078e00a4 */
[----:B------:R-:W-:Y:S01]  /*663d0*/  IMAD.MOV.U32 R203, RZ, RZ, R17 ;  /* 0x000000ffffcb7224 */ /* 0x000fe200078e0011 */
[----:B------:R-:W-:Y:S01]  /*663e0*/  MOV R183, R19 ;  /* 0x0000001300b77202 */ /* 0x000fe20000000f00 */
        /* <DEDUP_REMOVED lines=12> */
[----:B---3--:R-:W-:-:S04]  /*664b0*/  IADD3 R169, P1, R22, R5, RZ ;  /* 0x0000000516a97210 */ /* 0x008fc80007f3e0ff */
[----:B------:R-:W-:Y:S02]  /*664c0*/  IADD3.X R22, R23, R0, RZ, P1, !PT ;  /* 0x0000000017167210 */ /* 0x000fe40000ffe4ff */
[----:B----4-:R-:W-:-:S05]  /*664d0*/  IADD3 R174, P1, R180, R5, RZ ;  /* 0x00000005b4ae7210 */ /* 0x010fca0007f3e0ff */
[----:B------:R-:W-:Y:S01]  /*664e0*/  IMAD.X R23, R181, 0x1, R0, P1 ;  /* 0x00000001b5177824 */ /* 0x000fe200008e0600 */
[----:B------:R-:W-:-:S05]  /*664f0*/  IADD3 R175, P1, R152, R5, RZ ;  /* 0x0000000598af7210 */ /* 0x000fca0007f3e0ff */
[----:B------:R-:W-:Y:S01]  /*66500*/  IMAD.X R152, R153, 0x1, R0, P1 ;  /* 0x0000000199987824 */ /* 0x000fe200008e0600 */
[----:B------:R-:W-:-:S05]  /*66510*/  IADD3 R189, P1, R178, R5, RZ ;  /* 0x00000005b2bd7210 */ /* 0x000fca0007f3e0ff */
[----:B------:R-:W-:Y:S02]  /*66520*/  IMAD.X R153, R179, 0x1, R0, P1 ;  /* 0x00000001b3997824 */ /* 0x000fe400008e0600 */
[----:B------:R-:W-:Y:S02]  /*66530*/  IMAD.MOV.U32 R180, RZ, RZ, R167 ;  /* 0x000000ffffb47224 */ /* 0x000fe400078e00a7 */
[----:B------:R-:W-:Y:S02]  /*66540*/  IMAD.MOV.U32 R181, RZ, RZ, R20 ;  /* 0x000000ffffb57224 */ /* 0x000fe400078e0014 */
[----:B------:R-:W-:Y:S01]  /*66550*/  IMAD.MOV.U32 R178, RZ, RZ, R168 ;  /* 0x000000ffffb27224 */ /* 0x000fe200078e00a8 */
[-C--:B--2---:R-:W-:Y:S02]  /*66560*/  IADD3 R218, P1, R154, R5.reuse, RZ ;  /* 0x000000059ada7210 */ /* 0x084fe40007f3e0ff */
[----:B------:R-:W-:-:S03]  /*66570*/  IADD3 R8, P2, R172, R5, RZ ;  /* 0x00000005ac087210 */ /* 0x000fc60007f5e0ff */
[--C-:B------:R-:W-:Y:S01]  /*66580*/  IMAD.X R154, R155, 0x1, R0.reuse, P1 ;  /* 0x000000019b9a7824 */ /* 0x100fe200008e0600 */
[-C--:B------:R-:W-:Y:S01]  /*66590*/  IADD3 R219, P1, R176, R5.reuse, RZ ;  /* 0x00000005b0db7210 */ /* 0x080fe20007f3e0ff */
[----:B------:R-:W-:Y:S01]  /*665a0*/  IMAD.MOV.U32 R179, RZ, RZ, R21 ;  /* 0x000000ffffb37224 */ /* 0x000fe200078e0015 */
[----:B------:R-:W-:Y:S03]  /*665b0*/  LDGSTS.E [R3+0x25980], desc[UR60][R180.64], P0 ;  /* 0x25980000b4037fae */ /* 0x000fe6000812187c */
[--C-:B------:R-:W-:Y:S01]  /*665c0*/  IMAD.X R155, R177, 0x1, R0.reuse, P1 ;  /* 0x00000001b19b7824 */ /* 0x100fe200008e0600 */
[----:B------:R-:W-:Y:S01]  /*665d0*/  IADD3 R6, P1, R6, R5, RZ ;  /* 0x0000000506067210 */ /* 0x000fe20007f3e0ff */
[----:B------:R-:W-:Y:S01]  /*665e0*/  IMAD.X R156, R173, 0x1, R0, P2 ;  /* 0x00000001ad9c7824 */ /* 0x000fe200010e0600 */
[----:B------:R-:W-:Y:S01]  /*665f0*/  LDGSTS.E [R3+0x25d80], desc[UR60][R178.64], P0 ;  /* 0x25d80000b2037fae */ /* 0x000fe2000812187c */
[----:B------:R-:W-:Y:S01]  /*66600*/  IMAD.MOV.U32 R172, RZ, RZ, R157 ;  /* 0x000000ffffac7224 */ /* 0x000fe200078e009d */
[----:B------:R-:W-:Y:S01]  /*66610*/  IADD3.X R171, R171, R0, RZ, P1, !PT ;  /* 0x00000000abab7210 */ /* 0x000fe20000ffe4ff */
[----:B------:R-:W-:Y:S01]  /*66620*/  IMAD.MOV.U32 R173, RZ, RZ, R4 ;  /* 0x000000ffffad7224 */ /* 0x000fe200078e0004 */
[----:B------:R-:W-:Y:S04]  /*66630*/  STL [R1+0xdc0], R6 ;  /* 0x000dc00601007387 */ /* 0x000fe80000100800 */
[----:B------:R-:W-:Y:S04]  /*66640*/  STL [R1+0xdbc], R171 ;  /* 0x000dbcab01007387 */ /* 0x000fe80000100800 */
[----:B------:R-:W-:Y:S04]  /*66650*/  STL.64 [R1+0x728], R172 ;  /* 0x000728ac01007387 */ /* 0x000fe80000100a00 */
[----:B------:R1:W-:Y:S04]  /*66660*/  STL.64 [R1+0x7b8], R186 ;  /* 0x0007b8ba01007387 */ /* 0x0003e80000100a00 */
[----:B------:R2:W-:Y:S04]  /*66670*/  STL.64 [R1+0x7b0], R226 ;  /* 0x0007b0e201007387 */ /* 0x0005e80000100a00 */
[----:B------:R3:W-:Y:S01]  /*66680*/  STL.64 [R1+0x7a8], R222 ;  /* 0x0007a8de01007387 */ /* 0x0007e20000100a00 */
[----:B------:R-:W-:-:S03]  /*66690*/  IMAD.MOV.U32 R4, RZ, RZ, R175 ;  /* 0x000000ffff047224 */ /* 0x000fc600078e00af */
[----:B------:R-:W-:Y:S01]  /*666a0*/  STL.64 [R1+0x7a0], R214 ;  /* 0x0007a0d601007387 */ /* 0x000fe20000100a00 */
[----:B------:R-:W-:-:S03]  /*666b0*/  IMAD.MOV.U32 R176, RZ, RZ, R169 ;  /* 0x000000ffffb07224 */ /* 0x000fc600078e00a9 */
[----:B------:R-:W-:Y:S01]  /*666c0*/  STL.64 [R1+0x798], R210 ;  /* 0x000798d201007387 */ /* 0x000fe20000100a00 */
[----:B------:R-:W-:-:S03]  /*666d0*/  IMAD.MOV.U32 R177, RZ, RZ, R22 ;  /* 0x000000ffffb17224 */ /* 0x000fc600078e0016 */
[----:B------:R-:W-:Y:S01]  /*666e0*/  STL.64 [R1+0x790], R206 ;  /* 0x000790ce01007387 */ /* 0x000fe20000100a00 */
[----:B------:R-:W-:-:S03]  /*666f0*/  MOV R175, R23 ;  /* 0x0000001700af7202 */ /* 0x000fc60000000f00 */
[----:B------:R-:W-:Y:S01]  /*66700*/  STL.64 [R1+0x788], R202 ;  /* 0x000788ca01007387 */ /* 0x000fe20000100a00 */
[----:B------:R-:W-:-:S03]  /*66710*/  IMAD.MOV.U32 R162, RZ, RZ, R4 ;  /* 0x000000ffffa27224 */ /* 0x000fc600078e0004 */
        /* <DEDUP_REMOVED lines=9> */
[----:B------:R-:W4:Y:S01]  /*667b0*/  LDL.LU R189, [R1+0x2704] ;  /* 0x0027040001bd7983 */ /* 0x000f220000300800 */
[----:B------:R-:W-:Y:S01]  /*667c0*/  MOV R22, R219 ;  /* 0x000000db00167202 */ /* 0x000fe20000000f00 */
[----:B------:R-:W-:Y:S02]  /*667d0*/  IMAD.MOV.U32 R23, RZ, RZ, R155 ;  /* 0x000000ffff177224 */ /* 0x000fe400078e009b */
[----:B------:R-:W-:Y:S01]  /*667e0*/  STL.64 [R1+0x760], R176 ;  /* 0x000760b001007387 */ /* 0x000fe20000100a00 */
[----:B------:R-:W-:-:S03]  /*667f0*/  IMAD.MOV.U32 R10, RZ, RZ, R8 ;  /* 0x000000ffff0a7224 */ /* 0x000fc600078e0008 */
[----:B------:R-:W4:Y:S01]  /*66800*/  LDL.LU R218, [R1+0x2700] ;  /* 0x0027000001da7983 */ /* 0x000f220000300800 */
[----:B------:R-:W-:-:S03]  /*66810*/  IMAD.MOV.U32 R11, RZ, RZ, R156 ;  /* 0x000000ffff0b7224 */ /* 0x000fc600078e009c */
[----:B------:R-:W-:Y:S04]  /*66820*/  STL.64 [R1+0x758], R174 ;  /* 0x000758ae01007387 */ /* 0x000fe80000100a00 */
[----:B------:R-:W-:Y:S04]  /*66830*/  STL.64 [R1+0x750], R162 ;  /* 0x000750a201007387 */ /* 0x000fe80000100a00 */
[----:B------:R-:W-:Y:S04]  /*66840*/  STL.64 [R1+0x748], R160 ;  /* 0x000748a001007387 */ /* 0x000fe80000100a00 */
[----:B------:R-:W-:Y:S04]  /*66850*/  STL.64 [R1+0x740], R158 ;  /* 0x0007409e01007387 */ /* 0x000fe80000100a00 */
[----:B-1----:R-:W4:Y:S04]  /*66860*/  LDL.LU.64 R186, [R1+0x26f8] ;  /* 0x0026f80001ba7983 */ /* 0x002f280000300a00 */
[----:B------:R1:W-:Y:S04]  /*66870*/  STL.64 [R1+0x738], R22 ;  /* 0x0007381601007387 */ /* 0x0003e80000100a00 */
[----:B--2---:R-:W2:Y:S04]  /*66880*/  LDL.LU.64 R226, [R1+0x26f0] ;  /* 0x0026f00001e27983 */ /* 0x004ea80000300a00 */
[----:B------:R1:W-:Y:S04]  /*66890*/  STL.64 [R1+0x730], R10 ;  /* 0x0007300a01007387 */ /* 0x0003e80000100a00 */
[----:B---3--:R-:W3:Y:S04]  /*668a0*/  LDL.LU.64 R222, [R1+0x26e8] ;  /* 0x0026e80001de7983 */ /* 0x008ee80000300a00 */
[----:B------:R-:W4:Y:S04]  /*668b0*/  LDL.LU R8, [R1+0xe00] ;  /* 0x000e000001087983 */ /* 0x000f280000300800 */
[----:B------:R-:W2:Y:S04]  /*668c0*/  LDL.LU R21, [R1+0xe40] ;  /* 0x000e400001157983 */ /* 0x000ea80000300800 */
[----:B------:R-:W3:Y:S04]  /*668d0*/  LDL.LU R18, [R1+0xdfc] ;  /* 0x000dfc0001127983 */ /* 0x000ee80000300800 */
[----:B------:R-:W3:Y:S04]  /*668e0*/  LDL.LU R152, [R1+0xe3c] ;  /* 0x000e3c0001987983 */ /* 0x000ee80000300800 */
[----:B------:R-:W3:Y:S04]  /*668f0*/  LDL.LU R13, [R1+0xe80] ;  /* 0x000e8000010d7983 */ /* 0x000ee80000300800 */
[----:B------:R-:W3:Y:S04]  /*66900*/  LDL.LU R14, [R1+0xec0] ;  /* 0x000ec000010e7983 */ /* 0x000ee80000300800 */
[----:B------:R-:W3:Y:S04]  /*66910*/  LDL.LU R20, [R1+0xe7c] ;  /* 0x000e7c0001147983 */ /* 0x000ee80000300800 */
[----:B------:R-:W3:Y:S04]  /*66920*/  LDL.LU R16, [R1+0xebc] ;  /* 0x000ebc0001107983 */ /* 0x000ee80000300800 */
[----:B------:R-:W-:Y:S04]  /*66930*/  LDGSTS.E [R3+0x26180], desc[UR60][R176.64], P0 ;  /* 0x26180000b0037fae */ /* 0x000fe8000812187c */
[----:B------:R-:W-:Y:S04]  /*66940*/  LDGSTS.E [R3+0x26580], desc[UR60][R174.64], P0 ;  /* 0x26580000ae037fae */ /* 0x000fe8000812187c */
[----:B------:R-:W-:Y:S04]  /*66950*/  LDGSTS.E [R3+0x26980], desc[UR60][R162.64], P0 ;  /* 0x26980000a2037fae */ /* 0x000fe8000812187c */
[----:B------:R-:W3:Y:S04]  /*66960*/  LDL.LU R17, [R1+0xf00] ;  /* 0x000f000001117983 */ /* 0x000ee80000300800 */
[----:B------:R-:W-:Y:S04]  /*66970*/  LDGSTS.E [R3+0x26d80], desc[UR60][R160.64], P0 ;  /* 0x26d80000a0037fae */ /* 0x000fe8000812187c */
[----:B------:R-:W-:Y:S04]  /*66980*/  LDGSTS.E [R3+0x27180], desc[UR60][R158.64], P0 ;  /* 0x271800009e037fae */ /* 0x000fe8000812187c */
[----:B------:R-:W-:Y:S01]  /*66990*/  LDGSTS.E [R3+0x27580], desc[UR60][R22.64], P0 ;  /* 0x2758000016037fae */ /* 0x000fe2000812187c */
[----:B------:R-:W-:-:S03]  /*669a0*/  LOP3.LUT R4, R7, 0x40, RZ, 0x3c, !PT ;  /* 0x0000004007047812 */ /* 0x000fc600078e3cff */
[----:B------:R1:W-:Y:S04]  /*669b0*/  LDGSTS.E [R3+0x27980], desc[UR60][R10.64], P0 ;  /* 0x279800000a037fae */ /* 0x0003e8000812187c */
[----:B-1----:R-:W3:Y:S04]  /*669c0*/  LDL.LU R22, [R1+0xf40] ;  /* 0x000f400001167983 */ /* 0x002ee80000300800 */
[----:B------:R-:W3:Y:S04]  /*669d0*/  LDL.LU R19, [R1+0xefc] ;  /* 0x000efc0001137983 */ /* 0x000ee80000300800 */
[----:B------:R-:W3:Y:S01]  /*669e0*/  LDL.LU R23, [R1+0xf3c] ;  /* 0x000f3c0001177983 */ /* 0x000ee20000300800 */
[----:B------:R-:W-:-:S02]  /*669f0*/  IMAD.IADD R4, R4, 0x1, R12 ;  /* 0x0000000104047824 */ /* 0x000fc400078e020c */
[----:B------:R-:W-:Y:S01]  /*66a00*/  IMAD.MOV.U32 R10, RZ, RZ, R6 ;  /* 0x000000ffff0a7224 */ /* 0x000fe200078e0006 */
[----:B------:R-:W-:Y:S01]  /*66a10*/  LDGSTS.E [R3+0x27d80], desc[UR60][R172.64], P0 ;  /* 0x27d80000ac037fae */ /* 0x000fe2000812187c */
[----:B------:R-:W-:-:S03]  /*66a20*/  IMAD.MOV.U32 R11, RZ, RZ, R171 ;  /* 0x000000ffff0b7224 */ /* 0x000fc600078e00ab */
[----:B------:R-:W3:Y:S04]  /*66a30*/  LDL.LU R15, [R1+0xf80] ;  /* 0x000f8000010f7983 */ /* 0x000ee80000300800 */
[----:B------:R1:W-:Y:S04]  /*66a40*/  LDGSTS.E [R4+0x200], desc[UR60][R10.64], P0 ;  /* 0x002000000a047fae */ /* 0x0003e8000812187c */
[----:B------:R-:W3:Y:S01]  /*66a50*/  LDL.LU R6, [R1+0xfc0] ;  /* 0x000fc00001067983 */ /* 0x000ee20000300800 */
[-C--:B----4-:R-:W-:Y:S02]  /*66a60*/  IADD3 R8, P1, R8, R5.reuse, RZ ;  /* 0x0000000508087210 */ /* 0x090fe40007f3e0ff */
[----:B--2---:R-:W-:-:S02]  /*66a70*/  IADD3 R21, P2, R21, R5, RZ ;  /* 0x0000000515157210 */ /* 0x004fc40007f5e0ff */
[----:B---3--:R-:W-:Y:S01]  /*66a80*/  IADD3.X R18, R18, R0, RZ, P1, !PT ;  /* 0x0000000012127210 */ /* 0x008fe20000ffe4ff */
[----:B-1----:R-:W-:Y:S01]  /*66a90*/  IMAD.MOV.U32 R10, RZ, RZ, R8 ;  /* 0x000000ffff0a7224 */ /* 0x002fe200078e0008 */
[----:B------:R-:W-:Y:S03]  /*66aa0*/  STL [R1+0xe00], R8 ;  /* 0x000e000801007387 */ /* 0x000fe60000100800 */
[----:B------:R-:W-:Y:S01]  /*66ab0*/  IMAD.MOV.U32 R11, RZ, RZ, R18 ;  /* 0x000000ffff0b7224 */ /* 0x000fe200078e0012 */
[----:B------:R1:W-:Y:S01]  /*66ac0*/  STL [R1+0xdfc], R18 ;  /* 0x000dfc1201007387 */ /* 0x0003e20000100800 */
[--C-:B------:R-:W-:Y:S01]  /*66ad0*/  IMAD.X R152, R152, 0x1, R0.reuse, P2 ;  /* 0x0000000198987824 */ /* 0x100fe200010e0600 */
[-C--:B------:R-:W-:Y:S02]  /*66ae0*/  IADD3 R13, P1, R13, R5.reuse, RZ ;  /* 0x000000050d0d7210 */ /* 0x080fe40007f3e0ff */
[----:B------:R-:W-:Y:S04]  /*66af0*/  STL [R1+0xe40], R21 ;  /* 0x000e401501007387 */ /* 0x000fe80000100800 */
[----:B------:R2:W-:Y:S04]  /*66b00*/  LDGSTS.E [R4+0x600], desc[UR60][R10.64], P0 ;  /* 0x006000000a047fae */ /* 0x0005e8000812187c */
[----:B-1----:R-:W3:Y:S01]  /*66b10*/  LDL.LU R18, [R1+0xf7c] ;  /* 0x000f7c0001127983 */ /* 0x002ee20000300800 */
[----:B------:R-:W-:Y:S01]  /*66b20*/  IMAD.X R20, R20, 0x1, R0, P1 ;  /* 0x0000000114147824 */ /* 0x000fe200008e0600 */
[----:B------:R-:W-:-:S02]  /*66b30*/  IADD3 R14, P2, R14, R5, RZ ;  /* 0x000000050e0e7210 */ /* 0x000fc40007f5e0ff */
[----:B------:R-:W-:Y:S01]  /*66b40*/  STL [R1+0xe3c], R152 ;  /* 0x000e3c9801007387 */ /* 0x000fe20000100800 */
[----:B--2---:R-:W-:-:S03]  /*66b50*/  IMAD.MOV.U32 R10, RZ, RZ, R21 ;  /* 0x000000ffff0a7224 */ /* 0x004fc600078e0015 */
[----:B------:R-:W2:Y:S01]  /*66b60*/  LDL.LU R8, [R1+0xfbc] ;  /* 0x000fbc0001087983 */ /* 0x000ea20000300800 */
[----:B------:R-:W-:Y:S01]  /*66b70*/  IMAD.MOV.U32 R11, RZ, RZ, R152 ;  /* 0x000000ffff0b7224 */ /* 0x000fe200078e0098 */
[----:B------:R-:W-:Y:S02]  /*66b80*/  IADD3.X R16, R16, R0, RZ, P2, !PT ;  /* 0x0000000010107210 */ /* 0x000fe400017fe4ff */
[----:B------:R1:W-:Y:S04]  /*66b90*/  STL [R1+0xe80], R13 ;  /* 0x000e800d01007387 */ /* 0x0003e80000100800 */
[----:B------:R4:W-:Y:S04]  /*66ba0*/  LDGSTS.E [R4+0xa00], desc[UR60][R10.64], P0 ;  /* 0x00a000000a047fae */ /* 0x0009e8000812187c */
[----:B------:R1:W-:Y:S04]  /*66bb0*/  STL [R1+0xe7c], R20 ;  /* 0x000e7c1401007387 */ /* 0x0003e80000100800 */
[----:B------:R-:W-:Y:S01]  /*66bc0*/  STL [R1+0xec0], R14 ;  /* 0x000ec00e01007387 */ /* 0x000fe20000100800 */
[----:B----4-:R-:W-:-:S02]  /*66bd0*/  IMAD.MOV.U32 R10, RZ, RZ, R13 ;  /* 0x000000ffff0a7224 */ /* 0x010fc400078e000d */
[----:B------:R-:W-:Y:S01]  /*66be0*/  IMAD.MOV.U32 R11, RZ, RZ, R20 ;  /* 0x000000ffff0b7224 */ /* 0x000fe200078e0014 */
[----:B-1----:R-:W4:Y:S04]  /*66bf0*/  LDL.LU R13, [R1+0x1000] ;  /* 0x00100000010d7983 */ /* 0x002f280000300800 */
[----:B------:R1:W-:Y:S04]  /*66c00*/  STL [R1+0xebc], R16 ;  /* 0x000ebc1001007387 */ /* 0x0003e80000100800 */
[----:B------:R1:W-:Y:S04]  /*66c10*/  LDGSTS.E [R4+0xe00], desc[UR60][R10.64], P0 ;  /* 0x00e000000a047fae */ /* 0x0003e8000812187c */
[----:B------:R-:W4:Y:S01]  /*66c20*/  LDL.LU R20, [R1+0x1040] ;  /* 0x0010400001147983 */ /* 0x000f220000300800 */
[----:B-1----:R-:W-:-:S03]  /*66c30*/  IMAD.MOV.U32 R11, RZ, RZ, R16 ;  /* 0x000000ffff0b7224 */ /* 0x002fc600078e0010 */
[----:B------:R-:W4:Y:S04]  /*66c40*/  LDL.LU R16, [R1+0xffc] ;  /* 0x000ffc0001107983 */ /* 0x000f280000300800 */
[----:B------:R-:W4:Y:S01]  /*66c50*/  LDL.LU R21, [R1+0x103c] ;  /* 0x00103c0001157983 */ /* 0x000f220000300800 */
[-C--:B------:R-:W-:Y:S01]  /*66c60*/  IADD3 R17, P1, R17, R5.reuse, RZ ;  /* 0x0000000511117210 */ /* 0x080fe20007f3e0ff */
[----:B------:R-:W-:Y:S01]  /*66c70*/  IMAD.MOV.U32 R10, RZ, RZ, R14 ;  /* 0x000000ffff0a7224 */ /* 0x000fe200078e000e */
[----:B------:R-:W-:Y:S01]  /*66c80*/  IADD3 R22, P2, R22, R5, RZ ;  /* 0x0000000516167210 */ /* 0x000fe20007f5e0ff */
[----:B------:R-:W4:Y:S02]  /*66c90*/  LDL.LU R14, [R1+0x1080] ;  /* 0x00108000010e7983 */ /* 0x000f240000300800 */
[----:B------:R-:W-:-:S02]  /*66ca0*/  IMAD.X R19, R19, 0x1, R0, P1 ;  /* 0x0000000113137824 */ /* 0x000fc400008e0600 */
[----:B------:R-:W4:Y:S01]  /*66cb0*/  LDL.LU R3, [R1+0x10c0] ;  /* 0x0010c00001037983 */ /* 0x000f220000300800 */
[----:B------:R-:W-:-:S03]  /*66cc0*/  IMAD.X R23, R23, 0x1, R0, P2 ;  /* 0x0000000117177824 */ /* 0x000fc600010e0600 */
[----:B------:R-:W-:Y:S04]  /*66cd0*/  STL [R1+0xf00], R17 ;  /* 0x000f001101007387 */ /* 0x000fe80000100800 */
[----:B------:R1:W-:Y:S04]  /*66ce0*/  LDGSTS.E [R4+0x1200], desc[UR60][R10.64], P0 ;  /* 0x012000000a047fae */ /* 0x0003e8000812187c */
[----:B------:R1:W-:Y:S04]  /*66cf0*/  STL [R1+0xefc], R19 ;  /* 0x000efc1301007387 */ /* 0x0003e80000100800 */
[----:B------:R-:W-:Y:S01]  /*66d00*/  STL [R1+0xf40], R22 ;  /* 0x000f401601007387 */ /* 0x000fe20000100800 */
[----:B-1----:R-:W-:-:S03]  /*66d10*/  IMAD.MOV.U32 R11, RZ, RZ, R19 ;  /* 0x000000ffff0b7224 */ /* 0x002fc600078e0013 */
[----:B------:R-:W4:Y:S01]  /*66d20*/  LDL.LU R19, [R1+0x107c] ;  /* 0x00107c0001137983 */ /* 0x000f220000300800 */
[----:B------:R-:W-:-:S03]  /*66d30*/  MOV R10, R17 ;  /* 0x00000011000a7202 */ /* 0x000fc60000000f00 */
[----:B------:R-:W-:Y:S04]  /*66d40*/  STL [R1+0xf3c], R23 ;  /* 0x000f3c1701007387 */ /* 0x000fe80000100800 */
[----:B------:R-:W4:Y:S01]  /*66d50*/  LDL.LU R17, [R1+0x10bc] ;  /* 0x0010bc0001117983 */ /* 0x000f220000300800 */
[-C--:B------:R-:W-:Y:S02]  /*66d60*/  IADD3 R15, P1, R15, R5.reuse, RZ ;  /* 0x000000050f0f7210 */ /* 0x080fe40007f3e0ff */
[----:B------:R-:W-:Y:S01]  /*66d70*/  IADD3 R6, P2, R6, R5, RZ ;  /* 0x0000000506067210 */ /* 0x000fe20007f5e0ff */
[----:B------:R1:W-:Y:S04]  /*66d80*/  LDGSTS.E [R4+0x1600], desc[UR60][R10.64], P0 ;  /* 0x016000000a047fae */ /* 0x0003e8000812187c */
[----:B------:R2:W-:Y:S01]  /*66d90*/  STL [R1+0xf80], R15 ;  /* 0x000f800f01007387 */ /* 0x0005e20000100800 */
[----:B-1----:R-:W-:-:S02]  /*66da0*/  IMAD.MOV.U32 R10, RZ, RZ, R22 ;  /* 0x000000ffff0a7224 */ /* 0x002fc400078e0016 */
[----:B------:R-:W-:-:S05]  /*66db0*/  IMAD.MOV.U32 R11, RZ, RZ, R23 ;  /* 0x000000ffff0b7224 */ /* 0x000fca00078e0017 */
[----:B------:R1:W-:Y:S02]  /*66dc0*/  LDGSTS.E [R4+0x1a00], desc[UR60][R10.64], P0 ;  /* 0x01a000000a047fae */ /* 0x0003e4000812187c */
[----:B-1----:R-:W-:Y:S02]  /*66dd0*/  IMAD.MOV.U32 R10, RZ, RZ, R15 ;  /* 0x000000ffff0a7224 */ /* 0x002fe400078e000f */
[----:B---3--:R-:W-:-:S05]  /*66de0*/  IMAD.X R18, R18, 0x1, R0, P1 ;  /* 0x0000000112127824 */ /* 0x008fca00008e0600 */
[----:B------:R1:W-:Y:S01]  /*66df0*/  STL [R1+0xf7c], R18 ;  /* 0x000f7c1201007387 */ /* 0x0003e20000100800 */
[----:B--2---:R-:W-:-:S03]  /*66e00*/  IMAD.X R8, R8, 0x1, R0, P2 ;  /* 0x0000000108087824 */ /* 0x004fc600010e0600 */
[----:B------:R-:W-:Y:S01]  /*66e10*/  STL [R1+0xfc0], R6 ;  /* 0x000fc00601007387 */ /* 0x000fe20000100800 */
[----:B------:R-:W-:-:S03]  /*66e20*/  MOV R11, R18 ;  /* 0x00000012000b7202 */ /* 0x000fc60000000f00 */
[----:B------:R-:W2:Y:S04]  /*66e30*/  LDL.LU R15, [R1+0x1100] ;  /* 0x00110000010f7983 */ /* 0x000ea80000300800 */
[----:B------:R3:W-:Y:S04]  /*66e40*/  STL [R1+0xfbc], R8 ;  /* 0x000fbc0801007387 */ /* 0x0007e80000100800 */
[----:B------:R-:W2:Y:S04]  /*66e50*/  LDL.LU R22, [R1+0x1140] ;  /* 0x0011400001167983 */ /* 0x000ea80000300800 */
[----:B-1----:R-:W2:Y:S04]  /*66e60*/  LDL.LU R18, [R1+0x10fc] ;  /* 0x0010fc0001127983 */ /* 0x002ea80000300800 */
[----:B------:R1:W-:Y:S01]  /*66e70*/  LDGSTS.E [R4+0x1e00], desc[UR60][R10.64], P0 ;  /* 0x01e000000a047fae */ /* 0x0003e2000812187c */
[----:B----4-:R-:W-:-:S03]  /*66e80*/  IADD3 R13, P1, R13, R5, RZ ;  /* 0x000000050d0d7210 */ /* 0x010fc60007f3e0ff */
[----:B------:R-:W4:Y:S01]  /*66e90*/  LDL.LU R23, [R1+0x113c] ;  /* 0x00113c0001177983 */ /* 0x000f220000300800 */
[----:B-1----:R-:W-:Y:S02]  /*66ea0*/  IMAD.MOV.U32 R10, RZ, RZ, R6 ;  /* 0x000000ffff0a7224 */ /* 0x002fe400078e0006 */
[----:B------:R-:W-:Y:S01]  /*66eb0*/  IMAD.MOV.U32 R11, RZ, RZ, R8 ;  /* 0x000000ffff0b7224 */ /* 0x000fe200078e0008 */
[----:B------:R-:W-:Y:S01]  /*66ec0*/  IADD3 R20, P2, R20, R5, RZ ;  /* 0x0000000514147210 */ /* 0x000fe20007f5e0ff */
[----:B---3--:R-:W3:Y:S04]  /*66ed0*/  LDL.LU R8, [R1+0x1180] ;  /* 0x0011800001087983 */ /* 0x008ee80000300800 */
[----:B------:R-:W3:Y:S01]  /*66ee0*/  LDL.LU R6, [R1+0x11c0] ;  /* 0x0011c00001067983 */ /* 0x000ee20000300800 */
[----:B------:R-:W-:-:S03]  /*66ef0*/  IMAD.X R16, R16, 0x1, R0, P1 ;  /* 0x0000000110107824 */ /* 0x000fc600008e0600 */
[----:B------:R-:W-:Y:S01]  /*66f00*/  STL [R1+0x1000], R13 ;  /* 0x0010000d01007387 */ /* 0x000fe20000100800 */
[----:B------:R-:W-:-:S03]  /*66f10*/  IMAD.X R21, R21, 0x1, R0, P2 ;  /* 0x0000000115157824 */ /* 0x000fc600010e0600 */
[----:B------:R1:W-:Y:S04]  /*66f20*/  LDGSTS.E [R4+0x2200], desc[UR60][R10.64], P0 ;  /* 0x022000000a047fae */ /* 0x0003e8000812187c */
[----:B------:R1:W-:Y:S04]  /*66f30*/  STL [R1+0xffc], R16 ;  /* 0x000ffc1001007387 */ /* 0x0003e80000100800 */
[----:B------:R-:W-:Y:S01]  /*66f40*/  STL [R1+0x1040], R20 ;  /* 0x0010401401007387 */ /* 0x000fe20000100800 */
[----:B-1----:R-:W-:-:S03]  /*66f50*/  IMAD.MOV.U32 R11, RZ, RZ, R16 ;  /* 0x000000ffff0b7224 */ /* 0x002fc600078e0010 */
[----:B------:R-:W3:Y:S01]  /*66f60*/  LDL.LU R16, [R1+0x117c] ;  /* 0x00117c0001107983 */ /* 0x000ee20000300800 */
[----:B------:R-:W-:-:S03]  /*66f70*/  IMAD.MOV.U32 R10, RZ, RZ, R13 ;  /* 0x000000ffff0a7224 */ /* 0x000fc600078e000d */
[----:B------:R-:W-:Y:S04]  /*66f80*/  STL [R1+0x103c], R21 ;  /* 0x00103c1501007387 */ /* 0x000fe80000100800 */
[----:B------:R-:W3:Y:S01]  /*66f90*/  LDL.LU R13, [R1+0x11bc] ;  /* 0x0011bc00010d7983 */ /* 0x000ee20000300800 */
[-C--:B------:R-:W-:Y:S02]  /*66fa0*/  IADD3 R14, P1, R14, R5.reuse, RZ ;  /* 0x000000050e0e7210 */ /* 0x080fe40007f3e0ff */
[----:B------:R-:W-:Y:S01]  /*66fb0*/  IADD3 R3, P2, R3, R5, RZ ;  /* 0x0000000503037210 */ /* 0x000fe20007f5e0ff */
[----:B------:R1:W-:Y:S02]  /*66fc0*/  LDGSTS.E [R4+0x2600], desc[UR60][R10.64], P0 ;  /* 0x026000000a047fae */ /* 0x0003e4000812187c */
[----:B------:R-:W-:-:S02]  /*66fd0*/  IMAD.X R19, R19, 0x1, R0, P1 ;  /* 0x0000000113137824 */ /* 0x000fc400008e0600 */
[----:B------:R1:W-:Y:S02]  /*66fe0*/  STL [R1+0x1080], R14 ;  /* 0x0010800e01007387 */ /* 0x0003e40000100800 */
[----:B-1----:R-:W-:Y:S01]  /*66ff0*/  MOV R10, R20 ;  /* 0x00000014000a7202 */ /* 0x002fe20000000f00 */
[----:B------:R-:W-:Y:S01]  /*67000*/  IMAD.MOV.U32 R11, RZ, RZ, R21 ;  /* 0x000000ffff0b7224 */ /* 0x000fe200078e0015 */
[----:B------:R1:W-:Y:S01]  /*67010*/  STL [R1+0x107c], R19 ;  /* 0x00107c1301007387 */ /* 0x0003e20000100800 */
[----:B------:R-:W-:-:S03]  /*67020*/  IMAD.X R17, R17, 0x1, R0, P2 ;  /* 0x0000000111117824 */ /* 0x000fc600010e0600 */
[----:B------:R1:W-:Y:S04]  /*67030*/  LDGSTS.E [R4+0x2a00], desc[UR60][R10.64], P0 ;  /* 0x02a000000a047fae */ /* 0x0003e8000812187c */
[----:B------:R-:W-:Y:S01]  /*67040*/  STL [R1+0x10c0], R3 ;  /* 0x0010c00301007387 */ /* 0x000fe20000100800 */
[----:B-1----:R-:W-:-:S03]  /*67050*/  IMAD.MOV.U32 R10, RZ, RZ, R14 ;  /* 0x000000ffff0a7224 */ /* 0x002fc600078e000e */
[----:B------:R-:W3:Y:S01]  /*67060*/  LDL.LU R14, [R1+0x1200] ;  /* 0x00120000010e7983 */ /* 0x000ee20000300800 */
[----:B------:R-:W-:-:S03]  /*67070*/  IMAD.MOV.U32 R11, RZ, RZ, R19 ;  /* 0x000000ffff0b7224 */ /* 0x000fc600078e0013 */
[----:B------:R1:W-:Y:S04]  /*67080*/  STL [R1+0x10bc], R17 ;  /* 0x0010bc1101007387 */ /* 0x0003e80000100800 */
[----:B------:R-:W3:Y:S04]  /*67090*/  LDL.LU R19, [R1+0x1240] ;  /* 0x0012400001137983 */ /* 0x000ee80000300800 */
[----:B------:R-:W3:Y:S04]  /*670a0*/  LDL.LU R20, [R1+0x11fc] ;  /* 0x0011fc0001147983 */ /* 0x000ee80000300800 */
[----:B------:R-:W3:Y:S04]  /*670b0*/  LDL.LU R21, [R1+0x123c] ;  /* 0x00123c0001157983 */ /* 0x000ee80000300800 */
[----:B------:R1:W-:Y:S02]  /*670c0*/  LDGSTS.E [R4+0x2e00], desc[UR60][R10.64], P0 ;  /* 0x02e000000a047fae */ /* 0x0003e4000812187c */
[----:B-1----:R-:W-:Y:S01]  /*670d0*/  IMAD.MOV.U32 R10, RZ, RZ, R3 ;  /* 0x000000ffff0a7224 */ /* 0x002fe200078e0003 */
[----:B------:R-:W-:-:S02]  /*670e0*/  MOV R11, R17 ;  /* 0x00000011000b7202 */ /* 0x000fc40000000f00 */
[----:B------:R-:W3:Y:S04]  /*670f0*/  LDL.LU R17, [R1+0x1280] ;  /* 0x0012800001117983 */ /* 0x000ee80000300800 */
[----:B------:R-:W3:Y:S04]  /*67100*/  LDL.LU R3, [R1+0x12c0] ;  /* 0x0012c00001037983 */ /* 0x000ee80000300800 */
[----:B------:R1:W-:Y:S01]  /*67110*/  LDGSTS.E [R4+0x3200], desc[UR60][R10.64], P0 ;  /* 0x032000000a047fae */ /* 0x0003e2000812187c */
[----:B--2---:R-:W-:-:S05]  /*67120*/  IADD3 R15, P1, R15, R5, RZ ;  /* 0x000000050f0f7210 */ /* 0x004fca0007f3e0ff */
[----:B------:R-:W-:Y:S01]  /*67130*/  STL [R1+0x1100], R15 ;  /* 0x0011000f01007387 */ /* 0x000fe20000100800 */
[----:B------:R-:W-:Y:S01]  /*67140*/  IADD3 R22, P2, R22, R5, RZ ;  /* 0x0000000516167210 */ /* 0x000fe20007f5e0ff */
[----:B------:R-:W-:Y:S02]  /*67150*/  IMAD.X R18, R18, 0x1, R0, P1 ;  /* 0x0000000112127824 */ /* 0x000fe400008e0600 */
[----:B-1----:R-:W-:Y:S02]  /*67160*/  IMAD.MOV.U32 R10, RZ, RZ, R15 ;  /* 0x000000ffff0a7224 */ /* 0x002fe400078e000f */
[----:B------:R-:W-:Y:S01]  /*67170*/  IMAD.MOV.U32 R11, RZ, RZ, R18 ;  /* 0x000000ffff0b7224 */ /* 0x000fe200078e0012 */
[----:B------:R1:W-:Y:S01]  /*67180*/  STL [R1+0x10fc], R18 ;  /* 0x0010fc1201007387 */ /* 0x0003e20000100800 */
[----:B----4-:R-:W-:-:S03]  /*67190*/  IMAD.X R23, R23, 0x1, R0, P2 ;  /* 0x0000000117177824 */ /* 0x010fc600010e0600 */
[----:B------:R-:W-:Y:S04]  /*671a0*/  STL [R1+0x1140], R22 ;  /* 0x0011401601007387 */ /* 0x000fe80000100800 */
[----:B------:R2:W-:Y:S04]  /*671b0*/  LDGSTS.E [R4+0x3600], desc[UR60][R10.64], P0 ;  /* 0x036000000a047fae */ /* 0x0005e8000812187c */
[----:B-1----:R-:W4:Y:S01]  /*671c0*/  LDL.LU R18, [R1+0x127c] ;  /* 0x00127c0001127983 */ /* 0x002f220000300800 */
[----:B---3--:R-:W-:-:S03]  /*671d0*/  IADD3 R8, P1, R8, R5, RZ ;  /* 0x0000000508087210 */ /* 0x008fc60007f3e0ff */
[----:B------:R-:W-:Y:S01]  /*671e0*/  STL [R1+0x113c], R23 ;  /* 0x00113c1701007387 */ /* 0x000fe20000100800 */
[----:B------:R-:W-:Y:S01]  /*671f0*/  IADD3 R6, P2, R6, R5, RZ ;  /* 0x0000000506067210 */ /* 0x000fe20007f5e0ff */
[----:B--2---:R-:W-:Y:S02]  /*67200*/  IMAD.MOV.U32 R10, RZ, RZ, R22 ;  /* 0x000000ffff0a7224 */ /* 0x004fe400078e0016 */
[----:B------:R-:W2:Y:S01]  /*67210*/  LDL.LU R15, [R1+0x12bc] ;  /* 0x0012bc00010f7983 */ /* 0x000ea20000300800 */
[----:B------:R-:W-:-:S03]  /*67220*/  IMAD.MOV.U32 R11, RZ, RZ, R23 ;  /* 0x000000ffff0b7224 */ /* 0x000fc600078e0017 */
[----:B------:R1:W-:Y:S04]  /*67230*/  STL [R1+0x1180], R8 ;  /* 0x0011800801007387 */ /* 0x0003e80000100800 */
[----:B------:R3:W-:Y:S01]  /*67240*/  LDGSTS.E [R4+0x3a00], desc[UR60][R10.64], P0 ;  /* 0x03a000000a047fae */ /* 0x0007e2000812187c */
[----:B------:R-:W-:Y:S01]  /*67250*/  IADD3.X R16, R16, R0, RZ, P1, !PT ;  /* 0x0000000010107210 */ /* 0x000fe20000ffe4ff */
[----:B---3--:R-:W-:-:S04]  /*67260*/  IMAD.MOV.U32 R10, RZ, RZ, R8 ;  /* 0x000000ffff0a7224 */ /* 0x008fc800078e0008 */
[----:B------:R3:W-:Y:S01]  /*67270*/  STL [R1+0x117c], R16 ;  /* 0x00117c1001007387 */ /* 0x0007e20000100800 */
[----:B------:R-:W-:-:S03]  /*67280*/  IMAD.X R13, R13, 0x1, R0, P2 ;  /* 0x000000010d0d7824 */ /* 0x000fc600010e0600 */
[----:B------:R3:W-:Y:S04]  /*67290*/  STL [R1+0x11c0], R6 ;  /* 0x0011c00601007387 */ /* 0x0007e80000100800 */
[----:B-1----:R-:W2:Y:S01]  /*672a0*/  LDL.LU R8, [R1+0x1300] ;  /* 0x0013000001087983 */ /* 0x002ea20000300800 */
[----:B------:R-:W-:-:S03]  /*672b0*/  IMAD.MOV.U32 R11, RZ, RZ, R16 ;  /* 0x000000ffff0b7224 */ /* 0x000fc600078e0010 */
[----:B------:R1:W-:Y:S04]  /*672c0*/  STL [R1+0x11bc], R13 ;  /* 0x0011bc0d01007387 */ /* 0x0003e80000100800 */
[----:B------:R-:W2:Y:S04]  /*672d0*/  LDL.LU R22, [R1+0x1340] ;  /* 0x0013400001167983 */ /* 0x000ea80000300800 */
[----:B---3--:R-:W3:Y:S04]  /*672e0*/  LDL.LU R16, [R1+0x12fc] ;  /* 0x0012fc0001107983 */ /* 0x008ee80000300800 */
[----:B------:R-:W3:Y:S04]  /*672f0*/  LDL.LU R23, [R1+0x133c] ;  /* 0x00133c0001177983 */ /* 0x000ee80000300800 */
[----:B------:R1:W-:Y:S01]  /*67300*/  LDGSTS.E [R4+0x3e00], desc[UR60][R10.64], P0 ;  /* 0x03e000000a047fae */ /* 0x0003e2000812187c */
[----:B------:R-:W-:Y:S01]  /*67310*/  IADD3 R14, P1, R14, R5, RZ ;  /* 0x000000050e0e7210 */ /* 0x000fe20007f3e0ff */
[----:B-1----:R-:W-:-:S02]  /*67320*/  IMAD.MOV.U32 R10, RZ, RZ, R6 ;  /* 0x000000ffff0a7224 */ /* 0x002fc400078e0006 */
[----:B------:R-:W-:Y:S01]  /*67330*/  IMAD.MOV.U32 R11, RZ, RZ, R13 ;  /* 0x000000ffff0b7224 */ /* 0x000fe200078e000d */
[----:B------:R-:W3:Y:S01]  /*67340*/  LDL.LU R6, [R1+0x1380] ;  /* 0x0013800001067983 */ /* 0x000ee20000300800 */
[----:B------:R-:W-:-:S03]  /*67350*/  IADD3 R19, P2, R19, R5, RZ ;  /* 0x0000000513137210 */ /* 0x000fc60007f5e0ff */
[----:B------:R-:W3:Y:S01]  /*67360*/  LDL.LU R13, [R1+0x13c0] ;  /* 0x0013c000010d7983 */ /* 0x000ee20000300800 */
[----:B------:R-:W-:-:S03]  /*67370*/  IMAD.X R20, R20, 0x1, R0, P1 ;  /* 0x0000000114147824 */ /* 0x000fc600008e0600 */
[----:B------:R-:W-:Y:S01]  /*67380*/  STL [R1+0x1200], R14 ;  /* 0x0012000e01007387 */ /* 0x000fe20000100800 */
[----:B------:R-:W-:-:S03]  /*67390*/  IADD3.X R21, R21, R0, RZ, P2, !PT ;  /* 0x0000000015157210 */ /* 0x000fc600017fe4ff */
[----:B------:R1:W-:Y:S04]  /*673a0*/  LDGSTS.E [R4+0x4200], desc[UR60][R10.64], P0 ;  /* 0x042000000a047fae */ /* 0x0003e8000812187c */
[----:B------:R1:W-:Y:S04]  /*673b0*/  STL [R1+0x11fc], R20 ;  /* 0x0011fc1401007387 */ /* 0x0003e80000100800 */
[----:B------:R2:W-:Y:S01]  /*673c0*/  STL [R1+0x1240], R19 ;  /* 0x0012401301007387 */ /* 0x0005e20000100800 */
[----:B-1----:R-:W-:-:S03]  /*673d0*/  IMAD.MOV.U32 R11, RZ, RZ, R20 ;  /* 0x000000ffff0b7224 */ /* 0x002fc600078e0014 */
[----:B------:R-:W3:Y:S01]  /*673e0*/  LDL.LU R20, [R1+0x137c] ;  /* 0x00137c0001147983 */ /* 0x000ee20000300800 */
[----:B------:R-:W-:-:S03]  /*673f0*/  IMAD.MOV.U32 R10, RZ, RZ, R14 ;  /* 0x000000ffff0a7224 */ /* 0x000fc600078e000e */
[----:B------:R-:W-:Y:S04]  /*67400*/  STL [R1+0x123c], R21 ;  /* 0x00123c1501007387 */ /* 0x000fe80000100800 */
[----:B------:R-:W3:Y:S01]  /*67410*/  LDL.LU R14, [R1+0x13bc] ;  /* 0x0013bc00010e7983 */ /* 0x000ee20000300800 */
[-C--:B------:R-:W-:Y:S02]  /*67420*/  IADD3 R17, P1, R17, R5.reuse, RZ ;  /* 0x0000000511117210 */ /* 0x080fe40007f3e0ff */
[----:B------:R-:W-:Y:S01]  /*67430*/  IADD3 R3, P2, R3, R5, RZ ;  /* 0x0000000503037210 */ /* 0x000fe20007f5e0ff */
[----:B------:R1:W-:Y:S04]  /*67440*/  LDGSTS.E [R4+0x4600], desc[UR60][R10.64], P0 ;  /* 0x046000000a047fae */ /* 0x0003e8000812187c */
[----:B------:R2:W-:Y:S01]  /*67450*/  STL [R1+0x1280], R17 ;  /* 0x0012801101007387 */ /* 0x0005e20000100800 */
[----:B-1----:R-:W-:-:S02]  /*67460*/  IMAD.MOV.U32 R10, RZ, RZ, R19 ;  /* 0x000000ffff0a7224 */ /* 0x002fc400078e0013 */
[----:B------:R-:W-:-:S05]  /*67470*/  IMAD.MOV.U32 R11, RZ, RZ, R21 ;  /* 0x000000ffff0b7224 */ /* 0x000fca00078e0015 */
[----:B------:R1:W-:Y:S02]  /*67480*/  LDGSTS.E [R4+0x4a00], desc[UR60][R10.64], P0 ;  /* 0x04a000000a047fae */ /* 0x0003e4000812187c */
[----:B-1----:R-:W-:Y:S01]  /*67490*/  MOV R10, R17 ;  /* 0x00000011000a7202 */ /* 0x002fe20000000f00 */
[----:B----4-:R-:W-:-:S05]  /*674a0*/  IMAD.X R18, R18, 0x1, R0, P1 ;  /* 0x0000000112127824 */ /* 0x010fca00008e0600 */
[----:B------:R1:W-:Y:S01]  /*674b0*/  STL [R1+0x127c], R18 ;  /* 0x00127c1201007387 */ /* 0x0003e20000100800 */
[----:B--2---:R-:W-:-:S03]  /*674c0*/  IMAD.X R15, R15, 0x1, R0, P2 ;  /* 0x000000010f0f7824 */ /* 0x004fc600010e0600 */
[----:B------:R-:W-:Y:S01]  /*674d0*/  STL [R1+0x12c0], R3 ;  /* 0x0012c00301007387 */ /* 0x000fe20000100800 */
[----:B------:R-:W-:-:S03]  /*674e0*/  IMAD.MOV.U32 R11, RZ, RZ, R18 ;  /* 0x000000ffff0b7224 */ /* 0x000fc600078e0012 */
[----:B------:R-:W2:Y:S04]  /*674f0*/  LDL.LU R19, [R1+0x1400] ;  /* 0x0014000001137983 */ /* 0x000ea80000300800 */
[----:B------:R4:W-:Y:S04]  /*67500*/  STL [R1+0x12bc], R15 ;  /* 0x0012bc0f01007387 */ /* 0x0009e80000100800 */
[----:B------:R-:W2:Y:S04]  /*67510*/  LDL.LU R17, [R1+0x1440] ;  /* 0x0014400001117983 */ /* 0x000ea80000300800 */
[----:B------:R-:W2:Y:S04]  /*67520*/  LDL.LU R21, [R1+0x13fc] ;  /* 0x0013fc0001157983 */ /* 0x000ea80000300800 */
[----:B------:R4:W-:Y:S04]  /*67530*/  LDGSTS.E [R4+0x4e00], desc[UR60][R10.64], P0 ;  /* 0x04e000000a047fae */ /* 0x0009e8000812187c */
[----:B-1----:R-:W2:Y:S01]  /*67540*/  LDL.LU R18, [R1+0x143c] ;  /* 0x00143c0001127983 */ /* 0x002ea20000300800 */
[----:B------:R-:W-:Y:S01]  /*67550*/  IADD3 R8, P1, R8, R5, RZ ;  /* 0x0000000508087210 */ /* 0x000fe20007f3e0ff */
[----:B----4-:R-:W-:-:S02]  /*67560*/  IMAD.MOV.U32 R10, RZ, RZ, R3 ;  /* 0x000000ffff0a7224 */ /* 0x010fc400078e0003 */
[----:B------:R-:W-:Y:S02]  /*67570*/  IMAD.MOV.U32 R11, RZ, RZ, R15 ;  /* 0x000000ffff0b7224 */ /* 0x000fe400078e000f */
[----:B------:R-:W4:Y:S01]  /*67580*/  LDL.LU R15, [R1+0x1480] ;  /* 0x00148000010f7983 */ /* 0x000f220000300800 */
[----:B------:R-:W-:-:S03]  /*67590*/  IADD3 R22, P2, R22, R5, RZ ;  /* 0x0000000516167210 */ /* 0x000fc60007f5e0ff */
[----:B------:R-:W4:Y:S01]  /*675a0*/  LDL.LU R3, [R1+0x14c0] ;  /* 0x0014c00001037983 */ /* 0x000f220000300800 */
[----:B---3--:R-:W-:-:S03]  /*675b0*/  IMAD.X R16, R16, 0x1, R0, P1 ;  /* 0x0000000110107824 */ /* 0x008fc600008e0600 */
[----:B------:R-:W-:Y:S01]  /*675c0*/  STL [R1+0x1300], R8 ;  /* 0x0013000801007387 */ /* 0x000fe20000100800 */
[----:B------:R-:W-:-:S03]  /*675d0*/  IMAD.X R23, R23, 0x1, R0, P2 ;  /* 0x0000000117177824 */ /* 0x000fc600010e0600 */
[----:B------:R1:W-:Y:S04]  /*675e0*/  LDGSTS.E [R4+0x5200], desc[UR60][R10.64], P0 ;  /* 0x052000000a047fae */ /* 0x0003e8000812187c */
[----:B------:R3:W-:Y:S04]  /*675f0*/  STL [R1+0x12fc], R16 ;  /* 0x0012fc1001007387 */ /* 0x0007e80000100800 */
[----:B------:R-:W-:Y:S01]  /*67600*/  STL [R1+0x1340], R22 ;  /* 0x0013401601007387 */ /* 0x000fe20000100800 */
[----:B-1----:R-:W-:-:S03]  /*67610*/  MOV R11, R16 ;  /* 0x00000010000b7202 */ /* 0x002fc60000000f00 */
[----:B---3--:R-:W3:Y:S01]  /*67620*/  LDL.LU R16, [R1+0x147c] ;  /* 0x00147c0001107983 */ /* 0x008ee20000300800 */
[----:B------:R-:W-:-:S03]  /*67630*/  IMAD.MOV.U32 R10, RZ, RZ, R8 ;  /* 0x000000ffff0a7224 */ /* 0x000fc600078e0008 */
[----:B------:R-:W-:Y:S04]  /*67640*/  STL [R1+0x133c], R23 ;  /* 0x00133c1701007387 */ /* 0x000fe80000100800 */
[----:B------:R-:W3:Y:S01]  /*67650*/  LDL.LU R8, [R1+0x14bc] ;  /* 0x0014bc0001087983 */ /* 0x000ee20000300800 */
[----:B------:R-:W-:-:S03]  /*67660*/  IADD3 R6, P1, R6, R5, RZ ;  /* 0x0000000506067210 */ /* 0x000fc60007f3e0ff */
[----:B------:R1:W-:Y:S01]  /*67670*/  LDGSTS.E [R4+0x5600], desc[UR60][R10.64], P0 ;  /* 0x056000000a047fae */ /* 0x0003e2000812187c */
[----:B------:R-:W-:-:S03]  /*67680*/  IADD3 R13, P2, R13, R5, RZ ;  /* 0x000000050d0d7210 */ /* 0x000fc60007f5e0ff */
[----:B------:R1:W-:Y:S02]  /*67690*/  STL [R1+0x1380], R6 ;  /* 0x0013800601007387 */ /* 0x0003e40000100800 */
[----:B-1----:R-:W-:Y:S02]  /*676a0*/  IMAD.MOV.U32 R10, RZ, RZ, R22 ;  /* 0x000000ffff0a7224 */ /* 0x002fe400078e0016 */
[----:B------:R-:W-:Y:S02]  /*676b0*/  IMAD.MOV.U32 R11, RZ, RZ, R23 ;  /* 0x000000ffff0b7224 */ /* 0x000fe400078e0017 */
[----:B------:R-:W-:-:S03]  /*676c0*/  IMAD.X R20, R20, 0x1, R0, P1 ;  /* 0x0000000114147824 */ /* 0x000fc600008e0600 */
[----:B------:R1:W-:Y:S04]  /*676d0*/  LDGSTS.E [R4+0x5a00], desc[UR60][R10.64], P0 ;  /* 0x05a000000a047fae */ /* 0x0003e8000812187c */
[----:B------:R-:W-:Y:S01]  /*676e0*/  STL [R1+0x137c], R20 ;  /* 0x00137c1401007387 */ /* 0x000fe20000100800 */
[----:B------:R-:W-:-:S03]  /*676f0*/  IMAD.X R14, R14, 0x1, R0, P2 ;  /* 0x000000010e0e7824 */ /* 0x000fc600010e0600 */
[----:B------:R1:W-:Y:S02]  /*67700*/  STL [R1+0x13c0], R13 ;  /* 0x0013c00d01007387 */ /* 0x0003e40000100800 */
[----:B-1----:R-:W-:Y:S02]  /*67710*/  IMAD.MOV.U32 R10, RZ, RZ, R6 ;  /* 0x000000ffff0a7224 */ /* 0x002fe400078e0006 */
[----:B------:R-:W-:Y:S01]  /*67720*/  IMAD.MOV.U32 R11, RZ, RZ, R20 ;  /* 0x000000ffff0b7224 */ /* 0x000fe200078e0014 */
[----:B------:R-:W3:Y:S04]  /*67730*/  LDL.LU R6, [R1+0x1500] ;  /* 0x0015000001067983 */ /* 0x000ee80000300800 */
[----:B------:R1:W-:Y:S04]  /*67740*/  STL [R1+0x13bc], R14 ;  /* 0x0013bc0e01007387 */ /* 0x0003e80000100800 */
[----:B------:R1:W-:Y:S04]  /*67750*/  LDGSTS.E [R4+0x5e00], desc[UR60][R10.64], P0 ;  /* 0x05e000000a047fae */ /* 0x0003e8000812187c */
[----:B------:R-:W3:Y:S01]  /*67760*/  LDL.LU R22, [R1+0x1540] ;  /* 0x0015400001167983 */ /* 0x000ee20000300800 */
[----:B-1----:R-:W-:-:S03]  /*67770*/  MOV R10, R13 ;  /* 0x0000000d000a7202 */ /* 0x002fc60000000f00 */
[----:B------:R-:W3:Y:S04]  /*67780*/  LDL.LU R13, [R1+0x14fc] ;  /* 0x0014fc00010d7983 */ /* 0x000ee80000300800 */
[----:B------:R-:W3:Y:S01]  /*67790*/  LDL.LU R23, [R1+0x153c] ;  /* 0x00153c0001177983 */ /* 0x000ee20000300800 */
[----:B------:R-:W-:-:S03]  /*677a0*/  IMAD.MOV.U32 R11, RZ, RZ, R14 ;  /* 0x000000ffff0b7224 */ /* 0x000fc600078e000e */
[----:B------:R-:W3:Y:S04]  /*677b0*/  LDL.LU R20, [R1+0x1580] ;  /* 0x0015800001147983 */ /* 0x000ee80000300800 */
[----:B------:R1:W-:Y:S04]  /*677c0*/  LDGSTS.E [R4+0x6200], desc[UR60][R10.64], P0 ;  /* 0x062000000a047fae */ /* 0x0003e8000812187c */
[----:B------:R-:W3:Y:S01]  /*677d0*/  LDL.LU R14, [R1+0x15c0] ;  /* 0x0015c000010e7983 */ /* 0x000ee20000300800 */
[-C--:B--2---:R-:W-:Y:S02]  /*677e0*/  IADD3 R19, P1, R19, R5.reuse, RZ ;  /* 0x0000000513137210 */ /* 0x084fe40007f3e0ff */
[----:B------:R-:W-:-:S03]  /*677f0*/  IADD3 R17, P2, R17, R5, RZ ;  /* 0x0000000511117210 */ /* 0x000fc60007f5e0ff */
[--C-:B------:R-:W-:Y:S02]  /*67800*/  IMAD.X R21, R21, 0x1, R0.reuse, P1 ;  /* 0x0000000115157824 */ /* 0x100fe400008e0600 */
[----:B-1----:R-:W-:Y:S02]  /*67810*/  IMAD.MOV.U32 R10, RZ, RZ, R19 ;  /* 0x000000ffff0a7224 */ /* 0x002fe400078e0013 */
[----:B------:R-:W-:Y:S01]  /*67820*/  IMAD.MOV.U32 R11, RZ, RZ, R21 ;  /* 0x000000ffff0b7224 */ /* 0x000fe200078e0015 */
[----:B------:R-:W-:Y:S01]  /*67830*/  STL [R1+0x1400], R19 ;  /* 0x0014001301007387 */ /* 0x000fe20000100800 */
[----:B------:R-:W-:-:S03]  /*67840*/  IMAD.X R18, R18, 0x1, R0, P2 ;  /* 0x0000000112127824 */ /* 0x000fc600010e0600 */
[----:B------:R1:W-:Y:S04]  /*67850*/  STL [R1+0x13fc], R21 ;  /* 0x0013fc1501007387 */ /* 0x0003e80000100800 */
[----:B------:R-:W-:Y:S04]  /*67860*/  STL [R1+0x1440], R17 ;  /* 0x0014401101007387 */ /* 0x000fe80000100800 */
[----:B------:R2:W-:Y:S04]  /*67870*/  LDGSTS.E [R4+0x6600], desc[UR60][R10.64], P0 ;  /* 0x066000000a047fae */ /* 0x0005e8000812187c */
[----:B-1----:R-:W3:Y:S01]  /*67880*/  LDL.LU R21, [R1+0x157c] ;  /* 0x00157c0001157983 */ /* 0x002ee20000300800 */
[----:B----4-:R-:W-:-:S03]  /*67890*/  IADD3 R15, P1, R15, R5, RZ ;  /* 0x000000050f0f7210 */ /* 0x010fc60007f3e0ff */
[----:B------:R-:W-:Y:S01]  /*678a0*/  STL [R1+0x143c], R18 ;  /* 0x00143c1201007387 */ /* 0x000fe20000100800 */
[----:B------:R-:W-:Y:S01]  /*678b0*/  IADD3 R3, P2, R3, R5, RZ ;  /* 0x0000000503037210 */ /* 0x000fe20007f5e0ff */
[----:B--2---:R-:W-:Y:S01]  /*678c0*/  IMAD.MOV.U32 R10, RZ, RZ, R17 ;  /* 0x000000ffff0a7224 */ /* 0x004fe200078e0011 */
[----:B------:R-:W-:Y:S01]  /*678d0*/  MOV R11, R18 ;  /* 0x00000012000b7202 */ /* 0x000fe20000000f00 */
[----:B------:R-:W2:Y:S04]  /*678e0*/  LDL.LU R19, [R1+0x15bc] ;  /* 0x0015bc0001137983 */ /* 0x000ea80000300800 */
[----:B------:R1:W-:Y:S04]  /*678f0*/  STL [R1+0x1480], R15 ;  /* 0x0014800f01007387 */ /* 0x0003e80000100800 */
[----:B------:R4:W-:Y:S01]  /*67900*/  LDGSTS.E [R4+0x6a00], desc[UR60][R10.64], P0 ;  /* 0x06a000000a047fae */ /* 0x0009e2000812187c */
[----:B---3--:R-:W-:-:S02]  /*67910*/  IMAD.X R16, R16, 0x1, R0, P1 ;  /* 0x0000000110107824 */ /* 0x008fc400008e0600 */
[----:B----4-:R-:W-:-:S03]  /*67920*/  IMAD.MOV.U32 R10, RZ, RZ, R15 ;  /* 0x000000ffff0a7224 */ /* 0x010fc600078e000f */
[----:B------:R3:W-:Y:S01]  /*67930*/  STL [R1+0x147c], R16 ;  /* 0x00147c1001007387 */ /* 0x0007e20000100800 */
[----:B------:R-:W-:-:S03]  /*67940*/  IMAD.X R8, R8, 0x1, R0, P2 ;  /* 0x0000000108087824 */ /* 0x000fc600010e0600 */
[----:B------:R-:W-:Y:S01]  /*67950*/  STL [R1+0x14c0], R3 ;  /* 0x0014c00301007387 */ /* 0x000fe20000100800 */
[----:B------:R-:W-:-:S03]  /*67960*/  IMAD.MOV.U32 R11, RZ, RZ, R16 ;  /* 0x000000ffff0b7224 */ /* 0x000fc600078e0010 */
[----:B-1----:R-:W4:Y:S04]  /*67970*/  LDL.LU R15, [R1+0x1600] ;  /* 0x00160000010f7983 */ /* 0x002f280000300800 */
[----:B------:R1:W-:Y:S04]  /*67980*/  STL [R1+0x14bc], R8 ;  /* 0x0014bc0801007387 */ /* 0x0003e80000100800 */
[----:B---3--:R-:W3:Y:S04]  /*67990*/  LDL.LU R16, [R1+0x1640] ;  /* 0x0016400001107983 */ /* 0x008ee80000300800 */
[----:B------:R-:W3:Y:S04]  /*679a0*/  LDL.LU R18, [R1+0x15fc] ;  /* 0x0015fc0001127983 */ /* 0x000ee80000300800 */
[----:B------:R-:W3:Y:S04]  /*679b0*/  LDL.LU R17, [R1+0x163c] ;  /* 0x00163c0001117983 */ /* 0x000ee80000300800 */
[----:B------:R1:W-:Y:S01]  /*679c0*/  LDGSTS.E [R4+0x6e00], desc[UR60][R10.64], P0 ;  /* 0x06e000000a047fae */ /* 0x0003e2000812187c */
[----:B------:R-:W-:Y:S01]  /*679d0*/  IADD3 R6, P1, R6, R5, RZ ;  /* 0x0000000506067210 */ /* 0x000fe20007f3e0ff */
[----:B-1----:R-:W-:-:S02]  /*679e0*/  IMAD.MOV.U32 R10, RZ, RZ, R3 ;  /* 0x000000ffff0a7224 */ /* 0x002fc400078e0003 */
[----:B------:R-:W-:Y:S02]  /*679f0*/  IMAD.MOV.U32 R11, RZ, RZ, R8 ;  /* 0x000000ffff0b7224 */ /* 0x000fe400078e0008 */
[----:B------:R-:W3:Y:S04]  /*67a00*/  LDL.LU R8, [R1+0x1680] ;  /* 0x0016800001087983 */ /* 0x000ee80000300800 */
[----:B------:R-:W3:Y:S01]  /*67a10*/  LDL.LU R3, [R1+0x16c0] ;  /* 0x0016c00001037983 */ /* 0x000ee20000300800 */
[----:B------:R-:W-:-:S03]  /*67a20*/  IADD3 R22, P2, R22, R5, RZ ;  /* 0x0000000516167210 */ /* 0x000fc60007f5e0ff */
[----:B------:R-:W-:Y:S04]  /*67a30*/  STL [R1+0x1500], R6 ;  /* 0x0015000601007387 */ /* 0x000fe80000100800 */
[----:B------:R1:W-:Y:S01]  /*67a40*/  LDGSTS.E [R4+0x7200], desc[UR60][R10.64], P0 ;  /* 0x072000000a047fae */ /* 0x0003e2000812187c */
[----:B------:R-:W-:Y:S01]  /*67a50*/  IADD3.X R13, R13, R0, RZ, P1, !PT ;  /* 0x000000000d0d7210 */ /* 0x000fe20000ffe4ff */
[----:B------:R-:W-:-:S04]  /*67a60*/  IMAD.X R23, R23, 0x1, R0, P2 ;  /* 0x0000000117177824 */ /* 0x000fc800010e0600 */
[----:B------:R1:W-:Y:S02]  /*67a70*/  STL [R1+0x14fc], R13 ;  /* 0x0014fc0d01007387 */ /* 0x0003e40000100800 */
[----:B-1----:R-:W-:Y:S02]  /*67a80*/  IMAD.MOV.U32 R11, RZ, RZ, R13 ;  /* 0x000000ffff0b7224 */ /* 0x002fe400078e000d */
[----:B------:R-:W-:Y:S01]  /*67a90*/  STL [R1+0x1540], R22 ;  /* 0x0015401601007387 */ /* 0x000fe20000100800 */
[----:B------:R-:W-:-:S03]  /*67aa0*/  IMAD.MOV.U32 R10, RZ, RZ, R6 ;  /* 0x000000ffff0a7224 */ /* 0x000fc600078e0006 */
[----:B------:R-:W3:Y:S04]  /*67ab0*/  LDL.LU R13, [R1+0x167c] ;  /* 0x00167c00010d7983 */ /* 0x000ee80000300800 */
[----:B------:R1:W-:Y:S04]  /*67ac0*/  STL [R1+0x153c], R23 ;  /* 0x00153c1701007387 */ /* 0x0003e80000100800 */
        /* <DEDUP_REMOVED lines=9> */
[----:B------:R-:W-:-:S05]  /*67b60*/  IMAD.X R21, R21, 0x1, R0, P1 ;  /* 0x0000000115157824 */ /* 0x000fca00008e0600 */
[----:B------:R-:W-:Y:S01]  /*67b70*/  STL [R1+0x157c], R21 ;  /* 0x00157c1501007387 */ /* 0x000fe20000100800 */
[----:B--2---:R-:W-:-:S03]  /*67b80*/  IADD3.X R19, R19, R0, RZ, P2, !PT ;  /* 0x0000000013137210 */ /* 0x004fc600017fe4ff */
[----:B------:R1:W-:Y:S01]  /*67b90*/  STL [R1+0x15c0], R14 ;  /* 0x0015c00e01007387 */ /* 0x0003e20000100800 */
[----:B------:R-:W-:-:S03]  /*67ba0*/  IMAD.MOV.U32 R11, RZ, RZ, R21 ;  /* 0x000000ffff0b7224 */ /* 0x000fc600078e0015 */
[----:B------:R-:W-:Y:S04]  /*67bb0*/  STL [R1+0x15bc], R19 ;  /* 0x0015bc1301007387 */ /* 0x000fe80000100800 */
[----:B------:R-:W2:Y:S04]  /*67bc0*/  LDL.LU R153, [R1+0x16fc] ;  /* 0x0016fc0001997983 */ /* 0x000ea80000300800 */
[----:B------:R-:W2:Y:S04]  /*67bd0*/  LDL.LU R152, [R1+0x1700] ;  /* 0x0017000001987983 */ /* 0x000ea80000300800 */
[----:B------:R-:W2:Y:S04]  /*67be0*/  LDL.LU R23, [R1+0x173c] ;  /* 0x00173c0001177983 */ /* 0x000ea80000300800 */
[----:B------:R-:W2:Y:S04]  /*67bf0*/  LDL.LU R22, [R1+0x1740] ;  /* 0x0017400001167983 */ /* 0x000ea80000300800 */
[----:B------:R1:W-:Y:S04]  /*67c00*/  LDGSTS.E [R4+0x7e00], desc[UR60][R10.64], P0 ;  /* 0x07e000000a047fae */ /* 0x0003e8000812187c */
[----:B------:R-:W2:Y:S01]  /*67c10*/  LDL.LU R20, [R1+0x1780] ;  /* 0x0017800001147983 */ /* 0x000ea20000300800 */
[-C--:B----4-:R-:W-:Y:S01]  /*67c20*/  IADD3 R15, P1, R15, R5.reuse, RZ ;  /* 0x000000050f0f7210 */ /* 0x090fe20007f3e0ff */
[----:B-1----:R-:W-:Y:S01]  /*67c30*/  IMAD.MOV.U32 R10, RZ, RZ, R14 ;  /* 0x000000ffff0a7224 */ /* 0x002fe200078e000e */
[----:B---3--:R-:W-:Y:S01]  /*67c40*/  IADD3 R16, P2, R16, R5, RZ ;  /* 0x0000000510107210 */ /* 0x008fe20007f5e0ff */
[----:B------:R-:W3:Y:S02]  /*67c50*/  LDL.LU R14, [R1+0x17c0] ;  /* 0x0017c000010e7983 */ /* 0x000ee40000300800 */
[----:B------:R-:W-:-:S02]  /*67c60*/  IMAD.X R18, R18, 0x1, R0, P1 ;  /* 0x0000000112127824 */ /* 0x000fc400008e0600 */
[----:B------:R1:W-:Y:S01]  /*67c70*/  STL [R1+0x1600], R15 ;  /* 0x0016000f01007387 */ /* 0x0003e20000100800 */
[----:B------:R-:W-:-:S03]  /*67c80*/  IMAD.MOV.U32 R11, RZ, RZ, R19 ;  /* 0x000000ffff0b7224 */ /* 0x000fc600078e0013 */
[----:B------:R4:W-:Y:S01]  /*67c90*/  STL [R1+0x15fc], R18 ;  /* 0x0015fc1201007387 */ /* 0x0009e20000100800 */
[----:B------:R-:W-:-:S03]  /*67ca0*/  IMAD.X R17, R17, 0x1, R0, P2 ;  /* 0x0000000111117824 */ /* 0x000fc600010e0600 */
[----:B------:R4:W-:Y:S04]  /*67cb0*/  STL [R1+0x1640], R16 ;  /* 0x0016401001007387 */ /* 0x0009e80000100800 */
[----:B------:R-:W3:Y:S04]  /*67cc0*/  LDL.LU R21, [R1+0x177c] ;  /* 0x00177c0001157983 */ /* 0x000ee80000300800 */
[----:B------:R1:W-:Y:S04]  /*67cd0*/  LDGSTS.E [R4+0x20200], desc[UR60][R10.64], P0 ;  /* 0x202000000a047fae */ /* 0x0003e8000812187c */
[----:B------:R4:W-:Y:S01]  /*67ce0*/  STL [R1+0x163c], R17 ;  /* 0x00163c1101007387 */ /* 0x0009e20000100800 */
[----:B-1----:R-:W-:-:S03]  /*67cf0*/  MOV R10, R15 ;  /* 0x0000000f000a7202 */ /* 0x002fc60000000f00 */
[----:B------:R-:W3:Y:S01]  /*67d00*/  LDL.LU R15, [R1+0x17bc] ;  /* 0x0017bc00010f7983 */ /* 0x000ee20000300800 */
[-C--:B------:R-:W-:Y:S01]  /*67d10*/  IADD3 R8, P1, R8, R5.reuse, RZ ;  /* 0x0000000508087210 */ /* 0x080fe20007f3e0ff */
[----:B------:R-:W-:Y:S01]  /*67d20*/  IMAD.MOV.U32 R11, RZ, RZ, R18 ;  /* 0x000000ffff0b7224 */ /* 0x000fe200078e0012 */
[----:B------:R-:W-:-:S03]  /*67d30*/  IADD3 R3, P2, R3, R5, RZ ;  /* 0x0000000503037210 */ /* 0x000fc60007f5e0ff */
[----:B------:R-:W-:Y:S04]  /*67d40*/  STL [R1+0x1680], R8 ;  /* 0x0016800801007387 */ /* 0x000fe80000100800 */
[----:B------:R1:W-:Y:S02]  /*67d50*/  LDGSTS.E [R4+0x20600], desc[UR60][R10.64], P0 ;  /* 0x206000000a047fae */ /* 0x0003e4000812187c */
[----:B-1----:R-:W-:Y:S02]  /*67d60*/  IMAD.MOV.U32 R10, RZ, RZ, R16 ;  /* 0x000000ffff0a7224 */ /* 0x002fe400078e0010 */
[----:B------:R-:W-:Y:S02]  /*67d70*/  IMAD.X R13, R13, 0x1, R0, P1 ;  /* 0x000000010d0d7824 */ /* 0x000fe400008e0600 */
[----:B------:R-:W-:-:S03]  /*67d80*/  IMAD.MOV.U32 R11, RZ, RZ, R17 ;  /* 0x000000ffff0b7224 */ /* 0x000fc600078e0011 */
[----:B------:R1:W-:Y:S01]  /*67d90*/  STL [R1+0x167c], R13 ;  /* 0x00167c0d01007387 */ /* 0x0003e20000100800 */
[----:B------:R-:W-:-:S03]  /*67da0*/  IMAD.X R6, R6, 0x1, R0, P2 ;  /* 0x0000000106067824 */ /* 0x000fc600010e0600 */
[----:B------:R-:W-:Y:S04]  /*67db0*/  STL [R1+0x16c0], R3 ;  /* 0x0016c00301007387 */ /* 0x000fe80000100800 */
[----:B----4-:R-:W4:Y:S04]  /*67dc0*/  LDL.LU R18, [R1+0x1860] ;  /* 0x0018600001127983 */ /* 0x010f280000300800 */
[----:B------:R1:W-:Y:S04]  /*67dd0*/  STL [R1+0x16bc], R6 ;  /* 0x0016bc0601007387 */ /* 0x0003e80000100800 */
[----:B------:R1:W-:Y:S04]  /*67de0*/  LDGSTS.E [R4+0x20a00], desc[UR60][R10.64], P0 ;  /* 0x20a000000a047fae */ /* 0x0003e8000812187c */
[----:B------:R-:W4:Y:S04]  /*67df0*/  LDL.LU R16, [R1+0x1880] ;  /* 0x0018800001107983 */ /* 0x000f280000300800 */
[----:B------:R-:W4:Y:S01]  /*67e00*/  LDL.LU R19, [R1+0x185c] ;  /* 0x00185c0001137983 */ /* 0x000f220000300800 */
[----:B-1----:R-:W-:Y:S01]  /*67e10*/  IMAD.MOV.U32 R10, RZ, RZ, R8 ;  /* 0x000000ffff0a7224 */ /* 0x002fe200078e0008 */
[----:B------:R-:W-:-:S02]  /*67e20*/  MOV R11, R13 ;  /* 0x0000000d000b7202 */ /* 0x000fc40000000f00 */
[----:B------:R-:W4:Y:S04]  /*67e30*/  LDL.LU R17, [R1+0x187c] ;  /* 0x00187c0001117983 */ /* 0x000f280000300800 */
[----:B------:R-:W4:Y:S04]  /*67e40*/  LDL.LU R13, [R1+0x189c] ;  /* 0x00189c00010d7983 */ /* 0x000f280000300800 */
[----:B------:R-:W4:Y:S04]  /*67e50*/  LDL.LU R8, [R1+0x18a0] ;  /* 0x0018a00001087983 */ /* 0x000f280000300800 */
[----:B------:R1:W-:Y:S02]  /*67e60*/  LDGSTS.E [R4+0x20e00], desc[UR60][R10.64], P0 ;  /* 0x20e000000a047fae */ /* 0x0003e4000812187c */
[----:B-1----:R-:W-:-:S02]  /*67e70*/  IMAD.MOV.U32 R11, RZ, RZ, R6 ;  /* 0x000000ffff0b7224 */ /* 0x002fc400078e0006 */
[----:B------:R-:W-:Y:S01]  /*67e80*/  IMAD.MOV.U32 R10, RZ, RZ, R3 ;  /* 0x000000ffff0a7224 */ /* 0x000fe200078e0003 */
[----:B------:R-:W4:Y:S04]  /*67e90*/  LDL.LU R6, [R1+0x18a4] ;  /* 0x0018a40001067983 */ /* 0x000f280000300800 */
[----:B------:R-:W4:Y:S04]  /*67ea0*/  LDL.LU R3, [R1+0x18a8] ;  /* 0x0018a80001037983 */ /* 0x000f280000300800 */
[----:B------:R1:W-:Y:S01]  /*67eb0*/  LDGSTS.E [R4+0x21200], desc[UR60][R10.64], P0 ;  /* 0x212000000a047fae */ /* 0x0003e2000812187c */
[----:B--2---:R-:W-:-:S05]  /*67ec0*/  IADD3 R152, P1, R152, R5, RZ ;  /* 0x0000000598987210 */ /* 0x004fca0007f3e0ff */
[--C-:B------:R-:W-:Y:S01]  /*67ed0*/  IMAD.X R153, R153, 0x1, R0.reuse, P1 ;  /* 0x0000000199997824 */ /* 0x100fe200008e0600 */
[-C--:B------:R-:W-:Y:S01]  /*67ee0*/  IADD3 R22, P2, R22, R5.reuse, RZ ;  /* 0x0000000516167210 */ /* 0x080fe20007f5e0ff */
[----:B------:R-:W-:Y:S04]  /*67ef0*/  STL [R1+0x1700], R152 ;  /* 0x0017009801007387 */ /* 0x000fe80000100800 */
[----:B------:R-:W-:Y:S01]  /*67f00*/  IMAD.X R23, R23, 0x1, R0, P2 ;  /* 0x0000000117177824 */ /* 0x000fe200010e0600 */
[-C--:B------:R-:W-:Y:S01]  /*67f10*/  IADD3 R20, P1, R20, R5.reuse, RZ ;  /* 0x0000000514147210 */ /* 0x080fe20007f3e0ff */
[----:B------:R-:W-:Y:S04]  /*67f20*/  STL [R1+0x16fc], R153 ;  /* 0x0016fc9901007387 */ /* 0x000fe80000100800 */
[----:B------:R-:W-:Y:S01]  /*67f30*/  STL [R1+0x1740], R22 ;  /* 0x0017401601007387 */ /* 0x000fe20000100800 */
[----:B---3--:R-:W-:-:S03]  /*67f40*/  IADD3 R14, P2, R14, R5, RZ ;  /* 0x000000050e0e7210 */ /* 0x008fc60007f5e0ff */
[----:B------:R-:W-:Y:S04]  /*67f50*/  STL [R1+0x173c], R23 ;  /* 0x00173c1701007387 */ /* 0x000fe80000100800 */
[----:B------:R-:W-:Y:S01]  /*67f60*/  STL [R1+0x1780], R20 ;  /* 0x0017801401007387 */ /* 0x000fe20000100800 */
[----:B------:R-:W-:-:S05]  /*67f70*/  IMAD.X R21, R21, 0x1, R0, P1 ;  /* 0x0000000115157824 */ /* 0x000fca00008e0600 */
[----:B------:R2:W-:Y:S04]  /*67f80*/  STL [R1+0x177c], R21 ;  /* 0x00177c1501007387 */ /* 0x0005e80000100800 */
[----:B------:R-:W-:Y:S04]  /*67f90*/  STL [R1+0x17c0], R14 ;  /* 0x0017c00e01007387 */ /* 0x000fe80000100800 */
[----:B------:R-:W3:Y:S01]  /*67fa0*/  LDL.LU.64 R158, [R1+0x720] ;  /* 0x00072000019e7983 */ /* 0x000ee20000300a00 */
[----:B-1----:R-:W-:Y:S02]  /*67fb0*/  IMAD.MOV.U32 R10, RZ, RZ, R152 ;  /* 0x000000ffff0a7224 */ /* 0x002fe400078e0098 */
[----:B------:R-:W-:-:S02]  /*67fc0*/  IMAD.X R15, R15, 0x1, R0, P2 ;  /* 0x000000010f0f7824 */ /* 0x000fc400010e0600 */
[----:B------:R-:W-:-:S03]  /*67fd0*/  IMAD.MOV.U32 R11, RZ, RZ, R153 ;  /* 0x000000ffff0b7224 */ /* 0x000fc600078e0099 */
[----:B------:R1:W-:Y:S04]  /*67fe0*/  STL [R1+0x17bc], R15 ;  /* 0x0017bc0f01007387 */ /* 0x0003e80000100800 */
[----:B------:R-:W3:Y:S04]  /*67ff0*/  LDL.LU.64 R160, [R1+0x718] ;  /* 0x0007180001a07983 */ /* 0x000ee80000300a00 */
[----:B------:R2:W-:Y:S04]  /*68000*/  LDGSTS.E [R4+0x21600], desc[UR60][R10.64], P0 ;  /* 0x216000000a047fae */ /* 0x0005e8000812187c */
[----:B------:R-:W3:Y:S01]  /*68010*/  LDL.LU.64 R154, [R1+0x690] ;  /* 0x00069000019a7983 */ /* 0x000ee20000300a00 */
[----:B--2---:R-:W-:Y:S01]  /*68020*/  MOV R10, R22 ;  /* 0x00000016000a7202 */ /* 0x004fe20000000f00 */
[----:B------:R-:W-:-:S05]  /*68030*/  IMAD.MOV.U32 R11, RZ, RZ, R23 ;  /* 0x000000ffff0b7224 */ /* 0x000fca00078e0017 */
[----:B------:R2:W-:Y:S01]  /*68040*/  LDGSTS.E [R4+0x21a00], desc[UR60][R10.64], P0 ;  /* 0x21a000000a047fae */ /* 0x0005e2000812187c */
[-C--:B----4-:R-:W-:Y:S01]  /*68050*/  IADD3 R18, P1, R18, R5.reuse, RZ ;  /* 0x0000000512127210 */ /* 0x090fe20007f3e0ff */
[----:B--2---:R-:W-:Y:S02]  /*68060*/  IMAD.MOV.U32 R10, RZ, RZ, R20 ;  /* 0x000000ffff0a7224 */ /* 0x004fe400078e0014 */
[----:B------:R-:W-:Y:S02]  /*68070*/  IMAD.MOV.U32 R11, RZ, RZ, R21 ;  /* 0x000000ffff0b7224 */ /* 0x000fe400078e0015 */
[----:B------:R-:W2:Y:S04]  /*68080*/  LDL.LU.64 R20, [R1+0x710] ;  /* 0x0007100001147983 */ /* 0x000ea80000300a00 */
[----:B------:R4:W-:Y:S01]  /*68090*/  LDGSTS.E [R4+0x21e00], desc[UR60][R10.64], P0 ;  /* 0x21e000000a047fae */ /* 0x0009e2000812187c */
[----:B------:R-:W-:Y:S01]  /*680a0*/  IADD3 R16, P2, R16, R5, RZ ;  /* 0x0000000510107210 */ /* 0x000fe20007f5e0ff */
[----:B------:R-:W-:-:S02]  /*680b0*/  IMAD.X R19, R19, 0x1, R0, P1 ;  /* 0x0000000113137824 */ /* 0x000fc400008e0600 */
[----:B----4-:R-:W-:Y:S01]  /*680c0*/  IMAD.MOV.U32 R10, RZ, RZ, R14 ;  /* 0x000000ffff0a7224 */ /* 0x010fe200078e000e */
[----:B------:R-:W-:Y:S02]  /*680d0*/  MOV R11, R15 ;  /* 0x0000000f000b7202 */ /* 0x000fe40000000f00 */
[----:B-1----:R-:W4:Y:S01]  /*680e0*/  LDL.LU.64 R14, [R1+0x708] ;  /* 0x00070800010e7983 */ /* 0x002f220000300a00 */
[----:B------:R-:W-:Y:S01]  /*680f0*/  IMAD.X R17, R17, 0x1, R0, P2 ;  /* 0x0000000111117824 */ /* 0x000fe200010e0600 */
[----:B------:R-:W-:Y:S02]  /*68100*/  IADD3 R8, P1, R8, R5, RZ ;  /* 0x0000000508087210 */ /* 0x000fe40007f3e0ff */
[----:B------:R-:W-:Y:S02]  /*68110*/  STL [R1+0x1860], R18 ;  /* 0x0018601201007387 */ /* 0x000fe40000100800 */
[----:B------:R-:W-:Y:S02]  /*68120*/  IADD3.X R13, R13, R0, RZ, P1, !PT ;  /* 0x000000000d0d7210 */ /* 0x000fe40000ffe4ff */
[----:B------:R1:W-:Y:S04]  /*68130*/  LDGSTS.E [R4+0x22200], desc[UR60][R10.64], P0 ;  /* 0x222000000a047fae */ /* 0x0003e8000812187c */
[----:B------:R-:W-:Y:S04]  /*68140*/  STL [R1+0x185c], R19 ;  /* 0x00185c1301007387 */ /* 0x000fe80000100800 */
[----:B------:R-:W-:Y:S01]  /*68150*/  STL [R1+0x1880], R16 ;  /* 0x0018801001007387 */ /* 0x000fe20000100800 */
[----:B-1----:R-:W-:-:S03]  /*68160*/  IMAD.MOV.U32 R10, RZ, RZ, R18 ;  /* 0x000000ffff0a7224 */ /* 0x002fc600078e0012 */
[----:B------:R-:W4:Y:S01]  /*68170*/  LDL.LU.64 R22, [R1+0x700] ;  /* 0x0007000001167983 */ /* 0x000f220000300a00 */
[----:B------:R-:W-:Y:S01]  /*68180*/  IMAD.MOV.U32 R11, RZ, RZ, R19 ;  /* 0x000000ffff0b7224 */ /* 0x000fe200078e0013 */
[----:B------:R-:W-:Y:S02]  /*68190*/  IADD3 R3, P2, R3, R5, RZ ;  /* 0x0000000503037210 */ /* 0x000fe40007f5e0ff */
[----:B------:R1:W-:Y:S04]  /*681a0*/  STL [R1+0x187c], R17 ;  /* 0x00187c1101007387 */ /* 0x0003e80000100800 */
[----:B------:R-:W-:Y:S01]  /*681b0*/  STL [R1+0x18a0], R8 ;  /* 0x0018a00801007387 */ /* 0x000fe20000100800 */
[----:B------:R-:W-:-:S03]  /*681c0*/  IMAD.X R6, R6, 0x1, R0, P2 ;  /* 0x0000000106067824 */ /* 0x000fc600010e0600 */
[----:B------:R1:W-:Y:S04]  /*681d0*/  LDGSTS.E [R4+0x22600], desc[UR60][R10.64], P0 ;  /* 0x226000000a047fae */ /* 0x0003e8000812187c */
[----:B------:R-:W-:Y:S04]  /*681e0*/  STL [R1+0x189c], R13 ;  /* 0x00189c0d01007387 */ /* 0x000fe80000100800 */
[----:B------:R3:W-:Y:S01]  /*681f0*/  STL [R1+0x18a8], R3 ;  /* 0x0018a80301007387 */ /* 0x0007e20000100800 */
[----:B-1----:R-:W-:Y:S02]  /*68200*/  IMAD.MOV.U32 R10, RZ, RZ, R16 ;  /* 0x000000ffff0a7224 */ /* 0x002fe400078e0010 */
[----:B------:R-:W-:-:S02]  /*68210*/  IMAD.MOV.U32 R11, RZ, RZ, R17 ;  /* 0x000000ffff0b7224 */ /* 0x000fc400078e0011 */
[----:B------:R-:W4:Y:S04]  /*68220*/  LDL.LU.64 R16, [R1+0x6f8] ;  /* 0x0006f80001107983 */ /* 0x000f280000300a00 */
[----:B------:R1:W-:Y:S04]  /*68230*/  STL [R1+0x18a4], R6 ;  /* 0x0018a40601007387 */ /* 0x0003e80000100800 */
        /* <DEDUP_REMOVED lines=9> */
[----:B-1----:R-:W-:Y:S02]  /*682d0*/  IMAD.MOV.U32 R10, RZ, RZ, R3 ;  /* 0x000000ffff0a7224 */ /* 0x002fe400078e0003 */
[----:B------:R-:W-:-:S05]  /*682e0*/  IMAD.MOV.U32 R11, RZ, RZ, R6 ;  /* 0x000000ffff0b7224 */ /* 0x000fca00078e0006 */
[----:B------:R1:W-:Y:S01]  /*682f0*/  LDGSTS.E [R4+0x23200], desc[UR60][R10.64], P0 ;  /* 0x232000000a047fae */ /* 0x0003e2000812187c */
[----:B---3--:R-:W-:-:S05]  /*68300*/  IADD3 R157, P1, R158, R5, RZ ;  /* 0x000000059e9d7210 */ /* 0x008fca0007f3e0ff */
[----:B------:R-:W-:Y:S01]  /*68310*/  IMAD.X R3, R159, 0x1, R0, P1 ;  /* 0x000000019f037824 */ /* 0x000fe200008e0600 */
[----:B------:R-:W-:-:S04]  /*68320*/  IADD3 R158, P1, R160, R5, RZ ;  /* 0x00000005a09e7210 */ /* 0x000fc80007f3e0ff */
[----:B-1----:R-:W-:Y:S02]  /*68330*/  IADD3.X R10, R161, R0, RZ, P1, !PT ;  /* 0x00000000a10a7210 */ /* 0x002fe40000ffe4ff */
[----:B------:R-:W-:-:S05]  /*68340*/  IADD3 R159, P1, R154, R5, RZ ;  /* 0x000000059a9f7210 */ /* 0x000fca0007f3e0ff */
[----:B------:R-:W-:Y:S01]  /*68350*/  IMAD.X R11, R155, 0x1, R0, P1 ;  /* 0x000000019b0b7824 */ /* 0x000fe200008e0600 */
[----:B--2---:R-:W-:-:S05]  /*68360*/  IADD3 R160, P1, R20, R5, RZ ;  /* 0x0000000514a07210 */ /* 0x004fca0007f3e0ff */
[----:B------:R-:W-:Y:S02]  /*68370*/  IMAD.X R13, R21, 0x1, R0, P1 ;  /* 0x00000001150d7824 */ /* 0x000fe400008e0600 */
[----:B------:R-:W2:Y:S04]  /*68380*/  LDL.LU.64 R20, [R1+0x6d8] ;  /* 0x0006d80001147983 */ /* 0x000ea80000300a00 */
[----:B------:R-:W3:Y:S01]  /*68390*/  LDL.LU.64 R182, [R1+0x6d0] ;  /* 0x0006d00001b67983 */ /* 0x000ee20000300a00 */
[----:B----4-:R-:W-:-:S05]  /*683a0*/  IADD3 R161, P1, R14, R5, RZ ;  /* 0x000000050ea17210 */ /* 0x010fca0007f3e0ff */
[----:B------:R-:W-:Y:S01]  /*683b0*/  IMAD.X R14, R15, 0x1, R0, P1 ;  /* 0x000000010f0e7824 */ /* 0x000fe200008e0600 */
[----:B------:R-:W-:-:S05]  /*683c0*/  IADD3 R162, P1, R22, R5, RZ ;  /* 0x0000000516a27210 */ /* 0x000fca0007f3e0ff */
[----:B------:R-:W-:Y:S02]  /*683d0*/  IMAD.X R15, R23, 0x1, R0, P1 ;  /* 0x00000001170f7824 */ /* 0x000fe400008e0600 */
[----:B------:R-:W4:Y:S04]  /*683e0*/  LDL.LU.64 R22, [R1+0x6c8] ;  /* 0x0006c80001167983 */ /* 0x000f280000300a00 */
[----:B------:R-:W4:Y:S01]  /*683f0*/  LDL.LU.64 R180, [R1+0x6c0] ;  /* 0x0006c00001b47983 */ /* 0x000f220000300a00 */
[----:B------:R-:W-:-:S05]  /*68400*/  IADD3 R163, P1, R16, R5, RZ ;  /* 0x0000000510a37210 */ /* 0x000fca0007f3e0ff */
[----:B------:R-:W-:Y:S01]  /*68410*/  IMAD.X R16, R17, 0x1, R0, P1 ;  /* 0x0000000111107824 */ /* 0x000fe200008e0600 */
[----:B------:R-:W-:-:S05]  /*68420*/  IADD3 R164, P1, R152, R5, RZ ;  /* 0x0000000598a47210 */ /* 0x000fca0007f3e0ff */
[----:B------:R-:W-:Y:S02]  /*68430*/  IMAD.X R17, R153, 0x1, R0, P1 ;  /* 0x0000000199117824 */ /* 0x000fe400008e0600 */
[----:B------:R-:W4:Y:S04]  /*68440*/  LDL.LU.64 R152, [R1+0x6b8] ;  /* 0x0006b80001987983 */ /* 0x000f280000300a00 */
[----:B------:R-:W4:Y:S04]  /*68450*/  LDL.LU.64 R178, [R1+0x6b0] ;  /* 0x0006b00001b27983 */ /* 0x000f280000300a00 */
[----:B------:R-:W4:Y:S04]  /*68460*/  LDL.LU.64 R154, [R1+0x6a8] ;  /* 0x0006a800019a7983 */ /* 0x000f280000300a00 */
[----:B------:R-:W4:Y:S04]  /*68470*/  LDL.LU.64 R176, [R1+0x6a0] ;  /* 0x0006a00001b07983 */ /* 0x000f280000300a00 */
[----:B------:R-:W4:Y:S01]  /*68480*/  LDL.LU.64 R174, [R1+0x698] ;  /* 0x0006980001ae7983 */ /* 0x000f220000300a00 */
[----:B------:R-:W-:-:S04]  /*68490*/  IADD3 R165, P1, R18, R5, RZ ;  /* 0x0000000512a57210 */ /* 0x000fc80007f3e0ff */
[----:B------:R-:W-:Y:S02]  /*684a0*/  IADD3.X R18, R19, R0, RZ, P1, !PT ;  /* 0x0000000013127210 */ /* 0x000fe40000ffe4ff */
[----:B------:R-:W-:-:S05]  /*684b0*/  IADD3 R166, P1, R168, R5, RZ ;  /* 0x00000005a8a67210 */ /* 0x000fca0007f3e0ff */
[----:B------:R-:W-:Y:S01]  /*684c0*/  IMAD.X R19, R169, 0x1, R0, P1 ;  /* 0x00000001a9137824 */ /* 0x000fe200008e0600 */
[----:B------:R-:W-:Y:S01]  /*684d0*/  MOV R206, R158 ;  /* 0x0000009e00ce7202 */ /* 0x000fe20000000f00 */
        /* <DEDUP_REMOVED lines=9> */
[----:B------:R-:W-:-:S03]  /*68570*/  IMAD.MOV.U32 R14, RZ, RZ, R166 ;  /* 0x000000ffff0e7224 */ /* 0x000fc600078e00a6 */
[----:B------:R-:W-:Y:S04]  /*68580*/  LDGSTS.E [R4+0x23e00], desc[UR60][R202.64], P0 ;  /* 0x23e00000ca047fae */ /* 0x000fe8000812187c */
[----:B------:R-:W-:Y:S01]  /*68590*/  LDGSTS.E [R4+0x24200], desc[UR60][R184.64], P0 ;  /* 0x24200000b8047fae */ /* 0x000fe2000812187c */
[----:B--2---:R-:W-:-:S05]  /*685a0*/  IADD3 R167, P1, R20, R5, RZ ;  /* 0x0000000514a77210 */ /* 0x004fca0007f3e0ff */
        /* <DEDUP_REMOVED lines=17> */
[----:B------:R-:W-:-:S04]  /*686c0*/  IMAD.X R156, R175, 0x1, R0, P2 ;  /* 0x00000001af9c7824 */ /* 0x000fc800010e0600 */
[----:B------:R-:W-:Y:S01]  /*686d0*/  IMAD.X R172, R172, 0x1, R0, P1 ;  /* 0x00000001acac7824 */ /* 0x000fe200008e0600 */
[----:B------:R-:W-:Y:S01]  /*686e0*/  STL [R1+0xdc8], R171 ;  /* 0x000dc8ab01007387 */ /* 0x000fe20000100800 */
[----:B------:R-:W-:Y:S02]  /*686f0*/  IMAD.MOV.U32 R174, RZ, RZ, R159 ;  /* 0x000000ffffae7224 */ /* 0x000fe400078e009f */
[----:B------:R-:W-:Y:S01]  /*68700*/  IMAD.MOV.U32 R175, RZ, RZ, R11 ;  /* 0x000000ffffaf7224 */ /* 0x000fe200078e000b */
[----:B------:R-:W-:Y:S01]  /*68710*/  STL [R1+0xdc4], R172 ;  /* 0x000dc4ac01007387 */ /* 0x000fe20000100800 */
[----:B------:R-:W-:Y:S02]  /*68720*/  IMAD.MOV.U32 R182, RZ, RZ, R162 ;  /* 0x000000ffffb67224 */ /* 0x000fe400078e00a2 */
[----:B------:R-:W-:Y:S01]  /*68730*/  IMAD.MOV.U32 R183, RZ, RZ, R15 ;  /* 0x000000ffffb77224 */ /* 0x000fe200078e000f */
[----:B------:R1:W-:Y:S01]  /*68740*/  STL.64 [R1+0x720], R210 ;  /* 0x000720d201007387 */ /* 0x0003e20000100a00 */
[----:B------:R-:W-:-:S02]  /*68750*/  IMAD.MOV.U32 R180, RZ, RZ, R163 ;  /* 0x000000ffffb47224 */ /* 0x000fc400078e00a3 */
[----:B------:R-:W-:Y:S01]  /*68760*/  IMAD.MOV.U32 R181, RZ, RZ, R16 ;  /* 0x000000ffffb57224 */ /* 0x000fe200078e0010 */
[----:B------:R2:W-:Y:S01]  /*68770*/  STL.64 [R1+0x718], R206 ;  /* 0x000718ce01007387 */ /* 0x0005e20000100a00 */
[----:B------:R-:W-:Y:S01]  /*68780*/  IMAD.MOV.U32 R178, RZ, RZ, R164 ;  /* 0x000000ffffb27224 */ /* 0x000fe200078e00a4 */
[----:B------:R-:W-:Y:S01]  /*68790*/  MOV R176, R165 ;  /* 0x000000a500b07202 */ /* 0x000fe20000000f00 */
[----:B------:R-:W-:Y:S01]  /*687a0*/  IMAD.MOV.U32 R179, RZ, RZ, R17 ;  /* 0x000000ffffb37224 */ /* 0x000fe200078e0011 */
[----:B------:R-:W-:Y:S01]  /*687b0*/  STL.64 [R1+0x690], R174 ;  /* 0x000690ae01007387 */ /* 0x000fe20000100a00 */
[----:B------:R-:W-:Y:S02]  /*687c0*/  IMAD.MOV.U32 R177, RZ, RZ, R18 ;  /* 0x000000ffffb17224 */ /* 0x000fe400078e0012 */
[----:B------:R-:W-:Y:S01]  /*687d0*/  IMAD.MOV.U32 R15, RZ, RZ, R19 ;  /* 0x000000ffff0f7224 */ /* 0x000fe200078e0013 */
[----:B------:R3:W-:Y:S01]  /*687e0*/  STL.64 [R1+0x710], R202 ;  /* 0x000710ca01007387 */ /* 0x0007e20000100a00 */
[----:B------:R-:W-:-:S03]  /*687f0*/  IMAD.MOV.U32 R166, RZ, RZ, R167 ;  /* 0x000000ffffa67224 */ /* 0x000fc600078e00a7 */
[----:B------:R4:W-:Y:S01]  /*68800*/  STL.64 [R1+0x708], R184 ;  /* 0x000708b801007387 */ /* 0x0009e20000100a00 */
[----:B------:R-:W-:-:S03]  /*68810*/  IMAD.MOV.U32 R167, RZ, RZ, R20 ;  /* 0x000000ffffa77224 */ /* 0x000fc600078e0014 */
[----:B------:R4:W-:Y:S01]  /*68820*/  STL.64 [R1+0x700], R182 ;  /* 0x000700b601007387 */ /* 0x0009e20000100a00 */
[----:B------:R-:W-:Y:S01]  /*68830*/  IMAD.MOV.U32 R18, RZ, RZ, R168 ;  /* 0x000000ffff127224 */ /* 0x000fe200078e00a8 */
[----:B------:R-:W-:Y:S02]  /*68840*/  MOV R19, R21 ;  /* 0x0000001500137202 */ /* 0x000fe40000000f00 */
[----:B------:R4:W-:Y:S01]  /*68850*/  STL.64 [R1+0x6f8], R180 ;  /* 0x0006f8b401007387 */ /* 0x0009e20000100a00 */
[----:B------:R-:W-:-:S03]  /*68860*/  IMAD.MOV.U32 R162, RZ, RZ, R219 ;  /* 0x000000ffffa27224 */ /* 0x000fc600078e00db */
[----:B------:R4:W-:Y:S01]  /*68870*/  STL.64 [R1+0x6f0], R178 ;  /* 0x0006f0b201007387 */ /* 0x0009e20000100a00 */
[----:B------:R-:W-:-:S03]  /*68880*/  IMAD.MOV.U32 R164, RZ, RZ, R169 ;  /* 0x000000ffffa47224 */ /* 0x000fc600078e00a9 */
[----:B------:R4:W-:Y:S01]  /*68890*/  STL.64 [R1+0x6e8], R176 ;  /* 0x0006e8b001007387 */ /* 0x0009e20000100a00 */
[----:B------:R-:W-:-:S03]  /*688a0*/  IMAD.MOV.U32 R165, RZ, RZ, R22 ;  /* 0x000000ffffa57224 */ /* 0x000fc600078e0016 */
[----:B------:R4:W-:Y:S01]  /*688b0*/  STL.64 [R1+0x6e0], R14 ;  /* 0x0006e00e01007387 */ /* 0x0009e20000100a00 */
[----:B------:R-:W-:-:S03]  /*688c0*/  IMAD.MOV.U32 R160, RZ, RZ, R214 ;  /* 0x000000ffffa07224 */ /* 0x000fc600078e00d6 */
[----:B------:R-:W4:Y:S01]  /*688d0*/  LDL.LU R219, [R1+0x26e4] ;  /* 0x0026e40001db7983 */ /* 0x000f220000300800 */
[----:B------:R-:W-:Y:S01]  /*688e0*/  IMAD.MOV.U32 R163, RZ, RZ, R23 ;  /* 0x000000ffffa37224 */ /* 0x000fe200078e0017 */
[----:B------:R-:W-:Y:S02]  /*688f0*/  MOV R158, R215 ;  /* 0x000000d7009e7202 */ /* 0x000fe40000000f00 */
[----:B------:R-:W-:Y:S01]  /*68900*/  STL.64 [R1+0x6d8], R166 ;  /* 0x0006d8a601007387 */ /* 0x000fe20000100a00 */
[----:B------:R-:W-:-:S03]  /*68910*/  IMAD.MOV.U32 R161, RZ, RZ, R152 ;  /* 0x000000ffffa17224 */ /* 0x000fc600078e0098 */
[----:B------:R-:W4:Y:S01]  /*68920*/  LDL.LU R214, [R1+0x26e0] ;  /* 0x0026e00001d67983 */ /* 0x000f220000300800 */
[----:B------:R-:W-:-:S03]  /*68930*/  IMAD.MOV.U32 R159, RZ, RZ, R153 ;  /* 0x000000ffff9f7224 */ /* 0x000fc600078e0099 */
[----:B------:R4:W-:Y:S01]  /*68940*/  STL.64 [R1+0x6d0], R18 ;  /* 0x0006d01201007387 */ /* 0x0009e20000100a00 */
[----:B------:R-:W-:Y:S02]  /*68950*/  IMAD.MOV.U32 R22, RZ, RZ, R6 ;  /* 0x000000ffff167224 */ /* 0x000fe400078e0006 */
[----:B------:R-:W-:Y:S01]  /*68960*/  IMAD.MOV.U32 R23, RZ, RZ, R154 ;  /* 0x000000ffff177224 */ /* 0x000fe200078e009a */
[----:B------:R-:W4:Y:S01]  /*68970*/  LDL.LU R215, [R1+0x26dc] ;  /* 0x0026dc0001d77983 */ /* 0x000f220000300800 */
[----:B------:R-:W-:Y:S02]  /*68980*/  IMAD.MOV.U32 R16, RZ, RZ, R8 ;  /* 0x000000ffff107224 */ /* 0x000fe400078e0008 */
[----:B------:R-:W-:Y:S01]  /*68990*/  IMAD.MOV.U32 R17, RZ, RZ, R155 ;  /* 0x000000ffff117224 */ /* 0x000fe200078e009b */
[----:B------:R-:W-:Y:S01]  /*689a0*/  STL.64 [R1+0x6c8], R164 ;  /* 0x0006c8a401007387 */ /* 0x000fe20000100a00 */
[----:B------:R-:W-:Y:S01]  /*689b0*/  IMAD.MOV.U32 R10, RZ, RZ, R173 ;  /* 0x000000ffff0a7224 */ /* 0x000fe200078e00ad */
[----:B------:R-:W-:Y:S01]  /*689c0*/  LOP3.LUT R3, R7, 0x50, RZ, 0x3c, !PT ;  /* 0x0000005007037812 */ /* 0x000fe200078e3cff */
[----:B------:R-:W-:Y:S01]  /*689d0*/  IMAD.MOV.U32 R11, RZ, RZ, R156 ;  /* 0x000000ffff0b7224 */ /* 0x000fe200078e009c */
[----:B------:R-:W5:Y:S01]  /*689e0*/  LDL.LU R6, [R1+0x26d8] ;  /* 0x0026d80001067983 */ /* 0x000f620000300800 */
[----:B------:R-:W4:Y:S03]  /*689f0*/  LDC R8, c[0x0][0x238] ;  /* 0x00008e00ff087b82 */ /* 0x000f260000000800 */
        /* <DEDUP_REMOVED lines=9> */
[----:B----4-:R-:W4:Y:S04]  /*68a90*/  LDL.LU.64 R184, [R1+0x26b8] ;  /* 0x0026b80001b87983 */ /* 0x010f280000300a00 */
[----:B------:R-:W-:Y:S04]  /*68aa0*/  LDGSTS.E [R4+0x24600], desc[UR60][R182.64], P0 ;  /* 0x24600000b6047fae */ /* 0x000fe8000812187c */
[----:B------:R-:W-:Y:S04]  /*68ab0*/  LDGSTS.E [R4+0x24a00], desc[UR60][R180.64], P0 ;  /* 0x24a00000b4047fae */ /* 0x000fe8000812187c */
[----:B------:R-:W-:Y:S04]  /*68ac0*/  LDGSTS.E [R4+0x24e00], desc[UR60][R178.64], P0 ;  /* 0x24e00000b2047fae */ /* 0x000fe8000812187c */
[----:B------:R-:W4:Y:S04]  /*68ad0*/  LDL.LU.64 R182, [R1+0x26b0] ;  /* 0x0026b00001b67983 */ /* 0x000f280000300a00 */
[----:B------:R-:W4:Y:S04]  /*68ae0*/  LDL.LU.64 R180, [R1+0x26a8] ;  /* 0x0026a80001b47983 */ /* 0x000f280000300a00 */
[----:B------:R-:W4:Y:S04]  /*68af0*/  LDL.LU.64 R178, [R1+0x26a0] ;  /* 0x0026a00001b27983 */ /* 0x000f280000300a00 */
[----:B------:R-:W-:Y:S04]  /*68b00*/  LDGSTS.E [R4+0x25200], desc[UR60][R176.64], P0 ;  /* 0x25200000b0047fae */ /* 0x000fe8000812187c */
[----:B------:R-:W-:Y:S04]  /*68b10*/  LDGSTS.E [R4+0x25600], desc[UR60][R14.64], P0 ;  /* 0x256000000e047fae */ /* 0x000fe8000812187c */
[----:B------:R-:W-:Y:S04]  /*68b20*/  LDGSTS.E [R4+0x25a00], desc[UR60][R166.64], P0 ;  /* 0x25a00000a6047fae */ /* 0x000fe8000812187c */
[----:B------:R-:W4:Y:S04]  /*68b30*/  LDL.LU.64 R176, [R1+0x2698] ;  /* 0x0026980001b07983 */ /* 0x000f280000300a00 */
[----:B------:R-:W2:Y:S04]  /*68b40*/  LDL.LU R152, [R1+0xe04] ;  /* 0x000e040001987983 */ /* 0x000ea80000300800 */
[----:B------:R-:W3:Y:S04]  /*68b50*/  LDL.LU R14, [R1+0xe08] ;  /* 0x000e0800010e7983 */ /* 0x000ee80000300800 */
[----:B------:R-:W4:Y:S04]  /*68b60*/  LDL.LU R15, [R1+0xe44] ;  /* 0x000e4400010f7983 */ /* 0x000f280000300800 */
[----:B------:R-:W4:Y:S04]  /*68b70*/  LDL.LU R13, [R1+0xe48] ;  /* 0x000e4800010d7983 */ /* 0x000f280000300800 */
[----:B------:R-:W4:Y:S04]  /*68b80*/  LDL.LU R21, [R1+0xe84] ;  /* 0x000e840001157983 */ /* 0x000f280000300800 */
[----:B------:R-:W4:Y:S04]  /*68b90*/  LDL.LU R20, [R1+0xe88] ;  /* 0x000e880001147983 */ /* 0x000f280000300800 */
[----:B------:R-:W-:Y:S04]  /*68ba0*/  LDGSTS.E [R4+0x25e00], desc[UR60][R18.64], P0 ;  /* 0x25e0000012047fae */ /* 0x000fe8000812187c */
[----:B------:R-:W-:Y:S04]  /*68bb0*/  LDGSTS.E [R4+0x26200], desc[UR60][R164.64], P0 ;  /* 0x26200000a4047fae */ /* 0x000fe8000812187c */
[----:B------:R-:W-:Y:S04]  /*68bc0*/  LDGSTS.E [R4+0x26600], desc[UR60][R162.64], P0 ;  /* 0x26600000a2047fae */ /* 0x000fe8000812187c */
[----:B------:R-:W4:Y:S04]  /*68bd0*/  LDL.LU R19, [R1+0xec4] ;  /* 0x000ec40001137983 */ /* 0x000f280000300800 */
[----:B------:R-:W4:Y:S04]  /*68be0*/  LDL.LU R18, [R1+0xec8] ;  /* 0x000ec80001127983 */ /* 0x000f280000300800 */
[----:B------:R-:W-:Y:S04]  /*68bf0*/  LDGSTS.E [R4+0x26a00], desc[UR60][R160.64], P0 ;  /* 0x26a00000a0047fae */ /* 0x000fe8000812187c */
[----:B------:R-:W-:Y:S04]  /*68c00*/  LDGSTS.E [R4+0x26e00], desc[UR60][R158.64], P0 ;  /* 0x26e000009e047fae */ /* 0x000fe8000812187c */
[----:B------:R-:W-:Y:S04]  /*68c10*/  LDGSTS.E [R4+0x27200], desc[UR60][R22.64], P0 ;  /* 0x2720000016047fae */ /* 0x000fe8000812187c */
[----:B------:R-:W-:Y:S01]  /*68c20*/  LDGSTS.E [R4+0x27600], desc[UR60][R16.64], P0 ;  /* 0x2760000010047fae */ /* 0x000fe2000812187c */
[----:B------:R-:W-:-:S03]  /*68c30*/  IMAD.IADD R3, R3, 0x1, R12 ;  /* 0x0000000103037824 */ /* 0x000fc600078e020c */
[----:B------:R1:W-:Y:S04]  /*68c40*/  LDGSTS.E [R4+0x27a00], desc[UR60][R10.64], P0 ;  /* 0x27a000000a047fae */ /* 0x0003e8000812187c */
[----:B------:R-:W-:Y:S04]  /*68c50*/  LDGSTS.E [R4+0x27e00], desc[UR60][R174.64], P0 ;  /* 0x27e00000ae047fae */ /* 0x000fe8000812187c */
[----:B-1----:R-:W4:Y:S04]  /*68c60*/  LDL.LU R16, [R1+0xf08] ;  /* 0x000f080001107983 */ /* 0x002f280000300800 */
[----:B------:R-:W4:Y:S01]  /*68c70*/  LDL.LU R23, [R1+0xf04] ;  /* 0x000f040001177983 */ /* 0x000f220000300800 */
[----:B------:R-:W-:-:S03]  /*68c80*/  IMAD.MOV.U32 R10, RZ, RZ, R171 ;  /* 0x000000ffff0a7224 */ /* 0x000fc600078e00ab */
[----:B------:R-:W4:Y:S01]  /*68c90*/  LDL.LU R22, [R1+0xf44] ;  /* 0x000f440001167983 */ /* 0x000f220000300800 */
[----:B------:R-:W-:-:S03]  /*68ca0*/  IMAD.MOV.U32 R11, RZ, RZ, R172 ;  /* 0x000000ffff0b7224 */ /* 0x000fc600078e00ac */
[----:B------:R-:W4:Y:S04]  /*68cb0*/  LDL.LU R17, [R1+0xf48] ;  /* 0x000f480001117983 */ /* 0x000f280000300800 */
[----:B------:R1:W-:Y:S01]  /*68cc0*/  LDGSTS.E [R3+0x280], desc[UR60][R10.64], P0 ;  /* 0x002800000a037fae */ /* 0x0003e2000812187c */
[----:B---3--:R-:W-:-:S05]  /*68cd0*/  IADD3 R14, P1, R14, R5, RZ ;  /* 0x000000050e0e7210 */ /* 0x008fca0007f3e0ff */
[----:B--2---:R-:W-:Y:S01]  /*68ce0*/  IMAD.X R152, R152, 0x1, R0, P1 ;  /* 0x0000000198987824 */ /* 0x004fe200008e0600 */
[----:B----4-:R-:W-:Y:S01]  /*68cf0*/  IADD3 R13, P2, R13, R5, RZ ;  /* 0x000000050d0d7210 */ /* 0x010fe20007f5e0ff */
[----:B-1----:R-:W-:Y:S02]  /*68d00*/  IMAD.MOV.U32 R10, RZ, RZ, R14 ;  /* 0x000000ffff0a7224 */ /* 0x002fe400078e000e */
[----:B------:R-:W-:Y:S01]  /*68d10*/  IMAD.MOV.U32 R11, RZ, RZ, R152 ;  /* 0x000000ffff0b7224 */ /* 0x000fe200078e0098 */
[----:B------:R-:W-:Y:S01]  /*68d20*/  IADD3.X R15, R15, R0, RZ, P2, !PT ;  /* 0x000000000f0f7210 */ /* 0x000fe200017fe4ff */
[----:B------:R1:W-:Y:S04]  /*68d30*/  STL [R1+0xe08], R14 ;  /* 0x000e080e01007387 */ /* 0x0003e80000100800 */
[----:B------:R-:W-:Y:S04]  /*68d40*/  STL [R1+0xe04], R152 ;  /* 0x000e049801007387 */ /* 0x000fe80000100800 */
[----:B------:R-:W-:Y:S04]  /*68d50*/  STL [R1+0xe48], R13 ;  /* 0x000e480d01007387 */ /* 0x000fe80000100800 */
[----:B-1----:R-:W2:Y:S04]  /*68d60*/  LDL.LU R14, [R1+0xf88] ;  /* 0x000f8800010e7983 */ /* 0x002ea80000300800 */
[----:B------:R1:W-:Y:S04]  /*68d70*/  LDGSTS.E [R3+0x680], desc[UR60][R10.64], P0 ;  /* 0x006800000a037fae */ /* 0x0003e8000812187c */
[----:B------:R3:W-:Y:S01]  /*68d80*/  STL [R1+0xe44], R15 ;  /* 0x000e440f01007387 */ /* 0x0007e20000100800 */
[----:B-1----:R-:W-:-:S02]  /*68d90*/  IMAD.MOV.U32 R11, RZ, RZ, R15 ;  /* 0x000000ffff0b7224 */ /* 0x002fc400078e000f */
[----:B------:R-:W-:Y:S01]  /*68da0*/  IMAD.MOV.U32 R10, RZ, RZ, R13 ;  /* 0x000000ffff0a7224 */ /* 0x000fe200078e000d */
[----:B---3--:R-:W3:Y:S04]  /*68db0*/  LDL.LU R15, [R1+0xf84] ;  /* 0x000f8400010f7983 */ /* 0x008ee80000300800 */
[----:B------:R-:W4:Y:S04]  /*68dc0*/  LDL.LU R13, [R1+0xfc4] ;  /* 0x000fc400010d7983 */ /* 0x000f280000300800 */
[----:B------:R-:W4:Y:S01]  /*68dd0*/  LDL.LU R4, [R1+0xfc8] ;  /* 0x000fc80001047983 */ /* 0x000f220000300800 */
[----:B------:R-:W-:-:S02]  /*68de0*/  IADD3 R20, P1, R20, R5, RZ ;  /* 0x0000000514147210 */ /* 0x000fc40007f3e0ff */
[-C--:B------:R-:W-:Y:S01]  /*68df0*/  IADD3 R18, P2, R18, R5.reuse, RZ ;  /* 0x0000000512127210 */ /* 0x080fe20007f5e0ff */
[----:B------:R1:W-:Y:S02]  /*68e00*/  LDGSTS.E [R3+0xa80], desc[UR60][R10.64], P0 ;  /* 0x00a800000a037fae */ /* 0x0003e4000812187c */
[--C-:B------:R-:W-:Y:S02]  /*68e10*/  IMAD.X R21, R21, 0x1, R0.reuse, P1 ;  /* 0x0000000115157824 */ /* 0x100fe400008e0600 */
[----:B------:R-:W-:Y:S01]  /*68e20*/  IMAD.X R19, R19, 0x1, R0, P2 ;  /* 0x0000000113137824 */ /* 0x000fe200010e0600 */
[----:B------:R1:W-:Y:S01]  /*68e30*/  STL [R1+0xe88], R20 ;  /* 0x000e881401007387 */ /* 0x0003e20000100800 */
[----:B------:R-:W-:-:S03]  /*68e40*/  IADD3 R16, P1, R16, R5, RZ ;  /* 0x0000000510107210 */ /* 0x000fc60007f3e0ff */
[----:B------:R1:W-:Y:S02]  /*68e50*/  STL [R1+0xe84], R21 ;  /* 0x000e841501007387 */ /* 0x0003e40000100800 */
[----:B-1----:R-:W-:Y:S01]  /*68e60*/  MOV R10, R20 ;  /* 0x00000014000a7202 */ /* 0x002fe20000000f00 */
[----:B------:R-:W-:Y:S01]  /*68e70*/  IMAD.MOV.U32 R11, RZ, RZ, R21 ;  /* 0x000000ffff0b7224 */ /* 0x000fe200078e0015 */
[----:B------:R-:W-:Y:S01]  /*68e80*/  STL [R1+0xec8], R18 ;  /* 0x000ec81201007387 */ /* 0x000fe20000100800 */
[----:B------:R-:W-:-:S03]  /*68e90*/  IMAD.X R23, R23, 0x1, R0, P1 ;  /* 0x0000000117177824 */ /* 0x000fc600008e0600 */
[----:B------:R-:W4:Y:S01]  /*68ea0*/  LDL.LU R20, [R1+0x1008] ;  /* 0x0010080001147983 */ /* 0x000f220000300800 */
[----:B------:R-:W-:-:S03]  /*68eb0*/  IADD3 R17, P2, R17, R5, RZ ;  /* 0x0000000511117210 */ /* 0x000fc60007f5e0ff */
[----:B------:R1:W-:Y:S04]  /*68ec0*/  LDGSTS.E [R3+0xe80], desc[UR60][R10.64], P0 ;  /* 0x00e800000a037fae */ /* 0x0003e8000812187c */
[----:B------:R1:W-:Y:S04]  /*68ed0*/  STL [R1+0xec4], R19 ;  /* 0x000ec41301007387 */ /* 0x0003e80000100800 */
[----:B------:R-:W4:Y:S01]  /*68ee0*/  LDL.LU R21, [R1+0x1004] ;  /* 0x0010040001157983 */ /* 0x000f220000300800 */
[----:B-1----:R-:W-:Y:S02]  /*68ef0*/  IMAD.MOV.U32 R10, RZ, RZ, R18 ;  /* 0x000000ffff0a7224 */ /* 0x002fe400078e0012 */
[----:B------:R-:W-:-:S02]  /*68f00*/  IMAD.MOV.U32 R11, RZ, RZ, R19 ;  /* 0x000000ffff0b7224 */ /* 0x000fc400078e0013 */
[----:B------:R-:W4:Y:S01]  /*68f10*/  LDL.LU R19, [R1+0x1044] ;  /* 0x0010440001137983 */ /* 0x000f220000300800 */
[----:B------:R-:W-:-:S03]  /*68f20*/  IMAD.X R22, R22, 0x1, R0, P2 ;  /* 0x0000000116167824 */ /* 0x000fc600010e0600 */
[----:B------:R-:W4:Y:S04]  /*68f30*/  LDL.LU R18, [R1+0x1048] ;  /* 0x0010480001127983 */ /* 0x000f280000300800 */
[----:B------:R1:W-:Y:S04]  /*68f40*/  LDGSTS.E [R3+0x1280], desc[UR60][R10.64], P0 ;  /* 0x012800000a037fae */ /* 0x0003e8000812187c */
[----:B------:R1:W-:Y:S04]  /*68f50*/  STL [R1+0xf08], R16 ;  /* 0x000f081001007387 */ /* 0x0003e80000100800 */
[----:B------:R1:W-:Y:S02]  /*68f60*/  STL [R1+0xf04], R23 ;  /* 0x000f041701007387 */ /* 0x0003e40000100800 */
[----:B-1----:R-:W-:Y:S01]  /*68f70*/  IMAD.MOV.U32 R10, RZ, RZ, R16 ;  /* 0x000000ffff0a7224 */ /* 0x002fe200078e0010 */
[----:B------:R-:W-:Y:S01]  /*68f80*/  MOV R11, R23 ;  /* 0x00000017000b7202 */ /* 0x000fe20000000f00 */
[----:B------:R-:W-:Y:S04]  /*68f90*/  STL [R1+0xf48], R17 ;  /* 0x000f481101007387 */ /* 0x000fe80000100800 */
[----:B------:R-:W4:Y:S04]  /*68fa0*/  LDL.LU R16, [R1+0x1088] ;  /* 0x0010880001107983 */ /* 0x000f280000300800 */
[----:B------:R1:W-:Y:S04]  /*68fb0*/  STL [R1+0xf44], R22 ;  /* 0x000f441601007387 */ /* 0x0003e80000100800 */
[----:B------:R1:W-:Y:S04]  /*68fc0*/  LDGSTS.E [R3+0x1680], desc[UR60][R10.64], P0 ;  /* 0x016800000a037fae */ /* 0x0003e8000812187c */
[----:B------:R-:W4:Y:S01]  /*68fd0*/  LDL.LU R23, [R1+0x1084] ;  /* 0x0010840001177983 */ /* 0x000f220000300800 */
[----:B-1----:R-:W-:-:S02]  /*68fe0*/  IMAD.MOV.U32 R11, RZ, RZ, R22 ;  /* 0x000000ffff0b7224 */ /* 0x002fc400078e0016 */
[----:B------:R-:W-:Y:S01]  /*68ff0*/  IMAD.MOV.U32 R10, RZ, RZ, R17 ;  /* 0x000000ffff0a7224 */ /* 0x000fe200078e0011 */
[----:B------:R-:W4:Y:S04]  /*69000*/  LDL.LU R22, [R1+0x10c4] ;  /* 0x0010c40001167983 */ /* 0x000f280000300800 */
[----:B------:R-:W4:Y:S04]  /*69010*/  LDL.LU R17, [R1+0x10c8] ;  /* 0x0010c80001117983 */ /* 0x000f280000300800 */
[----:B------:R1:W-:Y:S01]  /*69020*/  LDGSTS.E [R3+0x1a80], desc[UR60][R10.64], P0 ;  /* 0x01a800000a037fae */ /* 0x0003e2000812187c */
[----:B--2---:R-:W-:-:S05]  /*69030*/  IADD3 R14, P1, R14, R5, RZ ;  /* 0x000000050e0e7210 */ /* 0x004fca0007f3e0ff */
[----:B-1----:R-:W-:Y:S01]  /*69040*/  IMAD.MOV.U32 R10, RZ, RZ, R14 ;  /* 0x000000ffff0a7224 */ /* 0x002fe200078e000e */
[----:B------:R1:W-:Y:S01]  /*69050*/  STL [R1+0xf88], R14 ;  /* 0x000f880e01007387 */ /* 0x0003e20000100800 */
[----:B---3--:R-:W-:Y:S01]  /*69060*/  IMAD.X R15, R15, 0x1, R0, P1 ;  /* 0x000000010f0f7824 */ /* 0x008fe200008e0600 */
[----:B----4-:R-:W-:-:S03]  /*69070*/  IADD3 R4, P2, R4, R5, RZ ;  /* 0x0000000504047210 */ /* 0x010fc60007f5e0ff */
[----:B------:R-:W-:Y:S01]  /*69080*/  IMAD.MOV.U32 R11, RZ, RZ, R15 ;  /* 0x000000ffff0b7224 */ /* 0x000fe200078e000f */
[----:B------:R2:W-:Y:S01]  /*69090*/  STL [R1+0xf84], R15 ;  /* 0x000f840f01007387 */ /* 0x0005e20000100800 */
[----:B------:R-:W-:-:S03]  /*690a0*/  IMAD.X R13, R13, 0x1, R0, P2 ;  /* 0x000000010d0d7824 */ /* 0x000fc600010e0600 */
[----:B------:R-:W-:Y:S04]  /*690b0*/  STL [R1+0xfc8], R4 ;  /* 0x000fc80401007387 */ /* 0x000fe80000100800 */
[----:B-1----:R-:W3:Y:S04]  /*690c0*/  LDL.LU R14, [R1+0x1108] ;  /* 0x00110800010e7983 */ /* 0x002ee80000300800 */
[----:B------:R1:W-:Y:S04]  /*690d0*/  STL [R1+0xfc4], R13 ;  /* 0x000fc40d01007387 */ /* 0x0003e80000100800 */
[----:B------:R4:W-:Y:S04]  /*690e0*/  LDGSTS.E [R3+0x1e80], desc[UR60][R10.64], P0 ;  /* 0x01e800000a037fae */ /* 0x0009e8000812187c */
[----:B--2---:R-:W2:Y:S01]  /*690f0*/  LDL.LU R15, [R1+0x1104] ;  /* 0x00110400010f7983 */ /* 0x004ea20000300800 */
[----:B----4-:R-:W-:Y:S01]  /*69100*/  IMAD.MOV.U32 R11, RZ, RZ, R13 ;  /* 0x000000ffff0b7224 */ /* 0x010fe200078e000d */
[----:B------:R-:W-:-:S02]  /*69110*/  MOV R10, R4 ;  /* 0x00000004000a7202 */ /* 0x000fc40000000f00 */
[----:B-1----:R-:W4:Y:S04]  /*69120*/  LDL.LU R13, [R1+0x1144] ;  /* 0x00114400010d7983 */ /* 0x002f280000300800 */
[----:B------:R-:W4:Y:S01]  /*69130*/  LDL.LU R4, [R1+0x1148] ;  /* 0x0011480001047983 */ /* 0x000f220000300800 */
[----:B------:R-:W-:-:S03]  /*69140*/  IADD3 R20, P1, R20, R5, RZ ;  /* 0x0000000514147210 */ /* 0x000fc60007f3e0ff */
[----:B------:R1:W-:Y:S02]  /*69150*/  LDGSTS.E [R3+0x2280], desc[UR60][R10.64], P0 ;  /* 0x022800000a037fae */ /* 0x0003e4000812187c */
[--C-:B------:R-:W-:Y:S01]  /*69160*/  IMAD.X R21, R21, 0x1, R0.reuse, P1 ;  /* 0x0000000115157824 */ /* 0x100fe200008e0600 */
[----:B------:R-:W-:Y:S01]  /*69170*/  IADD3 R18, P2, R18, R5, RZ ;  /* 0x0000000512127210 */ /* 0x000fe20007f5e0ff */
[----:B------:R1:W-:Y:S04]  /*69180*/  STL [R1+0x1008], R20 ;  /* 0x0010081401007387 */ /* 0x0003e80000100800 */
[----:B------:R-:W-:Y:S01]  /*69190*/  IMAD.X R19, R19, 0x1, R0, P2 ;  /* 0x0000000113137824 */ /* 0x000fe200010e0600 */
[----:B------:R1:W-:Y:S02]  /*691a0*/  STL [R1+0x1004], R21 ;  /* 0x0010041501007387 */ /* 0x0003e40000100800 */
[----:B-1----:R-:W-:-:S02]  /*691b0*/  IMAD.MOV.U32 R10, RZ, RZ, R20 ;  /* 0x000000ffff0a7224 */ /* 0x002fc400078e0014 */
[----:B------:R-:W-:Y:S01]  /*691c0*/  IMAD.MOV.U32 R11, RZ, RZ, R21 ;  /* 0x000000ffff0b7224 */ /* 0x000fe200078e0015 */
[----:B------:R-:W-:Y:S04]  /*691d0*/  STL [R1+0x1048], R18 ;  /* 0x0010481201007387 */ /* 0x000fe80000100800 */
[----:B------:R-:W4:Y:S04]  /*691e0*/  LDL.LU R20, [R1+0x1188] ;  /* 0x0011880001147983 */ /* 0x000f280000300800 */
[----:B------:R1:W-:Y:S01]  /*691f0*/  LDGSTS.E [R3+0x2680], desc[UR60][R10.64], P0 ;  /* 0x026800000a037fae */ /* 0x0003e2000812187c */
[----:B------:R-:W-:-:S03]  /*69200*/  IADD3 R16, P1, R16, R5, RZ ;  /* 0x0000000510107210 */ /* 0x000fc60007f3e0ff */
[----:B------:R1:W-:Y:S04]  /*69210*/  STL [R1+0x1044], R19 ;  /* 0x0010441301007387 */ /* 0x0003e80000100800 */
[----:B------:R-:W4:Y:S01]  /*69220*/  LDL.LU R21, [R1+0x1184] ;  /* 0x0011840001157983 */ /* 0x000f220000300800 */
[----:B-1----:R-:W-:Y:S01]  /*69230*/  IMAD.MOV.U32 R10, RZ, RZ, R18 ;  /* 0x000000ffff0a7224 */ /* 0x002fe200078e0012 */
[----:B------:R-:W-:Y:S02]  /*69240*/  MOV R11, R19 ;  /* 0x00000013000b7202 */ /* 0x000fe40000000f00 */
[----:B------:R-:W4:Y:S01]  /*69250*/  LDL.LU R19, [R1+0x11c4] ;  /* 0x0011c40001137983 */ /* 0x000f220000300800 */
[----:B------:R-:W-:-:S03]  /*69260*/  IMAD.X R23, R23, 0x1, R0, P1 ;  /* 0x0000000117177824 */ /* 0x000fc600008e0600 */
[----:B------:R-:W4:Y:S04]  /*69270*/  LDL.LU R18, [R1+0x11c8] ;  /* 0x0011c80001127983 */ /* 0x000f280000300800 */
[----:B------:R1:W-:Y:S01]  /*69280*/  LDGSTS.E [R3+0x2a80], desc[UR60][R10.64], P0 ;  /* 0x02a800000a037fae */ /* 0x0003e2000812187c */
[----:B------:R-:W-:-:S03]  /*69290*/  IADD3 R17, P2, R17, R5, RZ ;  /* 0x0000000511117210 */ /* 0x000fc60007f5e0ff */
[----:B------:R1:W-:Y:S02]  /*692a0*/  STL [R1+0x1088], R16 ;  /* 0x0010881001007387 */ /* 0x0003e40000100800 */
[----:B-1----:R-:W-:Y:S02]  /*692b0*/  IMAD.MOV.U32 R10, RZ, RZ, R16 ;  /* 0x000000ffff0a7224 */ /* 0x002fe400078e0010 */
[----:B------:R1:W-:Y:S01]  /*692c0*/  STL [R1+0x1084], R23 ;  /* 0x0010841701007387 */ /* 0x0003e20000100800 */
[----:B------:R-:W-:Y:S02]  /*692d0*/  IMAD.X R22, R22, 0x1, R0, P2 ;  /* 0x0000000116167824 */ /* 0x000fe400010e0600 */
[----:B------:R-:W-:Y:S01]  /*692e0*/  IMAD.MOV.U32 R11, RZ, RZ, R23 ;  /* 0x000000ffff0b7224 */ /* 0x000fe200078e0017 */
[----:B------:R-:W-:Y:S04]  /*692f0*/  STL [R1+0x10c8], R17 ;  /* 0x0010c81101007387 */ /* 0x000fe80000100800 */
[----:B------:R-:W4:Y:S04]  /*69300*/  LDL.LU R16, [R1+0x1208] ;  /* 0x0012080001107983 */ /* 0x000f280000300800 */
[----:B------:R1:W-:Y:S04]  /*69310*/  STL [R1+0x10c4], R22 ;  /* 0x0010c41601007387 */ /* 0x0003e80000100800 */
[----:B------:R1:W-:Y:S04]  /*69320*/  LDGSTS.E [R3+0x2e80], desc[UR60][R10.64], P0 ;  /* 0x02e800000a037fae */ /* 0x0003e8000812187c */
[----:B-1----:R-:W4:Y:S01]  /*69330*/  LDL.LU R23, [R1+0x1204] ;  /* 0x0012040001177983 */ /* 0x002f220000300800 */
[----:B------:R-:W-:-:S02]  /*69340*/  IMAD.MOV.U32 R11, RZ, RZ, R22 ;  /* 0x000000ffff0b7224 */ /* 0x000fc400078e0016 */
[----:B------:R-:W-:Y:S01]  /*69350*/  IMAD.MOV.U32 R10, RZ, RZ, R17 ;  /* 0x000000ffff0a7224 */ /* 0x000fe200078e0011 */
[----:B------:R-:W4:Y:S04]  /*69360*/  LDL.LU R22, [R1+0x1244] ;  /* 0x0012440001167983 */ /* 0x000f280000300800 */
[----:B------:R-:W4:Y:S04]  /*69370*/  LDL.LU R17, [R1+0x1248] ;  /* 0x0012480001117983 */ /* 0x000f280000300800 */
[----:B------:R1:W-:Y:S01]  /*69380*/  LDGSTS.E [R3+0x3280], desc[UR60][R10.64], P0 ;  /* 0x032800000a037fae */ /* 0x0003e2000812187c */
[----:B---3--:R-:W-:-:S05]  /*69390*/  IADD3 R14, P1, R14, R5, RZ ;  /* 0x000000050e0e7210 */ /* 0x008fca0007f3e0ff */
[----:B------:R3:W-:Y:S01]  /*693a0*/  STL [R1+0x1108], R14 ;  /* 0x0011080e01007387 */ /* 0x0007e20000100800 */
[----:B-1----:R-:W-:Y:S01]  /*693b0*/  IMAD.MOV.U32 R10, RZ, RZ, R14 ;  /* 0x000000ffff0a7224 */ /* 0x002fe200078e000e */
[----:B--2---:R-:W-:-:S05]  /*693c0*/  IADD3.X R15, R15, R0, RZ, P1, !PT ;  /* 0x000000000f0f7210 */ /* 0x004fca0000ffe4ff */
[----:B------:R-:W-:Y:S01]  /*693d0*/  IMAD.MOV.U32 R11, RZ, RZ, R15 ;  /* 0x000000ffff0b7224 */ /* 0x000fe200078e000f */
[----:B------:R1:W-:Y:S04]  /*693e0*/  STL [R1+0x1104], R15 ;  /* 0x0011040f01007387 */ /* 0x0003e80000100800 */
[----:B------:R2:W-:Y:S01]  /*693f0*/  LDGSTS.E [R3+0x3680], desc[UR60][R10.64], P0 ;  /* 0x036800000a037fae */ /* 0x0005e2000812187c */
[----:B----4-:R-:W-:-:S05]  /*69400*/  IADD3 R4, P2, R4, R5, RZ ;  /* 0x0000000504047210 */ /* 0x010fca0007f5e0ff */
[----:B------:R-:W-:Y:S01]  /*69410*/  IMAD.X R13, R13, 0x1, R0, P2 ;  /* 0x000000010d0d7824 */ /* 0x000fe200010e0600 */
[----:B------:R-:W-:Y:S04]  /*69420*/  STL [R1+0x1148], R4 ;  /* 0x0011480401007387 */ /* 0x000fe80000100800 */
[----:B---3--:R-:W3:Y:S01]  /*69430*/  LDL.LU R14, [R1+0x1288] ;  /* 0x00128800010e7983 */ /* 0x008ee20000300800 */
[----:B--2---:R-:W-:-:S03]  /*69440*/  IMAD.MOV.U32 R11, RZ, RZ, R13 ;  /* 0x000000ffff0b7224 */ /* 0x004fc600078e000d */
[----:B------:R2:W-:Y:S01]  /*69450*/  STL [R1+0x1144], R13 ;  /* 0x0011440d01007387 */ /* 0x0005e20000100800 */
[----:B------:R-:W-:-:S03]  /*69460*/  IMAD.MOV.U32 R10, RZ, RZ, R4 ;  /* 0x000000ffff0a7224 */ /* 0x000fc600078e0004 */
[----:B-1----:R-:W4:Y:S04]  /*69470*/  LDL.LU R15, [R1+0x1284] ;  /* 0x00128400010f7983 */ /* 0x002f280000300800 */
[----:B------:R1:W-:Y:S04]  /*69480*/  LDGSTS.E [R3+0x3a80], desc[UR60][R10.64], P0 ;  /* 0x03a800000a037fae */ /* 0x0003e8000812187c */
[----:B--2---:R-:W2:Y:S04]  /*69490*/  LDL.LU R13, [R1+0x12c4] ;  /* 0x0012c400010d7983 */ /* 0x004ea80000300800 */
[----:B------:R-:W2:Y:S01]  /*694a0*/  LDL.LU R4, [R1+0x12c8] ;  /* 0x0012c80001047983 */ /* 0x000ea20000300800 */
[----:B------:R-:W-:-:S05]  /*694b0*/  IADD3 R20, P1, R20, R5, RZ ;  /* 0x0000000514147210 */ /* 0x000fca0007f3e0ff */
[----:B------:R-:W-:Y:S02]  /*694c0*/  IMAD.X R21, R21, 0x1, R0, P1 ;  /* 0x0000000115157824 */ /* 0x000fe400008e0600 */
[----:B-1----:R-:W-:Y:S02]  /*694d0*/  IMAD.MOV.U32 R10, RZ, RZ, R20 ;  /* 0x000000ffff0a7224 */ /* 0x002fe400078e0014 */
[----:B------:R-:W-:Y:S01]  /*694e0*/  IMAD.MOV.U32 R11, RZ, RZ, R21 ;  /* 0x000000ffff0b7224 */ /* 0x000fe200078e0015 */
[----:B------:R-:W-:Y:S01]  /*694f0*/  IADD3 R18, P2, R18, R5, RZ ;  /* 0x0000000512127210 */ /* 0x000fe20007f5e0ff */
[----:B------:R1:W-:Y:S03]  /*69500*/  STL [R1+0x1188], R20 ;  /* 0x0011881401007387 */ /* 0x0003e60000100800 */
[----:B------:R-:W-:Y:S01]  /*69510*/  IADD3.X R19, R19, R0, RZ, P2, !PT ;  /* 0x0000000013137210 */ /* 0x000fe200017fe4ff */
[----:B------:R1:W-:Y:S04]  /*69520*/  LDGSTS.E [R3+0x3e80], desc[UR60][R10.64], P0 ;  /* 0x03e800000a037fae */ /* 0x0003e8000812187c */
[----:B------:R1:W-:Y:S04]  /*69530*/  STL [R1+0x1184], R21 ;  /* 0x0011841501007387 */ /* 0x0003e80000100800 */
[----:B------:R-:W-:Y:S01]  /*69540*/  STL [R1+0x11c8], R18 ;  /* 0x0011c81201007387 */ /* 0x000fe20000100800 */
[----:B-1----:R-:W-:-:S03]  /*69550*/  IMAD.MOV.U32 R10, RZ, RZ, R18 ;  /* 0x000000ffff0a7224 */ /* 0x002fc600078e0012 */
[----:B------:R-:W2:Y:S01]  /*69560*/  LDL.LU R20, [R1+0x1308] ;  /* 0x0013080001147983 */ /* 0x000ea20000300800 */
[----:B------:R-:W-:Y:S01]  /*69570*/  IMAD.MOV.U32 R11, RZ, RZ, R19 ;  /* 0x000000ffff0b7224 */ /* 0x000fe200078e0013 */
[----:B------:R-:W-:Y:S02]  /*69580*/  IADD3 R16, P1, R16, R5, RZ ;  /* 0x0000000510107210 */ /* 0x000fe40007f3e0ff */
[----:B------:R1:W-:Y:S04]  /*69590*/  STL [R1+0x11c4], R19 ;  /* 0x0011c41301007387 */ /* 0x0003e80000100800 */
[----:B------:R-:W2:Y:S04]  /*695a0*/  LDL.LU R21, [R1+0x1304] ;  /* 0x0013040001157983 */ /* 0x000ea80000300800 */
[----:B------:R1:W-:Y:S01]  /*695b0*/  LDGSTS.E [R3+0x4280], desc[UR60][R10.64], P0 ;  /* 0x042800000a037fae */ /* 0x0003e2000812187c */
[----:B------:R-:W-:-:S03]  /*695c0*/  IMAD.X R23, R23, 0x1, R0, P1 ;  /* 0x0000000117177824 */ /* 0x000fc600008e0600 */
[----:B-1----:R-:W2:Y:S04]  /*695d0*/  LDL.LU R19, [R1+0x1344] ;  /* 0x0013440001137983 */ /* 0x002ea80000300800 */
[----:B------:R-:W2:Y:S01]  /*695e0*/  LDL.LU R18, [R1+0x1348] ;  /* 0x0013480001127983 */ /* 0x000ea20000300800 */
[----:B------:R-:W-:Y:S01]  /*695f0*/  MOV R10, R16 ;  /* 0x00000010000a7202 */ /* 0x000fe20000000f00 */
[----:B------:R-:W-:Y:S01]  /*69600*/  IMAD.MOV.U32 R11, RZ, RZ, R23 ;  /* 0x000000ffff0b7224 */ /* 0x000fe200078e0017 */
[----:B------:R-:W-:Y:S01]  /*69610*/  IADD3 R17, P2, R17, R5, RZ ;  /* 0x0000000511117210 */ /* 0x000fe20007f5e0ff */
[----:B------:R1:W-:Y:S04]  /*69620*/  STL [R1+0x1208], R16 ;  /* 0x0012081001007387 */ /* 0x0003e80000100800 */
[----:B------:R-:W-:Y:S01]  /*69630*/  IMAD.X R22, R22, 0x1, R0, P2 ;  /* 0x0000000116167824 */ /* 0x000fe200010e0600 */
[----:B------:R-:W-:Y:S04]  /*69640*/  STL [R1+0x1204], R23 ;  /* 0x0012041701007387 */ /* 0x000fe80000100800 */
[----:B------:R1:W-:Y:S04]  /*69650*/  STL [R1+0x1248], R17 ;  /* 0x0012481101007387 */ /* 0x0003e80000100800 */
[----:B-1----:R-:W2:Y:S04]  /*69660*/  LDL.LU R16, [R1+0x1388] ;  /* 0x0013880001107983 */ /* 0x002ea80000300800 */
[----:B------:R1:W-:Y:S04]  /*69670*/  LDGSTS.E [R3+0x4680], desc[UR60][R10.64], P0 ;  /* 0x046800000a037fae */ /* 0x0003e8000812187c */
[----:B------:R-:W-:Y:S01]  /*69680*/  STL [R1+0x1244], R22 ;  /* 0x0012441601007387 */ /* 0x000fe20000100800 */
[----:B-1----:R-:W-:-:S03]  /*69690*/  IMAD.MOV.U32 R10, RZ, RZ, R17 ;  /* 0x000000ffff0a7224 */ /* 0x002fc600078e0011 */
[----:B------:R-:W2:Y:S01]  /*696a0*/  LDL.LU R17, [R1+0x1384] ;  /* 0x0013840001117983 */ /* 0x000ea20000300800 */
[----:B------:R-:W-:-:S03]  /*696b0*/  IMAD.MOV.U32 R11, RZ, RZ, R22 ;  /* 0x000000ffff0b7224 */ /* 0x000fc600078e0016 */
[----:B------:R-:W2:Y:S04]  /*696c0*/  LDL.LU R153, [R1+0x13c4] ;  /* 0x0013c40001997983 */ /* 0x000ea80000300800 */
[----:B------:R-:W2:Y:S04]  /*696d0*/  LDL.LU R152, [R1+0x13c8] ;  /* 0x0013c80001987983 */ /* 0x000ea80000300800 */
[----:B------:R1:W-:Y:S01]  /*696e0*/  LDGSTS.E [R3+0x4a80], desc[UR60][R10.64], P0 ;  /* 0x04a800000a037fae */ /* 0x0003e2000812187c */
[----:B---3--:R-:W-:-:S05]  /*696f0*/  IADD3 R14, P1, R14, R5, RZ ;  /* 0x000000050e0e7210 */ /* 0x008fca0007f3e0ff */
[----:B----4-:R-:W-:Y:S01]  /*69700*/  IMAD.X R15, R15, 0x1, R0, P1 ;  /* 0x000000010f0f7824 */ /* 0x010fe200008e0600 */
[----:B------:R3:W-:Y:S01]  /*69710*/  STL [R1+0x1288], R14 ;  /* 0x0012880e01007387 */ /* 0x0007e20000100800 */
[----:B-1----:R-:W-:-:S03]  /*69720*/  IMAD.MOV.U32 R10, RZ, RZ, R14 ;  /* 0x000000ffff0a7224 */ /* 0x002fc600078e000e */
[----:B------:R-:W-:Y:S02]  /*69730*/  MOV R11, R15 ;  /* 0x0000000f000b7202 */ /* 0x000fe40000000f00 */
[----:B--2---:R-:W-:Y:S01]  /*69740*/  IADD3 R4, P2, R4, R5, RZ ;  /* 0x0000000504047210 */ /* 0x004fe20007f5e0ff */
[----:B------:R1:W-:Y:S04]  /*69750*/  STL [R1+0x1284], R15 ;  /* 0x0012840f01007387 */ /* 0x0003e80000100800 */
[----:B------:R-:W-:Y:S01]  /*69760*/  IMAD.X R13, R13, 0x1, R0, P2 ;  /* 0x000000010d0d7824 */ /* 0x000fe200010e0600 */
[----:B------:R-:W-:Y:S04]  /*69770*/  STL [R1+0x12c8], R4 ;  /* 0x0012c80401007387 */ /* 0x000fe80000100800 */
[----:B---3--:R-:W2:Y:S04]  /*69780*/  LDL.LU R14, [R1+0x1408] ;  /* 0x00140800010e7983 */ /* 0x008ea80000300800 */
[----:B------:R3:W-:Y:S04]  /*69790*/  STL [R1+0x12c4], R13 ;  /* 0x0012c40d01007387 */ /* 0x0007e80000100800 */
[----:B------:R4:W-:Y:S04]  /*697a0*/  LDGSTS.E [R3+0x4e80], desc[UR60][R10.64], P0 ;  /* 0x04e800000a037fae */ /* 0x0009e8000812187c */
[----:B-1----:R-:W2:Y:S01]  /*697b0*/  LDL.LU R15, [R1+0x1404] ;  /* 0x00140400010f7983 */ /* 0x002ea20000300800 */
[----:B----4-:R-:W-:-:S02]  /*697c0*/  IMAD.MOV.U32 R11, RZ, RZ, R13 ;  /* 0x000000ffff0b7224 */ /* 0x010fc400078e000d */
[----:B------:R-:W-:Y:S01]  /*697d0*/  IMAD.MOV.U32 R10, RZ, RZ, R4 ;  /* 0x000000ffff0a7224 */ /* 0x000fe200078e0004 */
[----:B---3--:R-:W3:Y:S04]  /*697e0*/  LDL.LU R13, [R1+0x1444] ;  /* 0x00144400010d7983 */ /* 0x008ee80000300800 */
[----:B------:R-:W4:Y:S01]  /*697f0*/  LDL.LU R4, [R1+0x1448] ;  /* 0x0014480001047983 */ /* 0x000f220000300800 */
[----:B------:R-:W-:-:S03]  /*69800*/  IADD3 R20, P1, R20, R5, RZ ;  /* 0x0000000514147210 */ /* 0x000fc60007f3e0ff */
[----:B------:R1:W-:Y:S02]  /*69810*/  LDGSTS.E [R3+0x5280], desc[UR60][R10.64], P0 ;  /* 0x052800000a037fae */ /* 0x0003e4000812187c */
[----:B------:R-:W-:Y:S02]  /*69820*/  IMAD.X R21, R21, 0x1, R0, P1 ;  /* 0x0000000115157824 */ /* 0x000fe400008e0600 */
[----:B------:R1:W-:Y:S04]  /*69830*/  STL [R1+0x1308], R20 ;  /* 0x0013081401007387 */ /* 0x0003e80000100800 */
[----:B------:R1:W-:Y:S02]  /*69840*/  STL [R1+0x1304], R21 ;  /* 0x0013041501007387 */ /* 0x0003e40000100800 */
[----:B-1----:R-:W-:Y:S01]  /*69850*/  IMAD.MOV.U32 R10, RZ, RZ, R20 ;  /* 0x000000ffff0a7224 */ /* 0x002fe200078e0014 */
[----:B------:R-:W-:Y:S01]  /*69860*/  IADD3 R18, P2, R18, R5, RZ ;  /* 0x0000000512127210 */ /* 0x000fe20007f5e0ff */
[----:B------:R-:W-:-:S04]  /*69870*/  IMAD.MOV.U32 R11, RZ, RZ, R21 ;  /* 0x000000ffff0b7224 */ /* 0x000fc800078e0015 */
[----:B------:R-:W-:Y:S01]  /*69880*/  IMAD.X R19, R19, 0x1, R0, P2 ;  /* 0x0000000113137824 */ /* 0x000fe200010e0600 */
[----:B------:R-:W-:Y:S04]  /*69890*/  STL [R1+0x1348], R18 ;  /* 0x0013481201007387 */ /* 0x000fe80000100800 */
[----:B------:R-:W3:Y:S04]  /*698a0*/  LDL.LU R20, [R1+0x1488] ;  /* 0x0014880001147983 */ /* 0x000ee80000300800 */
[----:B------:R1:W-:Y:S04]  /*698b0*/  STL [R1+0x1344], R19 ;  /* 0x0013441301007387 */ /* 0x0003e80000100800 */
[----:B------:R1:W-:Y:S04]  /*698c0*/  LDGSTS.E [R3+0x5680], desc[UR60][R10.64], P0 ;  /* 0x056800000a037fae */ /* 0x0003e8000812187c */
[----:B------:R-:W3:Y:S01]  /*698d0*/  LDL.LU R21, [R1+0x1484] ;  /* 0x0014840001157983 */ /* 0x000ee20000300800 */
[----:B------:R-:W-:-:S02]  /*698e0*/  IADD3 R16, P1, R16, R5, RZ ;  /* 0x0000000510107210 */ /* 0x000fc40007f3e0ff */
[----:B-1----:R-:W-:Y:S01]  /*698f0*/  MOV R10, R18 ;  /* 0x00000012000a7202 */ /* 0x002fe20000000f00 */
[----:B------:R-:W-:Y:S02]  /*69900*/  IMAD.MOV.U32 R11, RZ, RZ, R19 ;  /* 0x000000ffff0b7224 */ /* 0x000fe400078e0013 */
[----:B------:R-:W3:Y:S04]  /*69910*/  LDL.LU R19, [R1+0x14c4] ;  /* 0x0014c40001137983 */ /* 0x000ee80000300800 */
[----:B------:R-:W3:Y:S01]  /*69920*/  LDL.LU R18, [R1+0x14c8] ;  /* 0x0014c80001127983 */ /* 0x000ee20000300800 */
[----:B------:R-:W-:-:S03]  /*69930*/  IMAD.X R17, R17, 0x1, R0, P1 ;  /* 0x0000000111117824 */ /* 0x000fc600008e0600 */
[----:B------:R-:W-:Y:S01]  /*69940*/  STL [R1+0x1388], R16 ;  /* 0x0013881001007387 */ /* 0x000fe20000100800 */
[----:B------:R-:W-:-:S03]  /*69950*/  IADD3 R152, P2, R152, R5, RZ ;  /* 0x0000000598987210 */ /* 0x000fc60007f5e0ff */
[----:B------:R1:W-:Y:S02]  /*69960*/  STL [R1+0x1384], R17 ;  /* 0x0013841101007387 */ /* 0x0003e40000100800 */
[----:B------:R-:W-:Y:S02]  /*69970*/  IMAD.X R153, R153, 0x1, R0, P2 ;  /* 0x0000000199997824 */ /* 0x000fe400010e0600 */
[----:B------:R1:W-:Y:S04]  /*69980*/  LDGSTS.E [R3+0x5a80], desc[UR60][R10.64], P0 ;  /* 0x05a800000a037fae */ /* 0x0003e8000812187c */
[----:B------:R-:W-:Y:S04]  /*69990*/  STL [R1+0x13c8], R152 ;  /* 0x0013c89801007387 */ /* 0x000fe80000100800 */
[----:B------:R-:W3:Y:S01]  /*699a0*/  LDL.LU R23, [R1+0x1504] ;  /* 0x0015040001177983 */ /* 0x000ee20000300800 */
[----:B-1----:R-:W-:-:S03]  /*699b0*/  IMAD.MOV.U32 R10, RZ, RZ, R16 ;  /* 0x000000ffff0a7224 */ /* 0x002fc600078e0010 */
[----:B------:R-:W-:Y:S01]  /*699c0*/  STL [R1+0x13c4], R153 ;  /* 0x0013c49901007387 */ /* 0x000fe20000100800 */
[----:B------:R-:W-:-:S03]  /*699d0*/  IMAD.MOV.U32 R11, RZ, RZ, R17 ;  /* 0x000000ffff0b7224 */ /* 0x000fc600078e0011 */
[----:B------:R-:W3:Y:S04]  /*699e0*/  LDL.LU R22, [R1+0x1508] ;  /* 0x0015080001167983 */ /* 0x000ee80000300800 */
[----:B------:R1:W-:Y:S04]  /*699f0*/  LDGSTS.E [R3+0x5e80], desc[UR60][R10.64], P0 ;  /* 0x05e800000a037fae */ /* 0x0003e8000812187c */
[----:B------:R-:W3:Y:S04]  /*69a00*/  LDL.LU R17, [R1+0x1544] ;  /* 0x0015440001117983 */ /* 0x000ee80000300800 */
[----:B------:R-:W3:Y:S01]  /*69a10*/  LDL.LU R16, [R1+0x1548] ;  /* 0x0015480001107983 */ /* 0x000ee20000300800 */
[----:B-1----:R-:W-:Y:S01]  /*69a20*/  IMAD.MOV.U32 R10, RZ, RZ, R152 ;  /* 0x000000ffff0a7224 */ /* 0x002fe200078e0098 */
[----:B------:R-:W-:-:S05]  /*69a30*/  MOV R11, R153 ;  /* 0x00000099000b7202 */ /* 0x000fca0000000f00 */
[----:B------:R1:W-:Y:S01]  /*69a40*/  LDGSTS.E [R3+0x6280], desc[UR60][R10.64], P0 ;  /* 0x062800000a037fae */ /* 0x0003e2000812187c */
[----:B--2---:R-:W-:-:S05]  /*69a50*/  IADD3 R14, P1, R14, R5, RZ ;  /* 0x000000050e0e7210 */ /* 0x004fca0007f3e0ff */
[----:B-1----:R-:W-:Y:S01]  /*69a60*/  IMAD.MOV.U32 R10, RZ, RZ, R14 ;  /* 0x000000ffff0a7224 */ /* 0x002fe200078e000e */
[----:B------:R1:W-:Y:S01]  /*69a70*/  STL [R1+0x1408], R14 ;  /* 0x0014080e01007387 */ /* 0x0003e20000100800 */
[----:B------:R-:W-:-:S04]  /*69a80*/  IMAD.X R15, R15, 0x1, R0, P1 ;  /* 0x000000010f0f7824 */ /* 0x000fc800008e0600 */
[----:B------:R-:W-:Y:S01]  /*69a90*/  IMAD.MOV.U32 R11, RZ, RZ, R15 ;  /* 0x000000ffff0b7224 */ /* 0x000fe200078e000f */
[----:B------:R2:W-:Y:S04]  /*69aa0*/  STL [R1+0x1404], R15 ;  /* 0x0014040f01007387 */ /* 0x0005e80000100800 */
[----:B------:R1:W-:Y:S01]  /*69ab0*/  LDGSTS.E [R3+0x6680], desc[UR60][R10.64], P0 ;  /* 0x066800000a037fae */ /* 0x0003e2000812187c */
[----:B----4-:R-:W-:-:S05]  /*69ac0*/  IADD3 R4, P2, R4, R5, RZ ;  /* 0x0000000504047210 */ /* 0x010fca0007f5e0ff */
[----:B---3--:R-:W-:Y:S01]  /*69ad0*/  IMAD.X R13, R13, 0x1, R0, P2 ;  /* 0x000000010d0d7824 */ /* 0x008fe200010e0600 */
[----:B------:R-:W-:Y:S01]  /*69ae0*/  STL [R1+0x1448], R4 ;  /* 0x0014480401007387 */ /* 0x000fe20000100800 */
[----:B-1----:R-:W-:-:S03]  /*69af0*/  IMAD.MOV.U32 R10, RZ, RZ, R4 ;  /* 0x000000ffff0a7224 */ /* 0x002fc600078e0004 */
[----:B------:R-:W3:Y:S01]  /*69b00*/  LDL.LU R14, [R1+0x1588] ;  /* 0x00158800010e7983 */ /* 0x000ee20000300800 */
[----:B------:R-:W-:-:S03]  /*69b10*/  IMAD.MOV.U32 R11, RZ, RZ, R13 ;  /* 0x000000ffff0b7224 */ /* 0x000fc600078e000d */
[----:B------:R1:W-:Y:S04]  /*69b20*/  STL [R1+0x1444], R13 ;  /* 0x0014440d01007387 */ /* 0x0003e80000100800 */
[----:B--2---:R-:W2:Y:S04]  /*69b30*/  LDL.LU R15, [R1+0x1584] ;  /* 0x00158400010f7983 */ /* 0x004ea80000300800 */
[----:B------:R4:W-:Y:S04]  /*69b40*/  LDGSTS.E [R3+0x6a80], desc[UR60][R10.64], P0 ;  /* 0x06a800000a037fae */ /* 0x0009e8000812187c */
[----:B-1----:R-:W2:Y:S04]  /*69b50*/  LDL.LU R13, [R1+0x15c4] ;  /* 0x0015c400010d7983 */ /* 0x002ea80000300800 */
[----:B------:R-:W2:Y:S01]  /*69b60*/  LDL.LU R4, [R1+0x15c8] ;  /* 0x0015c80001047983 */ /* 0x000ea20000300800 */
[----:B------:R-:W-:-:S05]  /*69b70*/  IADD3 R20, P1, R20, R5, RZ ;  /* 0x0000000514147210 */ /* 0x000fca0007f3e0ff */
[----:B----4-:R-:W-:Y:S01]  /*69b80*/  IMAD.MOV.U32 R10, RZ, RZ, R20 ;  /* 0x000000ffff0a7224 */ /* 0x010fe200078e0014 */
[----:B------:R-:W-:Y:S01]  /*69b90*/  IADD3.X R21, R21, R0, RZ, P1, !PT ;  /* 0x0000000015157210 */ /* 0x000fe20000ffe4ff */
[----:B------:R1:W-:Y:S04]  /*69ba0*/  STL [R1+0x1488], R20 ;  /* 0x0014881401007387 */ /* 0x0003e80000100800 */
[----:B------:R-:W-:Y:S01]  /*69bb0*/  IMAD.MOV.U32 R11, RZ, RZ, R21 ;  /* 0x000000ffff0b7224 */ /* 0x000fe200078e0015 */
[----:B------:R4:W-:Y:S04]  /*69bc0*/  STL [R1+0x1484], R21 ;  /* 0x0014841501007387 */ /* 0x0009e80000100800 */
[----:B------:R1:W-:Y:S01]  /*69bd0*/  LDGSTS.E [R3+0x6e80], desc[UR60][R10.64], P0 ;  /* 0x06e800000a037fae */ /* 0x0003e2000812187c */
[----:B------:R-:W-:-:S05]  /*69be0*/  IADD3 R18, P2, R18, R5, RZ ;  /* 0x0000000512127210 */ /* 0x000fca0007f5e0ff */
[----:B------:R-:W-:Y:S01]  /*69bf0*/  IMAD.X R19, R19, 0x1, R0, P2 ;  /* 0x0000000113137824 */ /* 0x000fe200010e0600 */
[----:B------:R-:W-:Y:S01]  /*69c00*/  STL [R1+0x14c8], R18 ;  /* 0x0014c81201007387 */ /* 0x000fe20000100800 */
[----:B-1----:R-:W-:Y:S02]  /*69c10*/  IMAD.MOV.U32 R10, RZ, RZ, R18 ;  /* 0x000000ffff0a7224 */ /* 0x002fe400078e0012 */
[----:B------:R-:W-:Y:S01]  /*69c20*/  IMAD.MOV.U32 R11, RZ, RZ, R19 ;  /* 0x000000ffff0b7224 */ /* 0x000fe200078e0013 */
[----:B------:R-:W2:Y:S04]  /*69c30*/  LDL.LU R20, [R1+0x1608] ;  /* 0x0016080001147983 */ /* 0x000ea80000300800 */
[----:B------:R1:W-:Y:S04]  /*69c40*/  STL [R1+0x14c4], R19 ;  /* 0x0014c41301007387 */ /* 0x0003e80000100800 */
[----:B----4-:R-:W4:Y:S04]  /*69c50*/  LDL.LU R21, [R1+0x1604] ;  /* 0x0016040001157983 */ /* 0x010f280000300800 */
[----:B------:R1:W-:Y:S04]  /*69c60*/  LDGSTS.E [R3+0x7280], desc[UR60][R10.64], P0 ;  /* 0x072800000a037fae */ /* 0x0003e8000812187c */
[----:B-1----:R-:W4:Y:S04]  /*69c70*/  LDL.LU R19, [R1+0x1644] ;  /* 0x0016440001137983 */ /* 0x002f280000300800 */
[----:B------:R-:W4:Y:S01]  /*69c80*/  LDL.LU R18, [R1+0x1648] ;  /* 0x0016480001127983 */ /* 0x000f220000300800 */
[----:B------:R-:W-:-:S05]  /*69c90*/  IADD3 R22, P1, R22, R5, RZ ;  /* 0x0000000516167210 */ /* 0x000fca0007f3e0ff */
[----:B------:R-:W-:Y:S02]  /*69ca0*/  IMAD.X R23, R23, 0x1, R0, P1 ;  /* 0x0000000117177824 */ /* 0x000fe400008e0600 */
[----:B------:R-:W-:Y:S02]  /*69cb0*/  IMAD.MOV.U32 R10, RZ, RZ, R22 ;  /* 0x000000ffff0a7224 */ /* 0x000fe400078e0016 */
[----:B------:R-:W-:Y:S01]  /*69cc0*/  IMAD.MOV.U32 R11, RZ, RZ, R23 ;  /* 0x000000ffff0b7224 */ /* 0x000fe200078e0017 */
[----:B------:R-:W-:Y:S01]  /*69cd0*/  IADD3 R16, P2, R16, R5, RZ ;  /* 0x0000000510107210 */ /* 0x000fe20007f5e0ff */
[----:B------:R-:W-:Y:S03]  /*69ce0*/  STL [R1+0x1508], R22 ;  /* 0x0015081601007387 */ /* 0x000fe60000100800 */
[----:B------:R-:W-:Y:S01]  /*69cf0*/  IADD3.X R17, R17, R0, RZ, P2, !PT ;  /* 0x0000000011117210 */ /* 0x000fe200017fe4ff */
[----:B------:R-:W-:Y:S04]  /*69d00*/  STL [R1+0x1504], R23 ;  /* 0x0015041701007387 */ /* 0x000fe80000100800 */
[----:B------:R-:W-:Y:S04]  /*69d10*/  STL [R1+0x1548], R16 ;  /* 0x0015481001007387 */ /* 0x000fe80000100800 */
[----:B------:R1:W-:Y:S04]  /*69d20*/  LDGSTS.E [R3+0x7680], desc[UR60][R10.64], P0 ;  /* 0x076800000a037fae */ /* 0x0003e8000812187c */
[----:B------:R1:W-:Y:S02]  /*69d30*/  STL [R1+0x1544], R17 ;  /* 0x0015441101007387 */ /* 0x0003e40000100800 */
[----:B-1----:R-:W-:-:S02]  /*69d40*/  IMAD.MOV.U32 R11, RZ, RZ, R17 ;  /* 0x000000ffff0b7224 */ /* 0x002fc400078e0011 */
[----:B------:R-:W-:Y:S01]  /*69d50*/  IMAD.MOV.U32 R10, RZ, RZ, R16 ;  /* 0x000000ffff0a7224 */ /* 0x000fe200078e0010 */
[----:B------:R-:W4:Y:S04]  /*69d60*/  LDL.LU R17, [R1+0x1684] ;  /* 0x0016840001117983 */ /* 0x000f280000300800 */
[----:B------:R-:W4:Y:S04]  /*69d70*/  LDL.LU R16, [R1+0x1688] ;  /* 0x0016880001107983 */ /* 0x000f280000300800 */
[----:B------:R-:W4:Y:S04]  /*69d80*/  LDL.LU R153, [R1+0x16c4] ;  /* 0x0016c40001997983 */ /* 0x000f280000300800 */
[----:B------:R-:W4:Y:S04]  /*69d90*/  LDL.LU R152, [R1+0x16c8] ;  /* 0x0016c80001987983 */ /* 0x000f280000300800 */
[----:B------:R1:W-:Y:S01]  /*69da0*/  LDGSTS.E [R3+0x7a80], desc[UR60][R10.64], P0 ;  /* 0x07a800000a037fae */ /* 0x0003e2000812187c */
[----:B---3--:R-:W-:-:S04]  /*69db0*/  IADD3 R14, P1, R14, R5, RZ ;  /* 0x000000050e0e7210 */ /* 0x008fc80007f3e0ff */
[----:B-1----:R-:W-:Y:S01]  /*69dc0*/  MOV R10, R14 ;  /* 0x0000000e000a7202 */ /* 0x002fe20000000f00 */
[----:B--2---:R-:W-:Y:S01]  /*69dd0*/  IMAD.X R15, R15, 0x1, R0, P1 ;  /* 0x000000010f0f7824 */ /* 0x004fe200008e0600 */
[----:B------:R1:W-:Y:S03]  /*69de0*/  STL [R1+0x1588], R14 ;  /* 0x0015880e01007387 */ /* 0x0003e60000100800 */
[----:B------:R-:W-:Y:S01]  /*69df0*/  IMAD.MOV.U32 R11, RZ, RZ, R15 ;  /* 0x000000ffff0b7224 */ /* 0x000fe200078e000f */
[----:B------:R2:W-:Y:S04]  /*69e00*/  STL [R1+0x1584], R15 ;  /* 0x0015840f01007387 */ /* 0x0005e80000100800 */
[----:B------:R3:W-:Y:S01]  /*69e10*/  LDGSTS.E [R3+0x7e80], desc[UR60][R10.64], P0 ;  /* 0x07e800000a037fae */ /* 0x0007e2000812187c */
[----:B------:R-:W-:-:S05]  /*69e20*/  IADD3 R4, P2, R4, R5, RZ ;  /* 0x0000000504047210 */ /* 0x000fca0007f5e0ff */
[----:B------:R-:W-:Y:S01]  /*69e30*/  IMAD.X R13, R13, 0x1, R0, P2 ;  /* 0x000000010d0d7824 */ /* 0x000fe200010e0600 */
[----:B------:R-:W-:Y:S04]  /*69e40*/  STL [R1+0x15c8], R4 ;  /* 0x0015c80401007387 */ /* 0x000fe80000100800 */
[----:B-1----:R-:W4:Y:S01]  /*69e50*/  LDL.LU R14, [R1+0x1708] ;  /* 0x00170800010e7983 */ /* 0x002f220000300800 */
[----:B---3--:R-:W-:-:S03]  /*69e60*/  IMAD.MOV.U32 R11, RZ, RZ, R13 ;  /* 0x000000ffff0b7224 */ /* 0x008fc600078e000d */
[----:B------:R1:W-:Y:S01]  /*69e70*/  STL [R1+0x15c4], R13 ;  /* 0x0015c40d01007387 */ /* 0x0003e20000100800 */
[----:B------:R-:W-:-:S03]  /*69e80*/  IMAD.MOV.U32 R10, RZ, RZ, R4 ;  /* 0x000000ffff0a7224 */ /* 0x000fc600078e0004 */
[----:B--2---:R-:W2:Y:S04]  /*69e90*/  LDL.LU R15, [R1+0x1704] ;  /* 0x00170400010f7983 */ /* 0x004ea80000300800 */
[----:B------:R3:W-:Y:S04]  /*69ea0*/  LDGSTS.E [R3+0x20280], desc[UR60][R10.64], P0 ;  /* 0x202800000a037fae */ /* 0x0007e8000812187c */
[----:B-1----:R-:W2:Y:S04]  /*69eb0*/  LDL.LU R13, [R1+0x1744] ;  /* 0x00174400010d7983 */ /* 0x002ea80000300800 */
[----:B------:R-:W2:Y:S01]  /*69ec0*/  LDL.LU R4, [R1+0x1748] ;  /* 0x0017480001047983 */ /* 0x000ea20000300800 */
[----:B------:R-:W-:-:S05]  /*69ed0*/  IADD3 R20, P1, R20, R5, RZ ;  /* 0x0000000514147210 */ /* 0x000fca0007f3e0ff */
[----:B----4-:R-:W-:Y:S01]  /*69ee0*/  IMAD.X R21, R21, 0x1, R0, P1 ;  /* 0x0000000115157824 */ /* 0x010fe200008e0600 */
[----:B------:R-:W-:Y:S01]  /*69ef0*/  STL [R1+0x1608], R20 ;  /* 0x0016081401007387 */ /* 0x000fe20000100800 */
[----:B---3--:R-:W-:-:S03]  /*69f00*/  IMAD.MOV.U32 R10, RZ, RZ, R20 ;  /* 0x000000ffff0a7224 */ /* 0x008fc600078e0014 */
[----:B------:R1:W-:Y:S01]  /*69f10*/  STL [R1+0x1604], R21 ;  /* 0x0016041501007387 */ /* 0x0003e20000100800 */
[----:B------:R-:W-:Y:S02]  /*69f20*/  IADD3 R18, P2, R18, R5, RZ ;  /* 0x0000000512127210 */ /* 0x000fe40007f5e0ff */
[----:B------:R-:W-:-:S03]  /*69f30*/  MOV R11, R21 ;  /* 0x00000015000b7202 */ /* 0x000fc60000000f00 */
[----:B------:R-:W-:Y:S01]  /*69f40*/  IMAD.X R19, R19, 0x1, R0, P2 ;  /* 0x0000000113137824 */ /* 0x000fe200010e0600 */
[----:B------:R-:W-:Y:S04]  /*69f50*/  STL [R1+0x1648], R18 ;  /* 0x0016481201007387 */ /* 0x000fe80000100800 */
[----:B------:R-:W3:Y:S04]  /*69f60*/  LDL.LU R23, [R1+0x1784] ;  /* 0x0017840001177983 */ /* 0x000ee80000300800 */
[----:B------:R4:W-:Y:S04]  /*69f70*/  STL [R1+0x1644], R19 ;  /* 0x0016441301007387 */ /* 0x0009e80000100800 */
[----:B------:R-:W3:Y:S04]  /*69f80*/  LDL.LU R22, [R1+0x1788] ;  /* 0x0017880001167983 */ /* 0x000ee80000300800 */
[----:B-1----:R-:W3:Y:S04]  /*69f90*/  LDL.LU R21, [R1+0x17c4] ;  /* 0x0017c40001157983 */ /* 0x002ee80000300800 */
[----:B------:R-:W3:Y:S04]  /*69fa0*/  LDL.LU R20, [R1+0x17c8] ;  /* 0x0017c80001147983 */ /* 0x000ee80000300800 */
[----:B------:R1:W-:Y:S02]  /*69fb0*/  LDGSTS.E [R3+0x20680], desc[UR60][R10.64], P0 ;  /* 0x206800000a037fae */ /* 0x0003e4000812187c */
[----:B-1----:R-:W-:-:S02]  /*69fc0*/  IMAD.MOV.U32 R10, RZ, RZ, R18 ;  /* 0x000000ffff0a7224 */ /* 0x002fc400078e0012 */
[----:B------:R-:W-:Y:S02]  /*69fd0*/  IMAD.MOV.U32 R11, RZ, RZ, R19 ;  /* 0x000000ffff0b7224 */ /* 0x000fe400078e0013 */
[----:B----4-:R-:W4:Y:S01]  /*69fe0*/  LDL.LU R19, [R1+0x1864] ;  /* 0x0018640001137983 */ /* 0x010f220000300800 */
[----:B------:R-:W-:-:S03]  /*69ff0*/  IADD3 R16, P1, R16, R5, RZ ;  /* 0x0000000510107210 */ /* 0x000fc60007f3e0ff */
[----:B------:R-:W4:Y:S02]  /*6a000*/  LDL.LU R18, [R1+0x1868] ;  /* 0x0018680001127983 */ /* 0x000f240000300800 */
[----:B------:R-:W-:Y:S02]  /*6a010*/  IMAD.X R17, R17, 0x1, R0, P1 ;  /* 0x0000000111117824 */ /* 0x000fe400008e0600 */
[----:B------:R1:W-:Y:S01]  /*6a020*/  LDGSTS.E [R3+0x20a80], desc[UR60][R10.64], P0 ;  /* 0x20a800000a037fae */ /* 0x0003e2000812187c */
[----:B------:R-:W-:-:S03]  /*6a030*/  IADD3 R152, P2, R152, R5, RZ ;  /* 0x0000000598987210 */ /* 0x000fc60007f5e0ff */
[----:B------:R-:W-:Y:S02]  /*6a040*/  STL [R1+0x1688], R16 ;  /* 0x0016881001007387 */ /* 0x000fe40000100800 */
[----:B------:R-:W-:Y:S02]  /*6a050*/  IMAD.X R153, R153, 0x1, R0, P2 ;  /* 0x0000000199997824 */ /* 0x000fe400010e0600 */
[----:B------:R1:W-:Y:S02]  /*6a060*/  STL [R1+0x1684], R17 ;  /* 0x0016841101007387 */ /* 0x0003e40000100800 */
[----:B-1----:R-:W-:Y:S02]  /*6a070*/  IMAD.MOV.U32 R10, RZ, RZ, R16 ;  /* 0x000000ffff0a7224 */ /* 0x002fe400078e0010 */
[----:B------:R-:W-:Y:S01]  /*6a080*/  STL [R1+0x16c8], R152 ;  /* 0x0016c89801007387 */ /* 0x000fe20000100800 */
[----:B------:R-:W-:-:S03]  /*6a090*/  IMAD.MOV.U32 R11, RZ, RZ, R17 ;  /* 0x000000ffff0b7224 */ /* 0x000fc600078e0011 */
[----:B------:R-:W4:Y:S04]  /*6a0a0*/  LDL.LU R17, [R1+0x1884] ;  /* 0x0018840001117983 */ /* 0x000f280000300800 */
[----:B------:R-:W-:Y:S04]  /*6a0b0*/  STL [R1+0x16c4], R153 ;  /* 0x0016c49901007387 */ /* 0x000fe80000100800 */
[----:B------:R-:W4:Y:S04]  /*6a0c0*/  LDL.LU R16, [R1+0x1888] ;  /* 0x0018880001107983 */ /* 0x000f280000300800 */
[----:B------:R1:W-:Y:S02]  /*6a0d0*/  LDGSTS.E [R3+0x20e80], desc[UR60][R10.64], P0 ;  /* 0x20e800000a037fae */ /* 0x0003e4000812187c */
[----:B-1----:R-:W-:Y:S01]  /*6a0e0*/  MOV R10, R152 ;  /* 0x00000098000a7202 */ /* 0x002fe20000000f00 */
[----:B------:R-:W-:-:S05]  /*6a0f0*/  IMAD.MOV.U32 R11, RZ, RZ, R153 ;  /* 0x000000ffff0b7224 */ /* 0x000fca00078e0099 */
[----:B------:R1:W-:Y:S01]  /*6a100*/  LDGSTS.E [R3+0x21280], desc[UR60][R10.64], P0 ;  /* 0x212800000a037fae */ /* 0x0003e2000812187c */
[----:B------:R-:W-:-:S05]  /*6a110*/  IADD3 R14, P1, R14, R5, RZ ;  /* 0x000000050e0e7210 */ /* 0x000fca0007f3e0ff */
[----:B--2---:R-:W-:Y:S01]  /*6a120*/  IMAD.X R15, R15, 0x1, R0, P1 ;  /* 0x000000010f0f7824 */ /* 0x004fe200008e0600 */
[----:B------:R-:W-:Y:S01]  /*6a130*/  STL [R1+0x1708], R14 ;  /* 0x0017080e01007387 */ /* 0x000fe20000100800 */
[----:B-1----:R-:W-:Y:S02]  /*6a140*/  IMAD.MOV.U32 R10, RZ, RZ, R14 ;  /* 0x000000ffff0a7224 */ /* 0x002fe400078e000e */
[----:B------:R-:W-:Y:S01]  /*6a150*/  IMAD.MOV.U32 R11, RZ, RZ, R15 ;  /* 0x000000ffff0b7224 */ /* 0x000fe200078e000f */
[----:B------:R1:W-:Y:S04]  /*6a160*/  STL [R1+0x1704], R15 ;  /* 0x0017040f01007387 */ /* 0x0003e80000100800 */
[----:B------:R2:W-:Y:S01]  /*6a170*/  LDGSTS.E [R3+0x21680], desc[UR60][R10.64], P0 ;  /* 0x216800000a037fae */ /* 0x0005e2000812187c */
[----:B------:R-:W-:-:S05]  /*6a180*/  IADD3 R4, P2, R4, R5, RZ ;  /* 0x0000000504047210 */ /* 0x000fca0007f5e0ff */
[----:B------:R-:W-:Y:S01]  /*6a190*/  IMAD.X R13, R13, 0x1, R0, P2 ;  /* 0x000000010d0d7824 */ /* 0x000fe200010e0600 */
[----:B------:R-:W-:Y:S04]  /*6a1a0*/  STL [R1+0x1748], R4 ;  /* 0x0017480401007387 */ /* 0x000fe80000100800 */
[----:B-1----:R-:W4:Y:S04]  /*6a1b0*/  LDL.LU R15, [R1+0x18ac] ;  /* 0x0018ac00010f7983 */ /* 0x002f280000300800 */
[----:B------:R1:W-:Y:S04]  /*6a1c0*/  STL [R1+0x1744], R13 ;  /* 0x0017440d01007387 */ /* 0x0003e80000100800 */
[----:B------:R-:W4:Y:S01]  /*6a1d0*/  LDL.LU R14, [R1+0x18b0] ;  /* 0x0018b000010e7983 */ /* 0x000f220000300800 */
[----:B--2---:R-:W-:Y:S01]  /*6a1e0*/  MOV R11, R13 ;  /* 0x0000000d000b7202 */ /* 0x004fe20000000f00 */
[----:B------:R-:W-:-:S02]  /*6a1f0*/  IMAD.MOV.U32 R10, RZ, RZ, R4 ;  /* 0x000000ffff0a7224 */ /* 0x000fc400078e0004 */
[----:B-1----:R-:W2:Y:S04]  /*6a200*/  LDL.LU R13, [R1+0x18c4] ;  /* 0x0018c400010d7983 */ /* 0x002ea80000300800 */
[----:B------:R-:W2:Y:S04]  /*6a210*/  LDL.LU R4, [R1+0x18c8] ;  /* 0x0018c80001047983 */ /* 0x000ea80000300800 */
[----:B------:R1:W-:Y:S01]  /*6a220*/  LDGSTS.E [R3+0x21a80], desc[UR60][R10.64], P0 ;  /* 0x21a800000a037fae */ /* 0x0003e2000812187c */
[----:B---3--:R-:W-:-:S05]  /*6a230*/  IADD3 R22, P1, R22, R5, RZ ;  /* 0x0000000516167210 */ /* 0x008fca0007f3e0ff */
[--C-:B------:R-:W-:Y:S01]  /*6a240*/  IMAD.X R23, R23, 0x1, R0.reuse, P1 ;  /* 0x0000000117177824 */ /* 0x100fe200008e0600 */
[-C--:B------:R-:W-:Y:S01]  /*6a250*/  IADD3 R20, P2, R20, R5.reuse, RZ ;  /* 0x0000000514147210 */ /* 0x080fe20007f5e0ff */
[----:B------:R-:W-:Y:S04]  /*6a260*/  STL [R1+0x1788], R22 ;  /* 0x0017881601007387 */ /* 0x000fe80000100800 */
[----:B------:R-:W-:Y:S01]  /*6a270*/  IMAD.X R21, R21, 0x1, R0, P2 ;  /* 0x0000000115157824 */ /* 0x000fe200010e0600 */
[----:B------:R-:W-:Y:S01]  /*6a280*/  STL [R1+0x1784], R23 ;  /* 0x0017841701007387 */ /* 0x000fe20000100800 */
[----:B-1----:R-:W-:Y:S02]  /*6a290*/  IMAD.MOV.U32 R10, RZ, RZ, R22 ;  /* 0x000000ffff0a7224 */ /* 0x002fe400078e0016 */
[----:B------:R-:W-:Y:S01]  /*6a2a0*/  IMAD.MOV.U32 R11, RZ, RZ, R23 ;  /* 0x000000ffff0b7224 */ /* 0x000fe200078e0017 */
[----:B------:R-:W-:Y:S04]  /*6a2b0*/  STL [R1+0x17c8], R20 ;  /* 0x0017c81401007387 */ /* 0x000fe80000100800 */
[----:B------:R1:W-:Y:S04]  /*6a2c0*/  STL [R1+0x17c4], R21 ;  /* 0x0017c41501007387 */ /* 0x0003e80000100800 */
[----:B------:R-:W3:Y:S04]  /*6a2d0*/  LDL.LU.64 R158, [R1+0x678] ;  /* 0x00067800019e7983 */ /* 0x000ee80000300a00 */
[----:B------:R1:W-:Y:S01]  /*6a2e0*/  LDGSTS.E [R3+0x21e80], desc[UR60][R10.64], P0 ;  /* 0x21e800000a037fae */ /* 0x0003e2000812187c */
[----:B----4-:R-:W-:-:S04]  /*6a2f0*/  IADD3 R18, P1, R18, R5, RZ ;  /* 0x0000000512127210 */ /* 0x010fc80007f3e0ff */
[----:B------:R-:W-:Y:S01]  /*6a300*/  IADD3.X R19, R19, R0, RZ, P1, !PT ;  /* 0x0000000013137210 */ /* 0x000fe20000ffe4ff */
[----:B------:R-:W-:Y:S01]  /*6a310*/  STL [R1+0x1868], R18 ;  /* 0x0018681201007387 */ /* 0x000fe20000100800 */
[----:B-1----:R-:W-:-:S03]  /*6a320*/  IMAD.MOV.U32 R10, RZ, RZ, R20 ;  /* 0x000000ffff0a7224 */ /* 0x002fc600078e0014 */
[----:B------:R-:W-:Y:S01]  /*6a330*/  STL [R1+0x1864], R19 ;  /* 0x0018641301007387 */ /* 0x000fe20000100800 */
[----:B------:R-:W-:-:S05]  /*6a340*/  IMAD.MOV.U32 R11, RZ, RZ, R21 ;  /* 0x000000ffff0b7224 */ /* 0x000fca00078e0015 */
[----:B------:R1:W-:Y:S01]  /*6a350*/  LDGSTS.E [R3+0x22280], desc[UR60][R10.64], P0 ;  /* 0x222800000a037fae */ /* 0x0003e2000812187c */
[----:B------:R-:W-:-:S05]  /*6a360*/  IADD3 R16, P2, R16, R5, RZ ;  /* 0x0000000510107210 */ /* 0x000fca0007f5e0ff */
[----:B------:R-:W-:Y:S01]  /*6a370*/  STL [R1+0x1888], R16 ;  /* 0x0018881001007387 */ /* 0x000fe20000100800 */
[----:B------:R-:W-:-:S03]  /*6a380*/  IMAD.X R17, R17, 0x1, R0, P2 ;  /* 0x0000000111117824 */ /* 0x000fc600010e0600 */
[----:B------:R-:W4:Y:S01]  /*6a390*/  LDL.LU.64 R20, [R1+0x660] ;  /* 0x0006600001147983 */ /* 0x000f220000300a00 */
[----:B-1----:R-:W-:Y:S02]  /*6a3a0*/  IMAD.MOV.U32 R10, RZ, RZ, R18 ;  /* 0x000000ffff0a7224 */ /* 0x002fe400078e0012 */
[----:B------:R-:W-:Y:S01]  /*6a3b0*/  IMAD.MOV.U32 R11, RZ, RZ, R19 ;  /* 0x000000ffff0b7224 */ /* 0x000fe200078e0013 */
[----:B------:R-:W-:Y:S04]  /*6a3c0*/  STL [R1+0x1884], R17 ;  /* 0x0018841101007387 */ /* 0x000fe80000100800 */
[----:B------:R-:W4:Y:S04]  /*6a3d0*/  LDL.LU.64 R156, [R1+0x648] ;  /* 0x00064800019c7983 */ /* 0x000f280000300a00 */
[----:B------:R1:W-:Y:S04]  /*6a3e0*/  LDGSTS.E [R3+0x22680], desc[UR60][R10.64], P0 ;  /* 0x226800000a037fae */ /* 0x0003e8000812187c */
[----:B------:R-:W4:Y:S01]  /*6a3f0*/  LDL.LU.64 R22, [R1+0x630] ;  /* 0x0006300001167983 */ /* 0x000f220000300a00 */
[----:B-1----:R-:W-:-:S02]  /*6a400*/  IMAD.MOV.U32 R10, RZ, RZ, R16 ;  /* 0x000000ffff0a7224 */ /* 0x002fc400078e0010 */
[----:B------:R-:W-:-:S05]  /*6a410*/  IMAD.MOV.U32 R11, RZ, RZ, R17 ;  /* 0x000000ffff0b7224 */ /* 0x000fca00078e0011 */
[----:B------:R1:W-:Y:S01]  /*6a420*/  LDGSTS.E [R3+0x22a80], desc[UR60][R10.64], P0 ;  /* 0x22a800000a037fae */ /* 0x0003e2000812187c */
[----:B------:R-:W-:-:S05]  /*6a430*/  IADD3 R14, P1, R14, R5, RZ ;  /* 0x000000050e0e7210 */ /* 0x000fca0007f3e0ff */
[----:B------:R-:W-:Y:S01]  /*6a440*/  IMAD.X R15, R15, 0x1, R0, P1 ;  /* 0x000000010f0f7824 */ /* 0x000fe200008e0600 */
[----:B------:R-:W-:Y:S01]  /*6a450*/  STL [R1+0x18b0], R14 ;  /* 0x0018b00e01007387 */ /* 0x000fe20000100800 */
[----:B--2---:R-:W-:-:S03]  /*6a460*/  IADD3 R4, P2, R4, R5, RZ ;  /* 0x0000000504047210 */ /* 0x004fc60007f5e0ff */
[----:B------:R2:W-:Y:S01]  /*6a470*/  STL [R1+0x18ac], R15 ;  /* 0x0018ac0f01007387 */ /* 0x0005e20000100800 */
[----:B-1----:R-:W-:Y:S02]  /*6a480*/  IMAD.MOV.U32 R10, RZ, RZ, R14 ;  /* 0x000000ffff0a7224 */ /* 0x002fe400078e000e */
[----:B------:R-:W-:Y:S01]  /*6a490*/  IMAD.MOV.U32 R11, RZ, RZ, R15 ;  /* 0x000000ffff0b7224 */ /* 0x000fe200078e000f */
[----:B------:R1:W-:Y:S01]  /*6a4a0*/  STL [R1+0x18c8], R4 ;  /* 0x0018c80401007387 */ /* 0x0003e20000100800 */
[----:B------:R-:W-:-:S03]  /*6a4b0*/  IADD3.X R13, R13, R0, RZ, P2, !PT ;  /* 0x000000000d0d7210 */ /* 0x000fc600017fe4ff */
[----:B------:R1:W-:Y:S04]  /*6a4c0*/  LDGSTS.E [R3+0x22e80], desc[UR60][R10.64], P0 ;  /* 0x22e800000a037fae */ /* 0x0003e8000812187c */
[----:B--2---:R-:W2:Y:S04]  /*6a4d0*/  LDL.LU.64 R14, [R1+0x618] ;  /* 0x00061800010e7983 */ /* 0x004ea80000300a00 */
[----:B------:R4:W-:Y:S04]  /*6a4e0*/  STL [R1+0x18c4], R13 ;  /* 0x0018c40d01007387 */ /* 0x0009e80000100800 */
[----:B------:R-:W2:Y:S04]  /*6a4f0*/  LDL.LU.64 R152, [R1+0x610] ;  /* 0x0006100001987983 */ /* 0x000ea80000300a00 */
[----:B------:R-:W2:Y:S04]  /*6a500*/  LDL.LU.64 R16, [R1+0x608] ;  /* 0x0006080001107983 */ /* 0x000ea80000300a00 */
[----:B------:R-:W2:Y:S01]  /*6a510*/  LDL.LU.64 R154, [R1+0x600] ;  /* 0x00060000019a7983 */ /* 0x000ea20000300a00 */
[----:B-1----:R-:W-:-:S02]  /*6a520*/  IMAD.MOV.U32 R10, RZ, RZ, R4 ;  /* 0x000000ffff0a7224 */ /* 0x002fc400078e0004 */
[----:B------:R-:W-:Y:S01]  /*6a530*/  IMAD.MOV.U32 R11, RZ, RZ, R13 ;  /* 0x000000ffff0b7224 */ /* 0x000fe200078e000d */
[----:B------:R-:W2:Y:S04]  /*6a540*/  LDL.LU R166, [R1+0xdd0] ;  /* 0x000dd00001a67983 */ /* 0x000ea80000300800 */
[----:B------:R1:W-:Y:S04]  /*6a550*/  LDGSTS.E [R3+0x23280], desc[UR60][R10.64], P0 ;  /* 0x232800000a037fae */ /* 0x0003e8000812187c */
[----:B------:R-:W2:Y:S01]  /*6a560*/  LDL.LU R165, [R1+0xe10] ;  /* 0x000e100001a57983 */ /* 0x000ea20000300800 */
[----:B---3--:R-:W-:-:S05]  /*6a570*/  IADD3 R18, P1, R158, R5, RZ ;  /* 0x000000059e127210 */ /* 0x008fca0007f3e0ff */
[----:B------:R-:W-:Y:S02]  /*6a580*/  IMAD.X R4, R159, 0x1, R0, P1 ;  /* 0x000000019f047824 */ /* 0x000fe400008e0600 */
[----:B------:R-:W-:Y:S02]  /*6a590*/  IMAD.MOV.U32 R174, RZ, RZ, R18 ;  /* 0x000000ffffae7224 */ /* 0x000fe400078e0012 */
[----:B------:R-:W-:Y:S01]  /*6a5a0*/  IMAD.MOV.U32 R175, RZ, RZ, R4 ;  /* 0x000000ffffaf7224 */ /* 0x000fe200078e0004 */
[----:B----4-:R-:W-:-:S05]  /*6a5b0*/  IADD3 R19, P1, R20, R5, RZ ;  /* 0x0000000514137210 */ /* 0x010fca0007f3e0ff */
[----:B-1----:R-:W-:Y:S01]  /*6a5c0*/  IMAD.X R10, R21, 0x1, R0, P1 ;  /* 0x00000001150a7824 */ /* 0x002fe200008e0600 */
[----:B------:R-:W-:-:S04]  /*6a5d0*/  IADD3 R20, P1, R156, R5, RZ ;  /* 0x000000059c147210 */ /* 0x000fc80007f3e0ff */
[----:B------:R-:W-:Y:S02]  /*6a5e0*/  IADD3.X R11, R157, R0, RZ, P1, !PT ;  /* 0x000000009d0b7210 */ /* 0x000fe40000ffe4ff */
[----:B------:R-:W-:-:S05]  /*6a5f0*/  IADD3 R21, P1, R22, R5, RZ ;  /* 0x0000000516157210 */ /* 0x000fca0007f3e0ff */
[----:B------:R-:W-:Y:S02]  /*6a600*/  IMAD.X R13, R23, 0x1, R0, P1 ;  /* 0x00000001170d7824 */ /* 0x000fe400008e0600 */
[----:B------:R-:W-:Y:S02]  /*6a610*/  IMAD.MOV.U32 R168, RZ, RZ, R19 ;  /* 0x000000ffffa87224 */ /* 0x000fe400078e0013 */
[----:B------:R-:W-:Y:S01]  /*6a620*/  IMAD.MOV.U32 R169, RZ, RZ, R10 ;  /* 0x000000ffffa97224 */ /* 0x000fe200078e000a */
[----:B------:R-:W-:Y:S01]  /*6a630*/  MOV R172, R20 ;  /* 0x0000001400ac7202 */ /* 0x000fe20000000f00 */
[----:B------:R-:W-:Y:S02]  /*6a640*/  IMAD.MOV.U32 R173, RZ, RZ, R11 ;  /* 0x000000ffffad7224 */ /* 0x000fe400078e000b */
[----:B------:R-:W-:Y:S01]  /*6a650*/  IMAD.MOV.U32 R10, RZ, RZ, R168 ;  /* 0x000000ffff0a7224 */ /* 0x000fe200078e00a8 */
[----:B------:R1:W-:Y:S01]  /*6a660*/  STL.64 [R1+0x660], R168 ;  /* 0x000660a801007387 */ /* 0x0003e20000100a00 */
[----:B------:R-:W-:-:S02]  /*6a670*/  IMAD.MOV.U32 R11, RZ, RZ, R169 ;  /* 0x000000ffff0b7224 */ /* 0x000fc400078e00a9 */
[----:B------:R-:W-:Y:S01]  /*6a680*/  IMAD.MOV.U32 R18, RZ, RZ, R21 ;  /* 0x000000ffff127224 */ /* 0x000fe200078e0015 */
[----:B------:R-:W-:Y:S01]  /*6a690*/  STL.64 [R1+0x678], R174 ;  /* 0x000678ae01007387 */ /* 0x000fe20000100a00 */
[----:B------:R-:W-:-:S03]  /*6a6a0*/  IMAD.MOV.U32 R19, RZ, RZ, R13 ;  /* 0x000000ffff137224 */ /* 0x000fc600078e000d */
[----:B------:R-:W-:Y:S01]  /*6a6b0*/  STL.64 [R1+0x648], R172 ;  /* 0x000648ac01007387 */ /* 0x000fe20000100a00 */
[----:B--2---:R-:W-:-:S05]  /*6a6c0*/  IADD3 R22, P1, R14, R5, RZ ;  /* 0x000000050e167210 */ /* 0x004fca0007f3e0ff */
[----:B------:R-:W-:Y:S01]  /*6a6d0*/  IMAD.X R14, R15, 0x1, R0, P1 ;  /* 0x000000010f0e7824 */ /* 0x000fe200008e0600 */
[----:B------:R-:W-:-:S05]  /*6a6e0*/  IADD3 R23, P1, R152, R5, RZ ;  /* 0x0000000598177210 */ /* 0x000fca0007f3e0ff */
[----:B------:R-:W-:Y:S01]  /*6a6f0*/  IMAD.X R15, R153, 0x1, R0, P1 ;  /* 0x00000001990f7824 */ /* 0x000fe200008e0600 */
[----:B------:R-:W-:Y:S01]  /*6a700*/  IADD3 R152, P1, R16, R5, RZ ;  /* 0x0000000510987210 */ /* 0x000fe20007f3e0ff */
[----:B-1----:R-:W-:Y:S01]  /*6a710*/  IMAD.MOV.U32 R168, RZ, RZ, R22 ;  /* 0x000000ffffa87224 */ /* 0x002fe200078e0016 */
[----:B------:R-:W-:-:S03]  /*6a720*/  MOV R169, R14 ;  /* 0x0000000e00a97202 */ /* 0x000fc60000000f00 */
[----:B------:R-:W-:Y:S01]  /*6a730*/  IMAD.X R16, R17, 0x1, R0, P1 ;  /* 0x0000000111107824 */ /* 0x000fe200008e0600 */
[----:B------:R-:W-:Y:S01]  /*6a740*/  IADD3 R153, P1, R154, R5, RZ ;  /* 0x000000059a997210 */ /* 0x000fe20007f3e0ff */
[----:B------:R1:W-:Y:S01]  /*6a750*/  STL.64 [R1+0x618], R168 ;  /* 0x000618a801007387 */ /* 0x0003e20000100a00 */
[----:B------:R-:W-:-:S03]  /*6a760*/  IMAD.MOV.U32 R22, RZ, RZ, R168 ;  /* 0x000000ffff167224 */ /* 0x000fc600078e00a8 */
[----:B------:R-:W-:Y:S02]  /*6a770*/  IMAD.X R17, R155, 0x1, R0, P1 ;  /* 0x000000019b117824 */ /* 0x000fe400008e0600 */
[----:B------:R-:W-:Y:S02]  /*6a780*/  IMAD.MOV.U32 R14, RZ, RZ, R23 ;  /* 0x000000ffff0e7224 */ /* 0x000fe400078e0017 */
[----:B------:R-:W-:Y:S01]  /*6a790*/  IMAD.MOV.U32 R20, RZ, RZ, R152 ;  /* 0x000000ffff147224 */ /* 0x000fe200078e0098 */
[----:B------:R2:W-:Y:S01]  /*6a7a0*/  STL.64 [R1+0x630], R18 ;  /* 0x0006301201007387 */ /* 0x0005e20000100a00 */
[----:B------:R-:W-:Y:S02]  /*6a7b0*/  IMAD.MOV.U32 R23, RZ, RZ, R169 ;  /* 0x000000ffff177224 */ /* 0x000fe400078e00a9 */
[----:B-1----:R-:W-:Y:S01]  /*6a7c0*/  IMAD.MOV.U32 R168, RZ, RZ, R153 ;  /* 0x000000ffffa87224 */ /* 0x002fe200078e0099 */
[----:B------:R-:W-:Y:S01]  /*6a7d0*/  MOV R169, R17 ;  /* 0x0000001100a97202 */ /* 0x000fe20000000f00 */
[----:B------:R-:W-:-:S02]  /*6a7e0*/  IMAD.MOV.U32 R21, RZ, RZ, R16 ;  /* 0x000000ffff157224 */ /* 0x000fc400078e0010 */
[----:B------:R-:W-:Y:S02]  /*6a7f0*/  IMAD.MOV.U32 R152, RZ, RZ, R174 ;  /* 0x000000ffff987224 */ /* 0x000fe400078e00ae */
[----:B------:R-:W-:Y:S02]  /*6a800*/  IMAD.MOV.U32 R153, RZ, RZ, R175 ;  /* 0x000000ffff997224 */ /* 0x000fe400078e00af */
[----:B------:R-:W3:Y:S01]  /*6a810*/  LDL.LU.64 R174, [R1+0x2690] ;  /* 0x0026900001ae7983 */ /* 0x000ee20000300a00 */
[----:B------:R-:W-:Y:S02]  /*6a820*/  IMAD.MOV.U32 R16, RZ, RZ, R172 ;  /* 0x000000ffff107224 */ /* 0x000fe400078e00ac */
[----:B------:R-:W-:Y:S01]  /*6a830*/  IMAD.MOV.U32 R17, RZ, RZ, R173 ;  /* 0x000000ffff117224 */ /* 0x000fe200078e00ad */
[----:B------:R-:W-:Y:S04]  /*6a840*/  LDGSTS.E [R3+0x23680], desc[UR60][R152.64], P0 ;  /* 0x2368000098037fae */ /* 0x000fe8000812187c */
[----:B------:R-:W4:Y:S04]  /*6a850*/  LDL.LU.64 R172, [R1+0x2688] ;  /* 0x0026880001ac7983 */ /* 0x000f280000300a00 */
[----:B------:R1:W-:Y:S04]  /*6a860*/  STL.64 [R1+0x610], R14 ;  /* 0x0006100e01007387 */ /* 0x0003e80000100a00 */
[----:B------:R1:W-:Y:S04]  /*6a870*/  STL.64 [R1+0x608], R20 ;  /* 0x0006081401007387 */ /* 0x0003e80000100a00 */
[----:B------:R-:W-:Y:S04]  /*6a880*/  STL.64 [R1+0x600], R168 ;  /* 0x000600a801007387 */ /* 0x000fe80000100a00 */
[----:B------:R1:W-:Y:S04]  /*6a890*/  LDGSTS.E [R3+0x23a80], desc[UR60][R10.64], P0 ;  /* 0x23a800000a037fae */ /* 0x0003e8000812187c */
[----:B------:R-:W-:Y:S04]  /*6a8a0*/  LDGSTS.E [R3+0x23e80], desc[UR60][R16.64], P0 ;  /* 0x23e8000010037fae */ /* 0x000fe8000812187c */
[----:B------:R3:W-:Y:S04]  /*6a8b0*/  LDGSTS.E [R3+0x24280], desc[UR60][R18.64], P0 ;  /* 0x2428000012037fae */ /* 0x0007e8000812187c */
[----:B------:R-:W3:Y:S01]  /*6a8c0*/  LDL.LU R10, [R1+0xdcc] ;  /* 0x000dcc00010a7983 */ /* 0x000ee20000300800 */
[----:B------:R-:W-:-:S03]  /*6a8d0*/  IADD3 R154, P1, R250, R5, RZ ;  /* 0x00000005fa9a7210 */ /* 0x000fc60007f3e0ff */
[----:B------:R-:W-:Y:S04]  /*6a8e0*/  LDGSTS.E [R3+0x24680], desc[UR60][R22.64], P0 ;  /* 0x2468000016037fae */ /* 0x000fe8000812187c */
[----:B--2---:R-:W2:Y:S01]  /*6a8f0*/  LDL.LU R18, [R1+0xe0c] ;  /* 0x000e0c0001127983 */ /* 0x004ea20000300800 */
[----:B------:R-:W-:Y:S01]  /*6a900*/  IMAD.X R250, R251, 0x1, R0, P1 ;  /* 0x00000001fbfa7824 */ /* 0x000fe200008e0600 */
[----:B------:R-:W-:Y:S02]  /*6a910*/  IADD3 R155, P1, R248, R5, RZ ;  /* 0x00000005f89b7210 */ /* 0x000fe40007f3e0ff */
[----:B------:R-:W4:Y:S02]  /*6a920*/  LDL.LU R17, [R1+0xe4c] ;  /* 0x000e4c0001117983 */ /* 0x000f240000300800 */
[----:B------:R-:W-:-:S02]  /*6a930*/  IADD3.X R248, R249, R0, RZ, P1, !PT ;  /* 0x00000000f9f87210 */ /* 0x000fc40000ffe4ff */
[-C--:B------:R-:W-:Y:S01]  /*6a940*/  IADD3 R156, P1, R246, R5.reuse, RZ ;  /* 0x00000005f69c7210 */ /* 0x080fe20007f3e0ff */
[----:B------:R-:W4:Y:S04]  /*6a950*/  LDL.LU R16, [R1+0xe50] ;  /* 0x000e500001107983 */ /* 0x000f280000300800 */
[--C-:B------:R-:W-:Y:S01]  /*6a960*/  IMAD.X R246, R247, 0x1, R0.reuse, P1 ;  /* 0x00000001f7f67824 */ /* 0x100fe200008e0600 */
[-C--:B------:R-:W-:Y:S01]  /*6a970*/  IADD3 R157, P1, R244, R5.reuse, RZ ;  /* 0x00000005f49d7210 */ /* 0x080fe20007f3e0ff */
[----:B------:R-:W4:Y:S04]  /*6a980*/  LDL.LU R152, [R1+0xe8c] ;  /* 0x000e8c0001987983 */ /* 0x000f280000300800 */
[--C-:B------:R-:W-:Y:S01]  /*6a990*/  IMAD.X R244, R245, 0x1, R0.reuse, P1 ;  /* 0x00000001f5f47824 */ /* 0x100fe200008e0600 */
[-C--:B------:R-:W-:Y:S01]  /*6a9a0*/  IADD3 R158, P1, R242, R5.reuse, RZ ;  /* 0x00000005f29e7210 */ /* 0x080fe20007f3e0ff */
[----:B------:R-:W4:Y:S04]  /*6a9b0*/  LDL.LU R23, [R1+0xe90] ;  /* 0x000e900001177983 */ /* 0x000f280000300800 */
[--C-:B------:R-:W-:Y:S01]  /*6a9c0*/  IMAD.X R242, R243, 0x1, R0.reuse, P1 ;  /* 0x00000001f3f27824 */ /* 0x100fe200008e0600 */
[-C--:B------:R-:W-:Y:S01]  /*6a9d0*/  IADD3 R159, P1, R240, R5.reuse, RZ ;  /* 0x00000005f09f7210 */ /* 0x080fe20007f3e0ff */
[----:B------:R-:W-:Y:S04]  /*6a9e0*/  LDGSTS.E [R3+0x24a80], desc[UR60][R14.64], P0 ;  /* 0x24a800000e037fae */ /* 0x000fe8000812187c */
[----:B------:R-:W-:Y:S01]  /*6a9f0*/  IMAD.X R240, R241, 0x1, R0, P1 ;  /* 0x00000001f1f07824 */ /* 0x000fe200008e0600 */
[-C--:B------:R-:W-:Y:S01]  /*6aa00*/  IADD3 R160, P1, R238, R5.reuse, RZ ;  /* 0x00000005eea07210 */ /* 0x080fe20007f3e0ff */
[----:B------:R-:W-:Y:S01]  /*6aa10*/  IMAD.MOV.U32 R251, RZ, RZ, R250 ;  /* 0x000000fffffb7224 */ /* 0x000fe200078e00fa */
[----:B------:R-:W-:Y:S01]  /*6aa20*/  MOV R249, R248 ;  /* 0x000000f800f97202 */ /* 0x000fe20000000f00 */
[----:B------:R-:W-:Y:S01]  /*6aa30*/  IMAD.MOV.U32 R247, RZ, RZ, R246 ;  /* 0x000000fffff77224 */ /* 0x000fe200078e00f6 */
[----:B------:R-:W-:Y:S01]  /*6aa40*/  LDGSTS.E [R3+0x24e80], desc[UR60][R20.64], P0 ;  /* 0x24e8000014037fae */ /* 0x000fe2000812187c */
[----:B------:R-:W-:Y:S01]  /*6aa50*/  IMAD.X R238, R239, 0x1, R0, P1 ;  /* 0x00000001efee7824 */ /* 0x000fe200008e0600 */
[----:B------:R-:W-:-:S02]  /*6aa60*/  IADD3 R161, P1, R236, R5, RZ ;  /* 0x00000005eca17210 */ /* 0x000fc40007f3e0ff */
[----:B-1----:R-:W4:Y:S03]  /*6aa70*/  LDL.LU R15, [R1+0xecc] ;  /* 0x000ecc00010f7983 */ /* 0x002f260000300800 */
[----:B------:R-:W-:Y:S01]  /*6aa80*/  IMAD.X R236, R237, 0x1, R0, P1 ;  /* 0x00000001edec7824 */ /* 0x000fe200008e0600 */
[----:B------:R-:W4:Y:S01]  /*6aa90*/  LDL.LU R14, [R1+0xed0] ;  /* 0x000ed000010e7983 */ /* 0x000f220000300800 */
[----:B------:R-:W-:-:S03]  /*6aaa0*/  IADD3 R162, P1, R234, R5, RZ ;  /* 0x00000005eaa27210 */ /* 0x000fc60007f3e0ff */
[----:B------:R-:W4:Y:S01]  /*6aab0*/  LDL.LU R22, [R1+0xf0c] ;  /* 0x000f0c0001167983 */ /* 0x000f220000300800 */
[----:B------:R-:W-:-:S03]  /*6aac0*/  IADD3.X R234, R235, R0, RZ, P1, !PT ;  /* 0x00000000ebea7210 */ /* 0x000fc60000ffe4ff */
[----:B------:R-:W4:Y:S01]  /*6aad0*/  LDL.LU R13, [R1+0xf10] ;  /* 0x000f1000010d7983 */ /* 0x000f220000300800 */
[-C--:B------:R-:W-:Y:S01]  /*6aae0*/  IADD3 R163, P1, R232, R5.reuse, RZ ;  /* 0x00000005e8a37210 */ /* 0x080fe20007f3e0ff */
[----:B------:R-:W-:Y:S02]  /*6aaf0*/  IMAD.MOV.U32 R250, RZ, RZ, R154 ;  /* 0x000000fffffa7224 */ /* 0x000fe400078e009a */
[----:B------:R-:W-:Y:S01]  /*6ab00*/  IMAD.MOV.U32 R248, RZ, RZ, R155 ;  /* 0x000000fffff87224 */ /* 0x000fe200078e009b */
[----:B------:R-:W-:Y:S01]  /*6ab10*/  LDGSTS.E [R3+0x25280], desc[UR60][R168.64], P0 ;  /* 0x25280000a8037fae */ /* 0x000fe2000812187c */
[----:B------:R-:W-:Y:S01]  /*6ab20*/  IMAD.X R232, R233, 0x1, R0, P1 ;  /* 0x00000001e9e87824 */ /* 0x000fe200008e0600 */
[-C--:B------:R-:W-:Y:S01]  /*6ab30*/  IADD3 R164, P1, R230, R5.reuse, RZ ;  /* 0x00000005e6a47210 */ /* 0x080fe20007f3e0ff */
[----:B------:R-:W-:Y:S01]  /*6ab40*/  IMAD.MOV.U32 R246, RZ, RZ, R156 ;  /* 0x000000fffff67224 */ /* 0x000fe200078e009c */
[-C--:B------:R-:W-:Y:S01]  /*6ab50*/  IADD3 R165, P2, R165, R5.reuse, RZ ;  /* 0x00000005a5a57210 */ /* 0x080fe20007f5e0ff */
[----:B------:R-:W-:Y:S01]  /*6ab60*/  IMAD.MOV.U32 R245, RZ, RZ, R244 ;  /* 0x000000fffff57224 */ /* 0x000fe200078e00f4 */
[----:B------:R-:W-:Y:S01]  /*6ab70*/  LDGSTS.E [R3+0x25680], desc[UR60][R250.64], P0 ;  /* 0x25680000fa037fae */ /* 0x000fe2000812187c */
[----:B------:R-:W-:Y:S01]  /*6ab80*/  IMAD.X R230, R231, 0x1, R0, P1 ;  /* 0x00000001e7e67824 */ /* 0x000fe200008e0600 */
[----:B------:R-:W-:Y:S01]  /*6ab90*/  IADD3 R166, P1, R166, R5, RZ ;  /* 0x00000005a6a67210 */ /* 0x000fe20007f3e0ff */
[----:B------:R-:W-:Y:S01]  /*6aba0*/  IMAD.MOV.U32 R244, RZ, RZ, R157 ;  /* 0x000000fffff47224 */ /* 0x000fe200078e009d */
[----:B------:R-:W-:Y:S01]  /*6abb0*/  LDGSTS.E [R3+0x25a80], desc[UR60][R248.64], P0 ;  /* 0x25a80000f8037fae */ /* 0x000fe2000812187c */
[----:B------:R-:W-:Y:S01]  /*6abc0*/  IMAD.MOV.U32 R243, RZ, RZ, R242 ;  /* 0x000000fffff37224 */ /* 0x000fe200078e00f2 */
[----:B------:R-:W-:Y:S01]  /*6abd0*/  MOV R242, R158 ;  /* 0x0000009e00f27202 */ /* 0x000fe20000000f00 */
[----:B------:R-:W-:-:S02]  /*6abe0*/  IMAD.MOV.U32 R241, RZ, RZ, R240 ;  /* 0x000000fffff17224 */ /* 0x000fc400078e00f0 */
[----:B------:R-:W-:Y:S01]  /*6abf0*/  IMAD.MOV.U32 R239, RZ, RZ, R238 ;  /* 0x000000ffffef7224 */ /* 0x000fe200078e00ee */
[----:B------:R-:W-:Y:S01]  /*6ac00*/  MOV R235, R234 ;  /* 0x000000ea00eb7202 */ /* 0x000fe20000000f00 */
[----:B------:R-:W-:Y:S01]  /*6ac10*/  IMAD.MOV.U32 R240, RZ, RZ, R159 ;  /* 0x000000fffff07224 */ /* 0x000fe200078e009f */
[----:B------:R-:W-:Y:S01]  /*6ac20*/  LDGSTS.E [R3+0x25e80], desc[UR60][R246.64], P0 ;  /* 0x25e80000f6037fae */ /* 0x000fe2000812187c */
[----:B------:R-:W-:Y:S01]  /*6ac30*/  IMAD.MOV.U32 R238, RZ, RZ, R160 ;  /* 0x000000ffffee7224 */ /* 0x000fe200078e00a0 */
[----:B------:R-:W-:Y:S01]  /*6ac40*/  LOP3.LUT R4, R7, 0x60, RZ, 0x3c, !PT ;  /* 0x0000006007047812 */ /* 0x000fe200078e3cff */
[----:B------:R-:W-:Y:S01]  /*6ac50*/  IMAD.MOV.U32 R237, RZ, RZ, R236 ;  /* 0x000000ffffed7224 */ /* 0x000fe200078e00ec */
[----:B------:R-:W-:Y:S01]  /*6ac60*/  LDGSTS.E [R3+0x26280], desc[UR60][R244.64], P0 ;  /* 0x26280000f4037fae */ /* 0x000fe2000812187c */
[----:B------:R-:W-:Y:S02]  /*6ac70*/  IMAD.MOV.U32 R236, RZ, RZ, R161 ;  /* 0x000000ffffec7224 */ /* 0x000fe400078e00a1 */
[----:B------:R-:W-:Y:S01]  /*6ac80*/  IMAD.MOV.U32 R234, RZ, RZ, R162 ;  /* 0x000000ffffea7224 */ /* 0x000fe200078e00a2 */
[----:B------:R-:W-:Y:S01]  /*6ac90*/  STL [R1+0xdd0], R166 ;  /* 0x000dd0a601007387 */ /* 0x000fe20000100800 */
[----:B------:R-:W-:-:S02]  /*6aca0*/  IMAD.MOV.U32 R233, RZ, RZ, R232 ;  /* 0x000000ffffe97224 */ /* 0x000fc400078e00e8 */
[----:B------:R-:W-:Y:S01]  /*6acb0*/  IMAD.MOV.U32 R232, RZ, RZ, R163 ;  /* 0x000000ffffe87224 */ /* 0x000fe200078e00a3 */
[----:B------:R-:W-:Y:S01]  /*6acc0*/  LDGSTS.E [R3+0x26680], desc[UR60][R242.64], P0 ;  /* 0x26680000f2037fae */ /* 0x000fe2000812187c */
[----:B------:R-:W-:Y:S01]  /*6acd0*/  IMAD.MOV.U32 R231, RZ, RZ, R230 ;  /* 0x000000ffffe77224 */ /* 0x000fe200078e00e6 */
[----:B------:R-:W-:Y:S01]  /*6ace0*/  IADD3 R4, R4, R12, RZ ;  /* 0x0000000c04047210 */ /* 0x000fe20007ffe0ff */
[----:B------:R-:W-:Y:S01]  /*6acf0*/  IMAD.MOV.U32 R230, RZ, RZ, R164 ;  /* 0x000000ffffe67224 */ /* 0x000fe200078e00a4 */
[----:B------:R-:W-:Y:S04]  /*6ad00*/  STL [R1+0xe10], R165 ;  /* 0x000e10a501007387 */ /* 0x000fe80000100800 */
[----:B------:R-:W-:Y:S04]  /*6ad10*/  LDGSTS.E [R3+0x26a80], desc[UR60][R240.64], P0 ;  /* 0x26a80000f0037fae */ /* 0x000fe8000812187c */
[----:B------:R-:W-:Y:S04]  /*6ad20*/  LDGSTS.E [R3+0x26e80], desc[UR60][R238.64], P0 ;  /* 0x26e80000ee037fae */ /* 0x000fe8000812187c */
[----:B------:R-:W-:Y:S04]  /*6ad30*/  LDGSTS.E [R3+0x27280], desc[UR60][R236.64], P0 ;  /* 0x27280000ec037fae */ /* 0x000fe8000812187c */
[----:B------:R-:W-:Y:S04]  /*6ad40*/  LDGSTS.E [R3+0x27680], desc[UR60][R234.64], P0 ;  /* 0x27680000ea037fae */ /* 0x000fe8000812187c */
[----:B------:R-:W-:Y:S04]  /*6ad50*/  LDGSTS.E [R3+0x27a80], desc[UR60][R232.64], P0 ;  /* 0x27a80000e8037fae */ /* 0x000fe8000812187c */
[----:B------:R-:W-:Y:S01]  /*6ad60*/  LDGSTS.E [R3+0x27e80], desc[UR60][R230.64], P0 ;  /* 0x27e80000e6037fae */ /* 0x000fe2000812187c */
[----:B---3--:R-:W-:-:S04]  /*6ad70*/  IMAD.X R10, R10, 0x1, R0, P1 ;  /* 0x000000010a0a7824 */ /* 0x008fc800008e0600 */
[----:B------:R-:W-:Y:S01]  /*6ad80*/  IMAD.MOV.U32 R11, RZ, RZ, R10 ;  /* 0x000000ffff0b7224 */ /* 0x000fe200078e000a */
[----:B------:R1:W-:Y:S01]  /*6ad90*/  STL [R1+0xdcc], R10 ;  /* 0x000dcc0a01007387 */ /* 0x0003e20000100800 */
[----:B--2---:R-:W-:-:S03]  /*6ada0*/  IMAD.X R18, R18, 0x1, R0, P2 ;  /* 0x0000000112127824 */ /* 0x004fc600010e0600 */
[----:B------:R-:W2:Y:S04]  /*6adb0*/  LDL.LU R21, [R1+0xf4c] ;  /* 0x000f4c0001157983 */ /* 0x000ea80000300800 */
[----:B------:R-:W3:Y:S01]  /*6adc0*/  LDL.LU R20, [R1+0xf50] ;  /* 0x000f500001147983 */ /* 0x000ee20000300800 */
[----:B-1----:R-:W-:-:S03]  /*6add0*/  IMAD.MOV.U32 R10, RZ, RZ, R166 ;  /* 0x000000ffff0a7224 */ /* 0x002fc600078e00a6 */
[----:B------:R1:W-:Y:S04]  /*6ade0*/  STL [R1+0xe0c], R18 ;  /* 0x000e0c1201007387 */ /* 0x0003e80000100800 */
[----:B------:R1:W-:Y:S04]  /*6adf0*/  LDGSTS.E [R4+0x300], desc[UR60][R10.64], P0 ;  /* 0x003000000a047fae */ /* 0x0003e8000812187c */
[----:B------:R-:W2:Y:S01]  /*6ae00*/  LDL.LU R19, [R1+0xf8c] ;  /* 0x000f8c0001137983 */ /* 0x000ea20000300800 */
[----:B-1----:R-:W-:-:S03]  /*6ae10*/  IMAD.MOV.U32 R11, RZ, RZ, R18 ;  /* 0x000000ffff0b7224 */ /* 0x002fc600078e0012 */
[----:B------:R-:W2:Y:S01]  /*6ae20*/  LDL.LU R18, [R1+0xf90] ;  /* 0x000f900001127983 */ /* 0x000ea20000300800 */
[-C--:B----4-:R-:W-:Y:S01]  /*6ae30*/  IADD3 R16, P1, R16, R5.reuse, RZ ;  /* 0x0000000510107210 */ /* 0x090fe20007f3e0ff */
[----:B------:R-:W-:Y:S01]  /*6ae40*/  IMAD.MOV.U32 R10, RZ, RZ, R165 ;  /* 0x000000ffff0a7224 */ /* 0x000fe200078e00a5 */
[----:B------:R-:W-:-:S03]  /*6ae50*/  IADD3 R23, P2, R23, R5, RZ ;  /* 0x0000000517177210 */ /* 0x000fc60007f5e0ff */
[----:B------:R-:W-:Y:S01]  /*6ae60*/  IMAD.X R17, R17, 0x1, R0, P1 ;  /* 0x0000000111117824 */ /* 0x000fe200008e0600 */
[----:B------:R1:W-:Y:S01]  /*6ae70*/  LDGSTS.E [R4+0x700], desc[UR60][R10.64], P0 ;  /* 0x007000000a047fae */ /* 0x0003e2000812187c */
[----:B------:R-:W-:-:S03]  /*6ae80*/  IADD3.X R152, R152, R0, RZ, P2, !PT ;  /* 0x0000000098987210 */ /* 0x000fc600017fe4ff */
[----:B------:R-:W-:Y:S01]  /*6ae90*/  STL [R1+0xe50], R16 ;  /* 0x000e501001007387 */ /* 0x000fe20000100800 */
[-C--:B------:R-:W-:Y:S01]  /*6aea0*/  IADD3 R14, P1, R14, R5.reuse, RZ ;  /* 0x000000050e0e7210 */ /* 0x080fe20007f3e0ff */
[----:B-1----:R-:W-:Y:S02]  /*6aeb0*/  IMAD.MOV.U32 R10, RZ, RZ, R16 ;  /* 0x000000ffff0a7224 */ /* 0x002fe400078e0010 */
[----:B------:R-:W-:Y:S01]  /*6aec0*/  IMAD.MOV.U32 R11, RZ, RZ, R17 ;  /* 0x000000ffff0b7224 */ /* 0x000fe200078e0011 */
[----:B------:R1:W-:Y:S01]  /*6aed0*/  STL [R1+0xe4c], R17 ;  /* 0x000e4c1101007387 */ /* 0x0003e20000100800 */
[--C-:B------:R-:W-:Y:S01]  /*6aee0*/  IMAD.X R15, R15, 0x1, R0.reuse, P1 ;  /* 0x000000010f0f7824 */ /* 0x100fe200008e0600 */
[----:B------:R-:W-:Y:S02]  /*6aef0*/  IADD3 R13, P2, R13, R5, RZ ;  /* 0x000000050d0d7210 */ /* 0x000fe40007f5e0ff */
[----:B------:R4:W-:Y:S04]  /*6af00*/  LDGSTS.E [R4+0xb00], desc[UR60][R10.64], P0 ;  /* 0x00b000000a047fae */ /* 0x0009e8000812187c */
[----:B------:R-:W-:Y:S01]  /*6af10*/  STL [R1+0xe90], R23 ;  /* 0x000e901701007387 */ /* 0x000fe20000100800 */
[----:B------:R-:W-:-:S03]  /*6af20*/  IMAD.X R22, R22, 0x1, R0, P2 ;  /* 0x0000000116167824 */ /* 0x000fc600010e0600 */
[----:B-1----:R-:W2:Y:S01]  /*6af30*/  LDL.LU R17, [R1+0xfcc] ;  /* 0x000fcc0001117983 */ /* 0x002ea20000300800 */
[----:B----4-:R-:W-:Y:S02]  /*6af40*/  IMAD.MOV.U32 R10, RZ, RZ, R23 ;  /* 0x000000ffff0a7224 */ /* 0x010fe400078e0017 */
[----:B------:R-:W-:Y:S01]  /*6af50*/  IMAD.MOV.U32 R11, RZ, RZ, R152 ;  /* 0x000000ffff0b7224 */ /* 0x000fe200078e0098 */
[----:B------:R-:W-:Y:S04]  /*6af60*/  STL [R1+0xe8c], R152 ;  /* 0x000e8c9801007387 */ /* 0x000fe80000100800 */
[----:B------:R-:W4:Y:S04]  /*6af70*/  LDL.LU R16, [R1+0xfd0] ;  /* 0x000fd00001107983 */ /* 0x000f280000300800 */
[----:B------:R-:W-:Y:S04]  /*6af80*/  STL [R1+0xed0], R14 ;  /* 0x000ed00e01007387 */ /* 0x000fe80000100800 */
[----:B------:R1:W-:Y:S04]  /*6af90*/  LDGSTS.E [R4+0xf00], desc[UR60][R10.64], P0 ;  /* 0x00f000000a047fae */ /* 0x0003e8000812187c */
[----:B------:R1:W-:Y:S04]  /*6afa0*/  STL [R1+0xecc], R15 ;  /* 0x000ecc0f01007387 */ /* 0x0003e80000100800 */
[----:B------:R1:W-:Y:S02]  /*6afb0*/  STL [R1+0xf10], R13 ;  /* 0x000f100d01007387 */ /* 0x0003e40000100800 */
[----:B-1----:R-:W-:Y:S01]  /*6afc0*/  IMAD.MOV.U32 R11, RZ, RZ, R15 ;  /* 0x000000ffff0b7224 */ /* 0x002fe200078e000f */
[----:B------:R-:W-:Y:S01]  /*6afd0*/  MOV R10, R14 ;  /* 0x0000000e000a7202 */ /* 0x000fe20000000f00 */
[----:B------:R-:W4:Y:S04]  /*6afe0*/  LDL.LU R15, [R1+0x100c] ;  /* 0x00100c00010f7983 */ /* 0x000f280000300800 */
[----:B------:R-:W-:Y:S04]  /*6aff0*/  STL [R1+0xf0c], R22 ;  /* 0x000f0c1601007387 */ /* 0x000fe80000100800 */
[----:B------:R-:W4:Y:S04]  /*6b000*/  LDL.LU R14, [R1+0x1010] ;  /* 0x00101000010e7983 */ /* 0x000f280000300800 */
[----:B------:R1:W-:Y:S02]  /*6b010*/  LDGSTS.E [R4+0x1300], desc[UR60][R10.64], P0 ;  /* 0x013000000a047fae */ /* 0x0003e4000812187c */
[----:B-1----:R-:W-:-:S02]  /*6b020*/  IMAD.MOV.U32 R10, RZ, RZ, R13 ;  /* 0x000000ffff0a7224 */ /* 0x002fc400078e000d */
[----:B------:R-:W-:Y:S01]  /*6b030*/  IMAD.MOV.U32 R11, RZ, RZ, R22 ;  /* 0x000000ffff0b7224 */ /* 0x000fe200078e0016 */
[----:B------:R-:W4:Y:S04]  /*6b040*/  LDL.LU R13, [R1+0x104c] ;  /* 0x00104c00010d7983 */ /* 0x000f280000300800 */
[----:B------:R-:W4:Y:S04]  /*6b050*/  LDL.LU R3, [R1+0x1050] ;  /* 0x0010500001037983 */ /* 0x000f280000300800 */
[----:B------:R1:W-:Y:S01]  /*6b060*/  LDGSTS.E [R4+0x1700], desc[UR60][R10.64], P0 ;  /* 0x017000000a047fae */ /* 0x0003e2000812187c */
[----:B---3--:R-:W-:-:S05]  /*6b070*/  IADD3 R20, P1, R20, R5, RZ ;  /* 0x0000000514147210 */ /* 0x008fca0007f3e0ff */
[----:B--2---:R-:W-:Y:S01]  /*6b080*/  IMAD.X R21, R21, 0x1, R0, P1 ;  /* 0x0000000115157824 */ /* 0x004fe200008e0600 */
[----:B------:R-:W-:Y:S01]  /*6b090*/  STL [R1+0xf50], R20 ;  /* 0x000f501401007387 */ /* 0x000fe20000100800 */
[----:B-1----:R-:W-:-:S03]  /*6b0a0*/  IMAD.MOV.U32 R10, RZ, RZ, R20 ;  /* 0x000000ffff0a7224 */ /* 0x002fc600078e0014 */
[----:B------:R1:W-:Y:S01]  /*6b0b0*/  STL [R1+0xf4c], R21 ;  /* 0x000f4c1501007387 */ /* 0x0003e20000100800 */
[----:B------:R-:W-:-:S05]  /*6b0c0*/  MOV R11, R21 ;  /* 0x00000015000b7202 */ /* 0x000fca0000000f00 */
[----:B------:R2:W-:Y:S01]  /*6b0d0*/  LDGSTS.E [R4+0x1b00], desc[UR60][R10.64], P0 ;  /* 0x01b000000a047fae */ /* 0x0005e2000812187c */
[----:B------:R-:W-:-:S05]  /*6b0e0*/  IADD3 R18, P2, R18, R5, RZ ;  /* 0x0000000512127210 */ /* 0x000fca0007f5e0ff */
[----:B------:R-:W-:Y:S01]  /*6b0f0*/  IMAD.X R19, R19, 0x1, R0, P2 ;  /* 0x0000000113137824 */ /* 0x000fe200010e0600 */
[----:B------:R-:W-:Y:S04]  /*6b100*/  STL [R1+0xf90], R18 ;  /* 0x000f901201007387 */ /* 0x000fe80000100800 */
[----:B-1----:R-:W3:Y:S04]  /*6b110*/  LDL.LU R21, [R1+0x108c] ;  /* 0x00108c0001157983 */ /* 0x002ee80000300800 */
[----:B------:R1:W-:Y:S04]  /*6b120*/  STL [R1+0xf8c], R19 ;  /* 0x000f8c1301007387 */ /* 0x0003e80000100800 */
[----:B------:R-:W3:Y:S01]  /*6b130*/  LDL.LU R20, [R1+0x1090] ;  /* 0x0010900001147983 */ /* 0x000ee20000300800 */
[----:B--2---:R-:W-:-:S02]  /*6b140*/  IMAD.MOV.U32 R11, RZ, RZ, R19 ;  /* 0x000000ffff0b7224 */ /* 0x004fc400078e0013 */
[----:B------:R-:W-:Y:S01]  /*6b150*/  IMAD.MOV.U32 R10, RZ, RZ, R18 ;  /* 0x000000ffff0a7224 */ /* 0x000fe200078e0012 */
[----:B-1----:R-:W2:Y:S04]  /*6b160*/  LDL.LU R19, [R1+0x10cc] ;  /* 0x0010cc0001137983 */ /* 0x002ea80000300800 */
[----:B------:R-:W2:Y:S04]  /*6b170*/  LDL.LU R18, [R1+0x10d0] ;  /* 0x0010d00001127983 */ /* 0x000ea80000300800 */
[----:B------:R1:W-:Y:S01]  /*6b180*/  LDGSTS.E [R4+0x1f00], desc[UR60][R10.64], P0 ;  /* 0x01f000000a047fae */ /* 0x0003e2000812187c */
[----:B----4-:R-:W-:-:S05]  /*6b190*/  IADD3 R16, P1, R16, R5, RZ ;  /* 0x0000000510107210 */ /* 0x010fca0007f3e0ff */
[----:B------:R-:W-:Y:S01]  /*6b1a0*/  IMAD.X R17, R17, 0x1, R0, P1 ;  /* 0x0000000111117824 */ /* 0x000fe200008e0600 */
[----:B------:R-:W-:Y:S01]  /*6b1b0*/  STL [R1+0xfd0], R16 ;  /* 0x000fd01001007387 */ /* 0x000fe20000100800 */
[----:B-1----:R-:W-:-:S03]  /*6b1c0*/  IMAD.MOV.U32 R10, RZ, RZ, R16 ;  /* 0x000000ffff0a7224 */ /* 0x002fc600078e0010 */
[----:B------:R1:W-:Y:S01]  /*6b1d0*/  STL [R1+0xfcc], R17 ;  /* 0x000fcc1101007387 */ /* 0x0003e20000100800 */
[----:B------:R-:W-:-:S05]  /*6b1e0*/  IMAD.MOV.U32 R11, RZ, RZ, R17 ;  /* 0x000000ffff0b7224 */ /* 0x000fca00078e0011 */
[----:B------:R4:W-:Y:S01]  /*6b1f0*/  LDGSTS.E [R4+0x2300], desc[UR60][R10.64], P0 ;  /* 0x023000000a047fae */ /* 0x0009e2000812187c */
[----:B------:R-:W-:-:S05]  /*6b200*/  IADD3 R14, P2, R14, R5, RZ ;  /* 0x000000050e0e7210 */ /* 0x000fca0007f5e0ff */
[----:B------:R-:W-:Y:S01]  /*6b210*/  IMAD.X R15, R15, 0x1, R0, P2 ;  /* 0x000000010f0f7824 */ /* 0x000fe200010e0600 */
[----:B------:R-:W-:Y:S04]  /*6b220*/  STL [R1+0x1010], R14 ;  /* 0x0010100e01007387 */ /* 0x000fe80000100800 */
[----:B------:R-:W2:Y:S04]  /*6b230*/  LDL.LU R23, [R1+0x110c] ;  /* 0x00110c0001177983 */ /* 0x000ea80000300800 */
[----:B------:R1:W-:Y:S04]  /*6b240*/  STL [R1+0x100c], R15 ;  /* 0x00100c0f01007387 */ /* 0x0003e80000100800 */
[----:B------:R-:W2:Y:S01]  /*6b250*/  LDL.LU R22, [R1+0x1110] ;  /* 0x0011100001167983 */ /* 0x000ea20000300800 */
[----:B----4-:R-:W-:Y:S01]  /*6b260*/  IMAD.MOV.U32 R11, RZ, RZ, R15 ;  /* 0x000000ffff0b7224 */ /* 0x010fe200078e000f */
[----:B------:R-:W-:-:S02]  /*6b270*/  MOV R10, R14 ;  /* 0x0000000e000a7202 */ /* 0x000fc40000000f00 */
[----:B-1----:R-:W4:Y:S04]  /*6b280*/  LDL.LU R17, [R1+0x114c] ;  /* 0x00114c0001117983 */ /* 0x002f280000300800 */
[----:B------:R-:W4:Y:S04]  /*6b290*/  LDL.LU R16, [R1+0x1150] ;  /* 0x0011500001107983 */ /* 0x000f280000300800 */
[----:B------:R-:W4:Y:S04]  /*6b2a0*/  LDL.LU R15, [R1+0x118c] ;  /* 0x00118c00010f7983 */ /* 0x000f280000300800 */
[----:B------:R-:W4:Y:S01]  /*6b2b0*/  LDL.LU R14, [R1+0x1190] ;  /* 0x00119000010e7983 */ /* 0x000f220000300800 */
[----:B------:R-:W-:-:S03]  /*6b2c0*/  IADD3 R3, P1, R3, R5, RZ ;  /* 0x0000000503037210 */ /* 0x000fc60007f3e0ff */
[----:B------:R1:W-:Y:S02]  /*6b2d0*/  LDGSTS.E [R4+0x2700], desc[UR60][R10.64], P0 ;  /* 0x027000000a047fae */ /* 0x0003e4000812187c */
[----:B------:R-:W-:Y:S02]  /*6b2e0*/  IMAD.X R13, R13, 0x1, R0, P1 ;  /* 0x000000010d0d7824 */ /* 0x000fe400008e0600 */
[----:B------:R-:W-:Y:S04]  /*6b2f0*/  STL [R1+0x1050], R3 ;  /* 0x0010500301007387 */ /* 0x000fe80000100800 */
[----:B------:R3:W-:Y:S01]  /*6b300*/  STL [R1+0x104c], R13 ;  /* 0x00104c0d01007387 */ /* 0x0007e20000100800 */
[----:B-1----:R-:W-:Y:S02]  /*6b310*/  IMAD.MOV.U32 R10, RZ, RZ, R3 ;  /* 0x000000ffff0a7224 */ /* 0x002fe400078e0003 */
[----:B------:R-:W-:-:S05]  /*6b320*/  IMAD.MOV.U32 R11, RZ, RZ, R13 ;  /* 0x000000ffff0b7224 */ /* 0x000fca00078e000d */
[----:B------:R1:W-:Y:S01]  /*6b330*/  LDGSTS.E [R4+0x2b00], desc[UR60][R10.64], P0 ;  /* 0x02b000000a047fae */ /* 0x0003e2000812187c */
[----:B---3--:R-:W-:-:S05]  /*6b340*/  IADD3 R20, P2, R20, R5, RZ ;  /* 0x0000000514147210 */ /* 0x008fca0007f5e0ff */
[----:B------:R-:W-:Y:S01]  /*6b350*/  IMAD.X R21, R21, 0x1, R0, P2 ;  /* 0x0000000115157824 */ /* 0x000fe200010e0600 */
[----:B------:R-:W-:Y:S04]  /*6b360*/  STL [R1+0x1090], R20 ;  /* 0x0010901401007387 */ /* 0x000fe80000100800 */
[----:B------:R-:W3:Y:S01]  /*6b370*/  LDL.LU R13, [R1+0x11cc] ;  /* 0x0011cc00010d7983 */ /* 0x000ee20000300800 */
[----:B-1----:R-:W-:-:S03]  /*6b380*/  MOV R11, R21 ;  /* 0x00000015000b7202 */ /* 0x002fc60000000f00 */
[----:B------:R1:W-:Y:S01]  /*6b390*/  STL [R1+0x108c], R21 ;  /* 0x00108c1501007387 */ /* 0x0003e20000100800 */
[----:B------:R-:W-:-:S03]  /*6b3a0*/  IMAD.MOV.U32 R10, RZ, RZ, R20 ;  /* 0x000000ffff0a7224 */ /* 0x000fc600078e0014 */
[----:B------:R-:W3:Y:S01]  /*6b3b0*/  LDL.LU R3, [R1+0x11d0] ;  /* 0x0011d00001037983 */ /* 0x000ee20000300800 */
[----:B--2---:R-:W-:-:S03]  /*6b3c0*/  IADD3 R18, P1, R18, R5, RZ ;  /* 0x0000000512127210 */ /* 0x004fc60007f3e0ff */
[----:B------:R2:W-:Y:S04]  /*6b3d0*/  LDGSTS.E [R4+0x2f00], desc[UR60][R10.64], P0 ;  /* 0x02f000000a047fae */ /* 0x0005e8000812187c */
[----:B-1----:R-:W3:Y:S04]  /*6b3e0*/  LDL.LU R21, [R1+0x120c] ;  /* 0x00120c0001157983 */ /* 0x002ee80000300800 */
[----:B------:R-:W3:Y:S01]  /*6b3f0*/  LDL.LU R20, [R1+0x1210] ;  /* 0x0012100001147983 */ /* 0x000ee20000300800 */
[----:B------:R-:W-:Y:S02]  /*6b400*/  IMAD.X R19, R19, 0x1, R0, P1 ;  /* 0x0000000113137824 */ /* 0x000fe400008e0600 */
[----:B--2---:R-:W-:-:S02]  /*6b410*/  IMAD.MOV.U32 R10, RZ, RZ, R18 ;  /* 0x000000ffff0a7224 */ /* 0x004fc400078e0012 */
[----:B------:R-:W-:Y:S01]  /*6b420*/  IMAD.MOV.U32 R11, RZ, RZ, R19 ;  /* 0x000000ffff0b7224 */ /* 0x000fe200078e0013 */
[----:B------:R-:W-:Y:S04]  /*6b430*/  STL [R1+0x10d0], R18 ;  /* 0x0010d01201007387 */ /* 0x000fe80000100800 */
[----:B------:R1:W-:Y:S04]  /*6b440*/  STL [R1+0x10cc], R19 ;  /* 0x0010cc1301007387 */ /* 0x0003e80000100800 */
[----:B------:R2:W-:Y:S01]  /*6b450*/  LDGSTS.E [R4+0x3300], desc[UR60][R10.64], P0 ;  /* 0x033000000a047fae */ /* 0x0005e2000812187c */
[----:B------:R-:W-:-:S05]  /*6b460*/  IADD3 R22, P2, R22, R5, RZ ;  /* 0x0000000516167210 */ /* 0x000fca0007f5e0ff */
[----:B------:R-:W-:Y:S01]  /*6b470*/  IMAD.X R23, R23, 0x1, R0, P2 ;  /* 0x0000000117177824 */ /* 0x000fe200010e0600 */
[-C--:B----4-:R-:W-:Y:S01]  /*6b480*/  IADD3 R16, P1, R16, R5.reuse, RZ ;  /* 0x0000000510107210 */ /* 0x090fe20007f3e0ff */
[----:B------:R-:W-:Y:S01]  /*6b490*/  STL [R1+0x1110], R22 ;  /* 0x0011101601007387 */ /* 0x000fe20000100800 */
[----:B--2---:R-:W-:Y:S02]  /*6b4a0*/  IMAD.MOV.U32 R10, RZ, RZ, R22 ;  /* 0x000000ffff0a7224 */ /* 0x004fe400078e0016 */
[----:B------:R-:W-:Y:S01]  /*6b4b0*/  IMAD.MOV.U32 R11, RZ, RZ, R23 ;  /* 0x000000ffff0b7224 */ /* 0x000fe200078e0017 */
[----:B------:R-:W-:Y:S01]  /*6b4c0*/  IADD3.X R17, R17, R0, RZ, P1, !PT ;  /* 0x0000000011117210 */ /* 0x000fe20000ffe4ff */
[----:B-1----:R-:W2:Y:S01]  /*6b4d0*/  LDL.LU R19, [R1+0x124c] ;  /* 0x00124c0001137983 */ /* 0x002ea20000300800 */
[----:B------:R-:W-:-:S03]  /*6b4e0*/  IADD3 R14, P2, R14, R5, RZ ;  /* 0x000000050e0e7210 */ /* 0x000fc60007f5e0ff */
[----:B------:R-:W-:Y:S02]  /*6b4f0*/  STL [R1+0x110c], R23 ;  /* 0x00110c1701007387 */ /* 0x000fe40000100800 */
[----:B------:R-:W-:Y:S02]  /*6b500*/  IMAD.X R15, R15, 0x1, R0, P2 ;  /* 0x000000010f0f7824 */ /* 0x000fe400010e0600 */
[----:B------:R-:W4:Y:S04]  /*6b510*/  LDL.LU R18, [R1+0x1250] ;  /* 0x0012500001127983 */ /* 0x000f280000300800 */
[----:B------:R-:W-:Y:S04]  /*6b520*/  STL [R1+0x1150], R16 ;  /* 0x0011501001007387 */ /* 0x000fe80000100800 */
        /* <DEDUP_REMOVED lines=14> */
[----:B---3--:R-:W-:-:S05]  /*6b610*/  IADD3 R3, P1, R3, R5, RZ ;  /* 0x0000000503037210 */ /* 0x008fca0007f3e0ff */
[----:B------:R-:W-:Y:S01]  /*6b620*/  IMAD.X R13, R13, 0x1, R0, P1 ;  /* 0x000000010d0d7824 */ /* 0x000fe200008e0600 */
[----:B------:R-:W-:Y:S01]  /*6b630*/  STL [R1+0x11d0], R3 ;  /* 0x0011d00301007387 */ /* 0x000fe20000100800 */
[----:B------:R-:W-:-:S03]  /*6b640*/  IADD3 R20, P2, R20, R5, RZ ;  /* 0x0000000514147210 */ /* 0x000fc60007f5e0ff */
[----:B------:R3:W-:Y:S01]  /*6b650*/  STL [R1+0x11cc], R13 ;  /* 0x0011cc0d01007387 */ /* 0x0007e20000100800 */
[----:B------:R-:W-:Y:S01]  /*6b660*/  IADD3.X R21, R21, R0, RZ, P2, !PT ;  /* 0x0000000015157210 */ /* 0x000fe200017fe4ff */
[----:B-1----:R-:W-:Y:S02]  /*6b670*/  IMAD.MOV.U32 R11, RZ, RZ, R13 ;  /* 0x000000ffff0b7224 */ /* 0x002fe400078e000d */
[----:B------:R-:W-:Y:S01]  /*6b680*/  STL [R1+0x1210], R20 ;  /* 0x0012101401007387 */ /* 0x000fe20000100800 */
[----:B------:R-:W-:-:S03]  /*6b690*/  IMAD.MOV.U32 R10, RZ, RZ, R3 ;  /* 0x000000ffff0a7224 */ /* 0x000fc600078e0003 */
[----:B---3--:R-:W3:Y:S04]  /*6b6a0*/  LDL.LU R13, [R1+0x130c] ;  /* 0x00130c00010d7983 */ /* 0x008ee80000300800 */
[----:B------:R1:W-:Y:S04]  /*6b6b0*/  STL [R1+0x120c], R21 ;  /* 0x00120c1501007387 */ /* 0x0003e80000100800 */
[----:B------:R-:W3:Y:S04]  /*6b6c0*/  LDL.LU R3, [R1+0x1310] ;  /* 0x0013100001037983 */ /* 0x000ee80000300800 */
[----:B------:R1:W-:Y:S02]  /*6b6d0*/  LDGSTS.E [R4+0x4300], desc[UR60][R10.64], P0 ;  /* 0x043000000a047fae */ /* 0x0003e4000812187c */
[----:B-1----:R-:W-:-:S02]  /*6b6e0*/  IMAD.MOV.U32 R11, RZ, RZ, R21 ;  /* 0x000000ffff0b7224 */ /* 0x002fc400078e0015 */
[----:B------:R-:W-:Y:S01]  /*6b6f0*/  IMAD.MOV.U32 R10, RZ, RZ, R20 ;  /* 0x000000ffff0a7224 */ /* 0x000fe200078e0014 */
[----:B------:R-:W3:Y:S04]  /*6b700*/  LDL.LU R21, [R1+0x134c] ;  /* 0x00134c0001157983 */ /* 0x000ee80000300800 */
[----:B------:R-:W3:Y:S04]  /*6b710*/  LDL.LU R20, [R1+0x1350] ;  /* 0x0013500001147983 */ /* 0x000ee80000300800 */
[----:B------:R1:W-:Y:S01]  /*6b720*/  LDGSTS.E [R4+0x4700], desc[UR60][R10.64], P0 ;  /* 0x047000000a047fae */ /* 0x0003e2000812187c */
[----:B----4-:R-:W-:-:S05]  /*6b730*/  IADD3 R18, P1, R18, R5, RZ ;  /* 0x0000000512127210 */ /* 0x010fca0007f3e0ff */
[----:B--2---:R-:W-:Y:S01]  /*6b740*/  IMAD.X R19, R19, 0x1, R0, P1 ;  /* 0x0000000113137824 */ /* 0x004fe200008e0600 */
[----:B------:R-:W-:Y:S01]  /*6b750*/  STL [R1+0x1250], R18 ;  /* 0x0012501201007387 */ /* 0x000fe20000100800 */
[----:B-1----:R-:W-:-:S03]  /*6b760*/  MOV R10, R18 ;  /* 0x00000012000a7202 */ /* 0x002fc60000000f00 */
[----:B------:R1:W-:Y:S01]  /*6b770*/  STL [R1+0x124c], R19 ;  /* 0x00124c1301007387 */ /* 0x0003e20000100800 */
[----:B------:R-:W-:-:S05]  /*6b780*/  IMAD.MOV.U32 R11, RZ, RZ, R19 ;  /* 0x000000ffff0b7224 */ /* 0x000fca00078e0013 */
[----:B------:R2:W-:Y:S01]  /*6b790*/  LDGSTS.E [R4+0x4b00], desc[UR60][R10.64], P0 ;  /* 0x04b000000a047fae */ /* 0x0005e2000812187c */
[----:B------:R-:W-:-:S05]  /*6b7a0*/  IADD3 R16, P2, R16, R5, RZ ;  /* 0x0000000510107210 */ /* 0x000fca0007f5e0ff */
[----:B------:R-:W-:Y:S01]  /*6b7b0*/  IMAD.X R17, R17, 0x1, R0, P2 ;  /* 0x0000000111117824 */ /* 0x000fe200010e0600 */
[----:B------:R-:W-:Y:S04]  /*6b7c0*/  STL [R1+0x1290], R16 ;  /* 0x0012901001007387 */ /* 0x000fe80000100800 */
[----:B------:R-:W4:Y:S04]  /*6b7d0*/  LDL.LU R23, [R1+0x138c] ;  /* 0x00138c0001177983 */ /* 0x000f280000300800 */
[----:B------:R1:W-:Y:S04]  /*6b7e0*/  STL [R1+0x128c], R17 ;  /* 0x00128c1101007387 */ /* 0x0003e80000100800 */
[----:B------:R-:W4:Y:S01]  /*6b7f0*/  LDL.LU R22, [R1+0x1390] ;  /* 0x0013900001167983 */ /* 0x000f220000300800 */
[----:B--2---:R-:W-:-:S03]  /*6b800*/  IMAD.MOV.U32 R11, RZ, RZ, R17 ;  /* 0x000000ffff0b7224 */ /* 0x004fc600078e0011 */
[----:B-1----:R-:W2:Y:S01]  /*6b810*/  LDL.LU R19, [R1+0x13cc] ;  /* 0x0013cc0001137983 */ /* 0x002ea20000300800 */
[----:B------:R-:W-:-:S03]  /*6b820*/  IMAD.MOV.U32 R10, RZ, RZ, R16 ;  /* 0x000000ffff0a7224 */ /* 0x000fc600078e0010 */
[----:B------:R-:W2:Y:S04]  /*6b830*/  LDL.LU R18, [R1+0x13d0] ;  /* 0x0013d00001127983 */ /* 0x000ea80000300800 */
[----:B------:R-:W2:Y:S04]  /*6b840*/  LDL.LU R17, [R1+0x140c] ;  /* 0x00140c0001117983 */ /* 0x000ea80000300800 */
[----:B------:R-:W2:Y:S01]  /*6b850*/  LDL.LU R16, [R1+0x1410] ;  /* 0x0014100001107983 */ /* 0x000ea20000300800 */
[----:B------:R-:W-:-:S03]  /*6b860*/  IADD3 R14, P1, R14, R5, RZ ;  /* 0x000000050e0e7210 */ /* 0x000fc60007f3e0ff */
[----:B------:R1:W-:Y:S02]  /*6b870*/  LDGSTS.E [R4+0x4f00], desc[UR60][R10.64], P0 ;  /* 0x04f000000a047fae */ /* 0x0003e4000812187c */
[----:B------:R-:W-:Y:S02]  /*6b880*/  IMAD.X R15, R15, 0x1, R0, P1 ;  /* 0x000000010f0f7824 */ /* 0x000fe400008e0600 */
[----:B------:R-:W-:Y:S04]  /*6b890*/  STL [R1+0x12d0], R14 ;  /* 0x0012d00e01007387 */ /* 0x000fe80000100800 */
[----:B------:R3:W-:Y:S01]  /*6b8a0*/  STL [R1+0x12cc], R15 ;  /* 0x0012cc0f01007387 */ /* 0x0007e20000100800 */
[----:B-1----:R-:W-:Y:S01]  /*6b8b0*/  IMAD.MOV.U32 R10, RZ, RZ, R14 ;  /* 0x000000ffff0a7224 */ /* 0x002fe200078e000e */
[----:B------:R-:W-:-:S05]  /*6b8c0*/  MOV R11, R15 ;  /* 0x0000000f000b7202 */ /* 0x000fca0000000f00 */
[----:B------:R1:W-:Y:S01]  /*6b8d0*/  LDGSTS.E [R4+0x5300], desc[UR60][R10.64], P0 ;  /* 0x053000000a047fae */ /* 0x0003e2000812187c */
[----:B---3--:R-:W-:-:S05]  /*6b8e0*/  IADD3 R3, P2, R3, R5, RZ ;  /* 0x0000000503037210 */ /* 0x008fca0007f5e0ff */
[----:B------:R-:W-:Y:S01]  /*6b8f0*/  IMAD.X R13, R13, 0x1, R0, P2 ;  /* 0x000000010d0d7824 */ /* 0x000fe200010e0600 */
[----:B------:R-:W-:Y:S04]  /*6b900*/  STL [R1+0x1310], R3 ;  /* 0x0013100301007387 */ /* 0x000fe80000100800 */
[----:B------:R-:W3:Y:S01]  /*6b910*/  LDL.LU R15, [R1+0x144c] ;  /* 0x00144c00010f7983 */ /* 0x000ee20000300800 */
[----:B-1----:R-:W-:-:S03]  /*6b920*/  IMAD.MOV.U32 R11, RZ, RZ, R13 ;  /* 0x000000ffff0b7224 */ /* 0x002fc600078e000d */
[----:B------:R1:W-:Y:S01]  /*6b930*/  STL [R1+0x130c], R13 ;  /* 0x00130c0d01007387 */ /* 0x0003e20000100800 */
[----:B------:R-:W-:-:S03]  /*6b940*/  IMAD.MOV.U32 R10, RZ, RZ, R3 ;  /* 0x000000ffff0a7224 */ /* 0x000fc600078e0003 */
[----:B------:R-:W3:Y:S04]  /*6b950*/  LDL.LU R14, [R1+0x1450] ;  /* 0x00145000010e7983 */ /* 0x000ee80000300800 */
[----:B------:R1:W-:Y:S04]  /*6b960*/  LDGSTS.E [R4+0x5700], desc[UR60][R10.64], P0 ;  /* 0x057000000a047fae */ /* 0x0003e8000812187c */
[----:B-1----:R-:W3:Y:S04]  /*6b970*/  LDL.LU R13, [R1+0x148c] ;  /* 0x00148c00010d7983 */ /* 0x002ee80000300800 */
[----:B------:R-:W3:Y:S01]  /*6b980*/  LDL.LU R3, [R1+0x1490] ;  /* 0x0014900001037983 */ /* 0x000ee20000300800 */
[----:B------:R-:W-:-:S05]  /*6b990*/  IADD3 R20, P1, R20, R5, RZ ;  /* 0x0000000514147210 */ /* 0x000fca0007f3e0ff */
[----:B------:R-:W-:Y:S02]  /*6b9a0*/  IMAD.X R21, R21, 0x1, R0, P1 ;  /* 0x0000000115157824 */ /* 0x000fe400008e0600 */
[----:B------:R-:W-:Y:S02]  /*6b9b0*/  IMAD.MOV.U32 R10, RZ, RZ, R20 ;  /* 0x000000ffff0a7224 */ /* 0x000fe400078e0014 */
[----:B------:R-:W-:Y:S01]  /*6b9c0*/  IMAD.MOV.U32 R11, RZ, RZ, R21 ;  /* 0x000000ffff0b7224 */ /* 0x000fe200078e0015 */
[----:B------:R-:W-:Y:S04]  /*6b9d0*/  STL [R1+0x1350], R20 ;  /* 0x0013501401007387 */ /* 0x000fe80000100800 */
[----:B------:R1:W-:Y:S04]  /*6b9e0*/  STL [R1+0x134c], R21 ;  /* 0x00134c1501007387 */ /* 0x0003e80000100800 */
[----:B------:R1:W-:Y:S01]  /*6b9f0*/  LDGSTS.E [R4+0x5b00], desc[UR60][R10.64], P0 ;  /* 0x05b000000a047fae */ /* 0x0003e2000812187c */
[----:B----4-:R-:W-:-:S05]  /*6ba00*/  IADD3 R22, P2, R22, R5, RZ ;  /* 0x0000000516167210 */ /* 0x010fca0007f5e0ff */
[--C-:B------:R-:W-:Y:S01]  /*6ba10*/  IMAD.X R23, R23, 0x1, R0.reuse, P2 ;  /* 0x0000000117177824 */ /* 0x100fe200010e0600 */
[-C--:B--2---:R-:W-:Y:S01]  /*6ba20*/  IADD3 R18, P1, R18, R5.reuse, RZ ;  /* 0x0000000512127210 */ /* 0x084fe20007f3e0ff */
[----:B------:R-:W-:Y:S01]  /*6ba30*/  STL [R1+0x1390], R22 ;  /* 0x0013901601007387 */ /* 0x000fe20000100800 */
[----:B-1----:R-:W-:Y:S01]  /*6ba40*/  MOV R10, R22 ;  /* 0x00000016000a7202 */ /* 0x002fe20000000f00 */
[----:B------:R-:W-:Y:S02]  /*6ba50*/  IMAD.MOV.U32 R11, RZ, RZ, R23 ;  /* 0x000000ffff0b7224 */ /* 0x000fe400078e0017 */
[----:B------:R-:W-:Y:S01]  /*6ba60*/  IMAD.X R19, R19, 0x1, R0, P1 ;  /* 0x0000000113137824 */ /* 0x000fe200008e0600 */
[----:B------:R-:W2:Y:S01]  /*6ba70*/  LDL.LU R21, [R1+0x14cc] ;  /* 0x0014cc0001157983 */ /* 0x000ea20000300800 */
        /* <DEDUP_REMOVED lines=24> */
[----:B-1----:R-:W-:Y:S02]  /*6bc00*/  IMAD.MOV.U32 R11, RZ, RZ, R15 ;  /* 0x000000ffff0b7224 */ /* 0x002fe400078e000f */
[----:B------:R-:W-:Y:S01]  /*6bc10*/  IMAD.X R13, R13, 0x1, R0, P2 ;  /* 0x000000010d0d7824 */ /* 0x000fe200010e0600 */
[----:B------:R-:W-:Y:S01]  /*6bc20*/  STL [R1+0x1490], R3 ;  /* 0x0014900301007387 */ /* 0x000fe20000100800 */
[----:B------:R-:W-:-:S03]  /*6bc30*/  IMAD.MOV.U32 R10, RZ, RZ, R14 ;  /* 0x000000ffff0a7224 */ /* 0x000fc600078e000e */
[----:B---3--:R-:W3:Y:S04]  /*6bc40*/  LDL.LU R15, [R1+0x158c] ;  /* 0x00158c00010f7983 */ /* 0x008ee80000300800 */
[----:B------:R1:W-:Y:S04]  /*6bc50*/  STL [R1+0x148c], R13 ;  /* 0x00148c0d01007387 */ /* 0x0003e80000100800 */
[----:B------:R-:W3:Y:S04]  /*6bc60*/  LDL.LU R14, [R1+0x1590] ;  /* 0x00159000010e7983 */ /* 0x000ee80000300800 */
[----:B------:R1:W-:Y:S02]  /*6bc70*/  LDGSTS.E [R4+0x6b00], desc[UR60][R10.64], P0 ;  /* 0x06b000000a047fae */ /* 0x0003e4000812187c */
[----:B-1----:R-:W-:-:S02]  /*6bc80*/  IMAD.MOV.U32 R10, RZ, RZ, R3 ;  /* 0x000000ffff0a7224 */ /* 0x002fc400078e0003 */
[----:B------:R-:W-:Y:S02]  /*6bc90*/  IMAD.MOV.U32 R11, RZ, RZ, R13 ;  /* 0x000000ffff0b7224 */ /* 0x000fe400078e000d */
[----:B------:R-:W3:Y:S04]  /*6bca0*/  LDL.LU R13, [R1+0x15cc] ;  /* 0x0015cc00010d7983 */ /* 0x000ee80000300800 */
[----:B------:R-:W3:Y:S04]  /*6bcb0*/  LDL.LU R3, [R1+0x15d0] ;  /* 0x0015d00001037983 */ /* 0x000ee80000300800 */
[----:B------:R1:W-:Y:S01]  /*6bcc0*/  LDGSTS.E [R4+0x6f00], desc[UR60][R10.64], P0 ;  /* 0x06f000000a047fae */ /* 0x0003e2000812187c */
[----:B----4-:R-:W-:-:S04]  /*6bcd0*/  IADD3 R20, P1, R20, R5, RZ ;  /* 0x0000000514147210 */ /* 0x010fc80007f3e0ff */
[----:B--2---:R-:W-:Y:S01]  /*6bce0*/  IADD3.X R21, R21, R0, RZ, P1, !PT ;  /* 0x0000000015157210 */ /* 0x004fe20000ffe4ff */
        /* <DEDUP_REMOVED lines=25> */
[----:B---3--:R-:W-:-:S04]  /*6be80*/  IADD3 R14, P2, R14, R5, RZ ;  /* 0x000000050e0e7210 */ /* 0x008fc80007f5e0ff */
[----:B------:R-:W-:Y:S01]  /*6be90*/  IADD3.X R15, R15, R0, RZ, P2, !PT ;  /* 0x000000000f0f7210 */ /* 0x000fe200017fe4ff */
        /* <DEDUP_REMOVED lines=10> */
[----:B------:R-:W-:Y:S01]  /*6bf40*/  IMAD.X R13, R13, 0x1, R0, P1 ;  /* 0x000000010d0d7824 */ /* 0x000fe200008e0600 */
[----:B------:R-:W-:Y:S01]  /*6bf50*/  STL [R1+0x15d0], R3 ;  /* 0x0015d00301007387 */ /* 0x000fe20000100800 */
[----:B------:R-:W-:Y:S02]  /*6bf60*/  MOV R10, R3 ;  /* 0x00000003000a7202 */ /* 0x000fe40000000f00 */
[----:B------:R-:W-:Y:S01]  /*6bf70*/  IMAD.MOV.U32 R11, RZ, RZ, R13 ;  /* 0x000000ffff0b7224 */ /* 0x000fe200078e000d */
[----:B------:R1:W-:Y:S04]  /*6bf80*/  STL [R1+0x15cc], R13 ;  /* 0x0015cc0d01007387 */ /* 0x0003e80000100800 */
[----:B------:R1:W-:Y:S01]  /*6bf90*/  LDGSTS.E [R4+0x20300], desc[UR60][R10.64], P0 ;  /* 0x203000000a047fae */ /* 0x0003e2000812187c */
[----:B----4-:R-:W-:-:S05]  /*6bfa0*/  IADD3 R22, P2, R22, R5, RZ ;  /* 0x0000000516167210 */ /* 0x010fca0007f5e0ff */
[--C-:B------:R-:W-:Y:S01]  /*6bfb0*/  IMAD.X R23, R23, 0x1, R0.reuse, P2 ;  /* 0x0000000117177824 */ /* 0x100fe200010e0600 */
[-C--:B--2---:R-:W-:Y:S01]  /*6bfc0*/  IADD3 R20, P1, R20, R5.reuse, RZ ;  /* 0x0000000514147210 */ /* 0x084fe20007f3e0ff */
[----:B------:R-:W-:Y:S04]  /*6bfd0*/  STL [R1+0x1610], R22 ;  /* 0x0016101601007387 */ /* 0x000fe80000100800 */
[----:B------:R-:W-:Y:S01]  /*6bfe0*/  IMAD.X R21, R21, 0x1, R0, P1 ;  /* 0x0000000115157824 */ /* 0x000fe200008e0600 */
[----:B-1----:R-:W2:Y:S01]  /*6bff0*/  LDL.LU R13, [R1+0x174c] ;  /* 0x00174c00010d7983 */ /* 0x002ea20000300800 */
[----:B------:R-:W-:-:S03]  /*6c000*/  IADD3 R18, P2, R18, R5, RZ ;  /* 0x0000000512127210 */ /* 0x000fc60007f5e0ff */
[----:B------:R1:W-:Y:S02]  /*6c010*/  STL [R1+0x160c], R23 ;  /* 0x00160c1701007387 */ /* 0x0003e40000100800 */
[----:B------:R-:W-:Y:S02]  /*6c020*/  IMAD.X R19, R19, 0x1, R0, P2 ;  /* 0x0000000113137824 */ /* 0x000fe400010e0600 */
[----:B------:R-:W4:Y:S01]  /*6c030*/  LDL.LU R3, [R1+0x1750] ;  /* 0x0017500001037983 */ /* 0x000f220000300800 */
[----:B------:R-:W-:-:S03]  /*6c040*/  IMAD.MOV.U32 R11, RZ, RZ, R23 ;  /* 0x000000ffff0b7224 */ /* 0x000fc600078e0017 */
[----:B------:R-:W-:Y:S01]  /*6c050*/  STL [R1+0x1650], R20 ;  /* 0x0016501401007387 */ /* 0x000fe20000100800 */
[----:B------:R-:W-:-:S03]  /*6c060*/  IMAD.MOV.U32 R10, RZ, RZ, R22 ;  /* 0x000000ffff0a7224 */ /* 0x000fc600078e0016 */
[----:B------:R-:W-:Y:S04]  /*6c070*/  STL [R1+0x164c], R21 ;  /* 0x00164c1501007387 */ /* 0x000fe80000100800 */
[----:B------:R-:W-:Y:S04]  /*6c080*/  STL [R1+0x1690], R18 ;  /* 0x0016901201007387 */ /* 0x000fe80000100800 */
[----:B-1----:R-:W2:Y:S04]  /*6c090*/  LDL.LU R23, [R1+0x178c] ;  /* 0x00178c0001177983 */ /* 0x002ea80000300800 */
[----:B------:R1:W-:Y:S04]  /*6c0a0*/  STL [R1+0x168c], R19 ;  /* 0x00168c1301007387 */ /* 0x0003e80000100800 */
[----:B------:R-:W2:Y:S04]  /*6c0b0*/  LDL.LU R22, [R1+0x1790] ;  /* 0x0017900001167983 */ /* 0x000ea80000300800 */
[----:B------:R1:W-:Y:S02]  /*6c0c0*/  LDGSTS.E [R4+0x20700], desc[UR60][R10.64], P0 ;  /* 0x207000000a047fae */ /* 0x0003e4000812187c */
[----:B-1----:R-:W-:Y:S01]  /*6c0d0*/  IMAD.MOV.U32 R10, RZ, RZ, R20 ;  /* 0x000000ffff0a7224 */ /* 0x002fe200078e0014 */
[----:B------:R-:W-:-:S05]  /*6c0e0*/  MOV R11, R21 ;  /* 0x00000015000b7202 */ /* 0x000fca0000000f00 */
[----:B------:R1:W-:Y:S02]  /*6c0f0*/  LDGSTS.E [R4+0x20b00], desc[UR60][R10.64], P0 ;  /* 0x20b000000a047fae */ /* 0x0003e4000812187c */
[----:B-1----:R-:W-:Y:S02]  /*6c100*/  IMAD.MOV.U32 R11, RZ, RZ, R19 ;  /* 0x000000ffff0b7224 */ /* 0x002fe400078e0013 */
[----:B------:R-:W-:Y:S01]  /*6c110*/  IMAD.MOV.U32 R10, RZ, RZ, R18 ;  /* 0x000000ffff0a7224 */ /* 0x000fe200078e0012 */
[----:B------:R-:W2:Y:S04]  /*6c120*/  LDL.LU R19, [R1+0x17cc] ;  /* 0x0017cc0001137983 */ /* 0x000ea80000300800 */
[----:B------:R-:W2:Y:S04]  /*6c130*/  LDL.LU R18, [R1+0x17d0] ;  /* 0x0017d00001127983 */ /* 0x000ea80000300800 */
[----:B------:R1:W-:Y:S01]  /*6c140*/  LDGSTS.E [R4+0x20f00], desc[UR60][R10.64], P0 ;  /* 0x20f000000a047fae */ /* 0x0003e2000812187c */
[----:B---3--:R-:W-:-:S05]  /*6c150*/  IADD3 R16, P1, R16, R5, RZ ;  /* 0x0000000510107210 */ /* 0x008fca0007f3e0ff */
[----:B------:R-:W-:Y:S01]  /*6c160*/  IMAD.X R17, R17, 0x1, R0, P1 ;  /* 0x0000000111117824 */ /* 0x000fe200008e0600 */
[----:B------:R-:W-:Y:S01]  /*6c170*/  STL [R1+0x16d0], R16 ;  /* 0x0016d01001007387 */ /* 0x000fe20000100800 */
[----:B------:R-:W-:-:S03]  /*6c180*/  IADD3 R14, P2, R14, R5, RZ ;  /* 0x000000050e0e7210 */ /* 0x000fc60007f5e0ff */
[----:B------:R-:W-:Y:S02]  /*6c190*/  STL [R1+0x16cc], R17 ;  /* 0x0016cc1101007387 */ /* 0x000fe40000100800 */
[----:B------:R-:W-:Y:S02]  /*6c1a0*/  IMAD.X R15, R15, 0x1, R0, P2 ;  /* 0x000000010f0f7824 */ /* 0x000fe400010e0600 */
[----:B------:R-:W-:Y:S04]  /*6c1b0*/  STL [R1+0x1710], R14 ;  /* 0x0017100e01007387 */ /* 0x000fe80000100800 */
[----:B------:R-:W3:Y:S04]  /*6c1c0*/  LDL.LU R21, [R1+0x186c] ;  /* 0x00186c0001157983 */ /* 0x000ee80000300800 */
[----:B------:R1:W-:Y:S04]  /*6c1d0*/  STL [R1+0x170c], R15 ;  /* 0x00170c0f01007387 */ /* 0x0003e80000100800 */
[----:B------:R-:W3:Y:S01]  /*6c1e0*/  LDL.LU R20, [R1+0x1870] ;  /* 0x0018700001147983 */ /* 0x000ee20000300800 */
[----:B-1----:R-:W-:-:S02]  /*6c1f0*/  IMAD.MOV.U32 R10, RZ, RZ, R16 ;  /* 0x000000ffff0a7224 */ /* 0x002fc400078e0010 */
[----:B------:R-:W-:-:S05]  /*6c200*/  IMAD.MOV.U32 R11, RZ, RZ, R17 ;  /* 0x000000ffff0b7224 */ /* 0x000fca00078e0011 */
[----:B------:R1:W-:Y:S02]  /*6c210*/  LDGSTS.E [R4+0x21300], desc[UR60][R10.64], P0 ;  /* 0x213000000a047fae */ /* 0x0003e4000812187c */
[----:B-1----:R-:W-:Y:S01]  /*6c220*/  MOV R10, R14 ;  /* 0x0000000e000a7202 */ /* 0x002fe20000000f00 */
[----:B------:R-:W-:Y:S02]  /*6c230*/  IMAD.MOV.U32 R11, RZ, RZ, R15 ;  /* 0x000000ffff0b7224 */ /* 0x000fe400078e000f */
[----:B------:R-:W3:Y:S04]  /*6c240*/  LDL.LU R15, [R1+0x188c] ;  /* 0x00188c00010f7983 */ /* 0x000ee80000300800 */
[----:B------:R-:W3:Y:S04]  /*6c250*/  LDL.LU R14, [R1+0x1890] ;  /* 0x00189000010e7983 */ /* 0x000ee80000300800 */
[----:B------:R1:W-:Y:S01]  /*6c260*/  LDGSTS.E [R4+0x21700], desc[UR60][R10.64], P0 ;  /* 0x217000000a047fae */ /* 0x0003e2000812187c */
[----:B----4-:R-:W-:-:S05]  /*6c270*/  IADD3 R3, P1, R3, R5, RZ ;  /* 0x0000000503037210 */ /* 0x010fca0007f3e0ff */
        /* <DEDUP_REMOVED lines=10> */
[----:B------:R-:W-:Y:S04]  /*6c320*/  STL [R1+0x178c], R23 ;  /* 0x00178c1701007387 */ /* 0x000fe80000100800 */
[----:B------:R-:W4:Y:S04]  /*6c330*/  LDL.LU R3, [R1+0x18b8] ;  /* 0x0018b80001037983 */ /* 0x000f280000300800 */
[----:B------:R-:W4:Y:S01]  /*6c340*/  LDL.LU.64 R16, [R1+0x688] ;  /* 0x0006880001107983 */ /* 0x000f220000300a00 */
[----:B--2---:R-:W-:Y:S01]  /*6c350*/  IMAD.MOV.U32 R10, RZ, RZ, R22 ;  /* 0x000000ffff0a7224 */ /* 0x004fe200078e0016 */
[----:B------:R-:W-:-:S02]  /*6c360*/  MOV R11, R23 ;  /* 0x00000017000b7202 */ /* 0x000fc40000000f00 */
[----:B------:R-:W2:Y:S04]  /*6c370*/  LDL.LU.64 R152, [R1+0x670] ;  /* 0x0006700001987983 */ /* 0x000ea80000300a00 */
[----:B------:R1:W-:Y:S01]  /*6c380*/  LDGSTS.E [R4+0x21f00], desc[UR60][R10.64], P0 ;  /* 0x21f000000a047fae */ /* 0x0003e2000812187c */
[----:B------:R-:W-:-:S05]  /*6c390*/  IADD3 R18, P1, R18, R5, RZ ;  /* 0x0000000512127210 */ /* 0x000fca0007f3e0ff */
[----:B------:R-:W-:Y:S01]  /*6c3a0*/  IMAD.X R19, R19, 0x1, R0, P1 ;  /* 0x0000000113137824 */ /* 0x000fe200008e0600 */
[----:B------:R-:W-:Y:S01]  /*6c3b0*/  STL [R1+0x17d0], R18 ;  /* 0x0017d01201007387 */ /* 0x000fe20000100800 */
[----:B-1----:R-:W-:Y:S02]  /*6c3c0*/  IMAD.MOV.U32 R10, RZ, RZ, R18 ;  /* 0x000000ffff0a7224 */ /* 0x002fe400078e0012 */
[----:B------:R-:W-:Y:S01]  /*6c3d0*/  IMAD.MOV.U32 R11, RZ, RZ, R19 ;  /* 0x000000ffff0b7224 */ /* 0x000fe200078e0013 */
[----:B------:R1:W-:Y:S04]  /*6c3e0*/  STL [R1+0x17cc], R19 ;  /* 0x0017cc1301007387 */ /* 0x0003e80000100800 */
[----:B------:R1:W-:Y:S01]  /*6c3f0*/  LDGSTS.E [R4+0x22300], desc[UR60][R10.64], P0 ;  /* 0x223000000a047fae */ /* 0x0003e2000812187c */
[----:B---3--:R-:W-:-:S05]  /*6c400*/  IADD3 R20, P2, R20, R5, RZ ;  /* 0x0000000514147210 */ /* 0x008fca0007f5e0ff */
[----:B------:R-:W-:Y:S01]  /*6c410*/  STL [R1+0x1870], R20 ;  /* 0x0018701401007387 */ /* 0x000fe20000100800 */
[----:B------:R-:W-:-:S03]  /*6c420*/  IMAD.X R21, R21, 0x1, R0, P2 ;  /* 0x0000000115157824 */ /* 0x000fc600010e0600 */
[----:B-1----:R-:W3:Y:S04]  /*6c430*/  LDL.LU.64 R18, [R1+0x658] ;  /* 0x0006580001127983 */ /* 0x002ee80000300a00 */
[----:B------:R1:W-:Y:S04]  /*6c440*/  STL [R1+0x186c], R21 ;  /* 0x00186c1501007387 */ /* 0x0003e80000100800 */
[----:B------:R-:W3:Y:S01]  /*6c450*/  LDL.LU.64 R22, [R1+0x640] ;  /* 0x0006400001167983 */ /* 0x000ee20000300a00 */
[----:B------:R-:W-:Y:S02]  /*6c460*/  IMAD.MOV.U32 R10, RZ, RZ, R20 ;  /* 0x000000ffff0a7224 */ /* 0x000fe400078e0014 */
[----:B------:R-:W-:-:S02]  /*6c470*/  IMAD.MOV.U32 R11, RZ, RZ, R21 ;  /* 0x000000ffff0b7224 */ /* 0x000fc400078e0015 */
[----:B-1----:R-:W3:Y:S01]  /*6c480*/  LDL.LU.64 R20, [R1+0x628] ;  /* 0x0006280001147983 */ /* 0x002ee20000300a00 */
[----:B------:R-:W-:-:S03]  /*6c490*/  IADD3 R14, P1, R14, R5, RZ ;  /* 0x000000050e0e7210 */ /* 0x000fc60007f3e0ff */
[----:B------:R1:W-:Y:S01]  /*6c4a0*/  LDGSTS.E [R4+0x22700], desc[UR60][R10.64], P0 ;  /* 0x227000000a047fae */ /* 0x0003e2000812187c */
[----:B------:R-:W-:-:S03]  /*6c4b0*/  IADD3.X R15, R15, R0, RZ, P1, !PT ;  /* 0x000000000f0f7210 */ /* 0x000fc60000ffe4ff */
[----:B------:R-:W-:Y:S04]  /*6c4c0*/  STL [R1+0x1890], R14 ;  /* 0x0018900e01007387 */ /* 0x000fe80000100800 */
[----:B------:R4:W-:Y:S01]  /*6c4d0*/  STL [R1+0x188c], R15 ;  /* 0x00188c0f01007387 */ /* 0x0009e20000100800 */
[----:B-1----:R-:W-:Y:S02]  /*6c4e0*/  IMAD.MOV.U32 R10, RZ, RZ, R14 ;  /* 0x000000ffff0a7224 */ /* 0x002fe400078e000e */
[----:B------:R-:W-:-:S05]  /*6c4f0*/  IMAD.MOV.U32 R11, RZ, RZ, R15 ;  /* 0x000000ffff0b7224 */ /* 0x000fca00078e000f */
[----:B------:R1:W-:Y:S01]  /*6c500*/  LDGSTS.E [R4+0x22b00], desc[UR60][R10.64], P0 ;  /* 0x22b000000a047fae */ /* 0x0003e2000812187c */
[----:B------:R-:W-:Y:S01]  /*6c510*/  IMAD.MOV.U32 R165, RZ, RZ, R170 ;  /* 0x000000ffffa57224 */ /* 0x000fe200078e00aa */
[-C--:B----4-:R-:W-:Y:S02]  /*6c520*/  IADD3 R3, P2, R3, R5.reuse, RZ ;  /* 0x0000000503037210 */ /* 0x090fe40007f5e0ff */
[----:B------:R-:W-:-:S03]  /*6c530*/  IADD3 R15, P1, R16, R5, RZ ;  /* 0x00000005100f7210 */ /* 0x000fc60007f3e0ff */
[----:B------:R-:W-:Y:S01]  /*6c540*/  IMAD.X R13, R13, 0x1, R0, P2 ;  /* 0x000000010d0d7824 */ /* 0x000fe200010e0600 */
[----:B------:R4:W-:Y:S01]  /*6c550*/  STL [R1+0x18b8], R3 ;  /* 0x0018b80301007387 */ /* 0x0009e20000100800 */
[----:B-1----:R-:W-:Y:S02]  /*6c560*/  IMAD.MOV.U32 R10, RZ, RZ, R3 ;  /* 0x000000ffff0a7224 */ /* 0x002fe400078e0003 */
[----:B------:R-:W-:-:S05]  /*6c570*/  IMAD.MOV.U32 R11, RZ, RZ, R13 ;  /* 0x000000ffff0b7224 */ /* 0x000fca00078e000d */
[----:B------:R1:W-:Y:S01]  /*6c580*/  LDGSTS.E [R4+0x22f00], desc[UR60][R10.64], P0 ;  /* 0x22f000000a047fae */ /* 0x0003e2000812187c */
[----:B----4-:R-:W-:Y:S02]  /*6c590*/  IADD3.X R3, R17, R0, RZ, P1, !PT ;  /* 0x0000000011037210 */ /* 0x010fe40000ffe4ff */
[----:B--2---:R-:W-:-:S05]  /*6c5a0*/  IADD3 R16, P1, R152, R5, RZ ;  /* 0x0000000598107210 */ /* 0x004fca0007f3e0ff */
[----:B-1----:R-:W-:Y:S01]  /*6c5b0*/  IMAD.X R10, R153, 0x1, R0, P1 ;  /* 0x00000001990a7824 */ /* 0x002fe200008e0600 */
[----:B------:R1:W-:Y:S01]  /*6c5c0*/  STL [R1+0x18b4], R13 ;  /* 0x0018b40d01007387 */ /* 0x0003e20000100800 */
[----:B------:R-:W-:Y:S01]  /*6c5d0*/  IMAD.MOV.U32 R166, RZ, RZ, R15 ;  /* 0x000000ffffa67224 */ /* 0x000fe200078e000f */
[----:B------:R-:W-:Y:S01]  /*6c5e0*/  MOV R167, R3 ;  /* 0x0000000300a77202 */ /* 0x000fe20000000f00 */
[----:B------:R-:W-:Y:S02]  /*6c5f0*/  IMAD.MOV.U32 R170, RZ, RZ, R16 ;  /* 0x000000ffffaa7224 */ /* 0x000fe400078e0010 */
[----:B------:R-:W-:Y:S02]  /*6c600*/  IMAD.MOV.U32 R171, RZ, RZ, R10 ;  /* 0x000000ffffab7224 */ /* 0x000fe400078e000a */
[----:B------:R2:W-:Y:S01]  /*6c610*/  STL.64 [R1+0x688], R166 ;  /* 0x000688a601007387 */ /* 0x0005e20000100a00 */
[----:B------:R-:W-:-:S03]  /*6c620*/  IMAD.MOV.U32 R10, RZ, RZ, R166 ;  /* 0x000000ffff0a7224 */ /* 0x000fc600078e00a6 */
[----:B------:R4:W-:Y:S01]  /*6c630*/  STL.64 [R1+0x670], R170 ;  /* 0x000670aa01007387 */ /* 0x0009e20000100a00 */
[----:B---3--:R-:W-:-:S05]  /*6c640*/  IADD3 R17, P1, R18, R5, RZ ;  /* 0x0000000512117210 */ /* 0x008fca0007f3e0ff */
[----:B------:R-:W-:Y:S01]  /*6c650*/  IMAD.X R11, R19, 0x1, R0, P1 ;  /* 0x00000001130b7824 */ /* 0x000fe200008e0600 */
[----:B------:R-:W-:-:S05]  /*6c660*/  IADD3 R18, P1, R22, R5, RZ ;  /* 0x0000000516127210 */ /* 0x000fca0007f3e0ff */
[--C-:B-1----:R-:W-:Y:S01]  /*6c670*/  IMAD.X R13, R23, 0x1, R0.reuse, P1 ;  /* 0x00000001170d7824 */ /* 0x102fe200008e0600 */
[----:B------:R-:W-:Y:S01]  /*6c680*/  IADD3 R19, P1, R20, R5, RZ ;  /* 0x0000000514137210 */ /* 0x000fe20007f3e0ff */
[----:B------:R-:W-:Y:S01]  /*6c690*/  IMAD.MOV.U32 R16, RZ, RZ, R17 ;  /* 0x000000ffff107224 */ /* 0x000fe200078e0011 */
[----:B------:R-:W-:Y:S01]  /*6c6a0*/  MOV R168, R18 ;  /* 0x0000001200a87202 */ /* 0x000fe20000000f00 */
[----:B------:R-:W-:Y:S02]  /*6c6b0*/  IMAD.MOV.U32 R17, RZ, RZ, R11 ;  /* 0x000000ffff117224 */ /* 0x000fe400078e000b */
[----:B------:R-:W-:Y:S02]  /*6c6c0*/  IMAD.X R14, R21, 0x1, R0, P1 ;  /* 0x00000001150e7824 */ /* 0x000fe400008e0600 */
[----:B------:R-:W-:Y:S02]  /*6c6d0*/  IMAD.MOV.U32 R11, RZ, RZ, R167 ;  /* 0x000000ffff0b7224 */ /* 0x000fe400078e00a7 */
[----:B------:R-:W-:-:S02]  /*6c6e0*/  IMAD.MOV.U32 R169, RZ, RZ, R13 ;  /* 0x000000ffffa97224 */ /* 0x000fc400078e000d */
[----:B--2---:R-:W-:Y:S01]  /*6c6f0*/  IMAD.MOV.U32 R166, RZ, RZ, R19 ;  /* 0x000000ffffa67224 */ /* 0x004fe200078e0013 */
[----:B------:R1:W-:Y:S01]  /*6c700*/  LDGSTS.E [R4+0x23300], desc[UR60][R10.64], P0 ;  /* 0x233000000a047fae */ /* 0x0003e2000812187c */
[----:B------:R-:W-:Y:S02]  /*6c710*/  IMAD.MOV.U32 R167, RZ, RZ, R14 ;  /* 0x000000ffffa77224 */ /* 0x000fe400078e000e */
[----:B------:R-:W-:Y:S02]  /*6c720*/  IMAD.MOV.U32 R18, RZ, RZ, R170 ;  /* 0x000000ffff127224 */ /* 0x000fe400078e00aa */
[----:B------:R-:W-:Y:S02]  /*6c730*/  IMAD.MOV.U32 R19, RZ, RZ, R171 ;  /* 0x000000ffff137224 */ /* 0x000fe400078e00ab */
[----:B----4-:R-:W2:Y:S04]  /*6c740*/  LDL.LU.64 R170, [R1+0x2680] ;  /* 0x0026800001aa7983 */ /* 0x010ea80000300a00 */
[----:B------:R3:W-:Y:S04]  /*6c750*/  STL.64 [R1+0x658], R16 ;  /* 0x0006581001007387 */ /* 0x0007e80000100a00 */
[----:B------:R-:W-:Y:S04]  /*6c760*/  STL.64 [R1+0x640], R168 ;  /* 0x000640a801007387 */ /* 0x000fe80000100a00 */
[----:B------:R-:W-:Y:S04]  /*6c770*/  STL.64 [R1+0x628], R166 ;  /* 0x000628a601007387 */ /* 0x000fe80000100a00 */
[----:B------:R-:W1:Y:S04]  /*6c780*/  LDL.LU R10, [R1+0xdd8] ;  /* 0x000dd800010a7983 */ /* 0x000e680000300800 */
[----:B------:R-:W4:Y:S04]  /*6c790*/  LDL.LU R15, [R1+0xe18] ;  /* 0x000e1800010f7983 */ /* 0x000f280000300800 */
[----:B------:R-:W2:Y:S04]  /*6c7a0*/  LDL.LU R11, [R1+0xdd4] ;  /* 0x000dd400010b7983 */ /* 0x000ea80000300800 */
[----:B------:R-:W-:Y:S04]  /*6c7b0*/  LDGSTS.E [R4+0x23700], desc[UR60][R18.64], P0 ;  /* 0x2370000012047fae */ /* 0x000fe8000812187c */
[----:B------:R2:W-:Y:S01]  /*6c7c0*/  LDGSTS.E [R4+0x23b00], desc[UR60][R16.64], P0 ;  /* 0x23b0000010047fae */ /* 0x0005e2000812187c */
[----:B------:R-:W-:-:S03]  /*6c7d0*/  IADD3 R20, P1, R228, R5, RZ ;  /* 0x00000005e4147210 */ /* 0x000fc60007f3e0ff */
[----:B------:R-:W-:Y:S04]  /*6c7e0*/  LDGSTS.E [R4+0x23f00], desc[UR60][R168.64], P0 ;  /* 0x23f00000a8047fae */ /* 0x000fe8000812187c */
[----:B---3--:R-:W3:Y:S01]  /*6c7f0*/  LDL.LU R17, [R1+0xe14] ;  /* 0x000e140001117983 */ /* 0x008ee20000300800 */
[--C-:B------:R-:W-:Y:S01]  /*6c800*/  IMAD.X R228, R229, 0x1, R0.reuse, P1 ;  /* 0x00000001e5e47824 */ /* 0x100fe200008e0600 */
[-C--:B------:R-:W-:Y:S02]  /*6c810*/  IADD3 R21, P1, R224, R5.reuse, RZ ;  /* 0x00000005e0157210 */ /* 0x080fe40007f3e0ff */
[----:B------:R-:W-:Y:S03]  /*6c820*/  LDGSTS.E [R4+0x24300], desc[UR60][R166.64], P0 ;  /* 0x24300000a6047fae */ /* 0x000fe6000812187c */
        /* <DEDUP_REMOVED lines=21> */
[-C--:B------:R-:W-:Y:S01]  /*6c980*/  IADD3 R160, P1, R190, R5.reuse, RZ ;  /* 0x00000005bea07210 */ /* 0x080fe20007f3e0ff */
[----:B------:R-:W-:Y:S02]  /*6c990*/  IMAD.MOV.U32 R221, RZ, RZ, R220 ;  /* 0x000000ffffdd7224 */ /* 0x000fe400078e00dc */
[----:B------:R-:W-:Y:S02]  /*6c9a0*/  IMAD.MOV.U32 R220, RZ, RZ, R22 ;  /* 0x000000ffffdc7224 */ /* 0x000fe400078e0016 */
[----:B------:R-:W-:Y:S01]  /*6c9b0*/  IMAD.X R190, R191, 0x1, R0, P1 ;  /* 0x00000001bfbe7824 */ /* 0x000fe200008e0600 */
[----:B------:R-:W-:Y:S01]  /*6c9c0*/  IADD3 R161, P1, R188, R5, RZ ;  /* 0x00000005bca17210 */ /* 0x000fe20007f3e0ff */
[----:B------:R-:W3:Y:S01]  /*6c9d0*/  LDL.LU R22, [R1+0xe54] ;  /* 0x000e540001167983 */ /* 0x000ee20000300800 */
[----:B------:R-:W-:-:S03]  /*6c9e0*/  IMAD.MOV.U32 R225, RZ, RZ, R224 ;  /* 0x000000ffffe17224 */ /* 0x000fc600078e00e0 */
[----:B------:R-:W3:Y:S01]  /*6c9f0*/  LDL.LU R14, [R1+0xe58] ;  /* 0x000e5800010e7983 */ /* 0x000ee20000300800 */
[----:B------:R-:W-:Y:S01]  /*6ca00*/  IMAD.X R188, R189, 0x1, R0, P1 ;  /* 0x00000001bdbc7824 */ /* 0x000fe200008e0600 */
[----:B------:R-:W-:Y:S01]  /*6ca10*/  IADD3 R162, P1, R186, R5, RZ ;  /* 0x00000005baa27210 */ /* 0x000fe20007f3e0ff */
[----:B------:R-:W-:Y:S01]  /*6ca20*/  IMAD.MOV.U32 R229, RZ, RZ, R228 ;  /* 0x000000ffffe57224 */ /* 0x000fe200078e00e4 */
[----:B------:R-:W-:Y:S01]  /*6ca30*/  MOV R228, R20 ;  /* 0x0000001400e47202 */ /* 0x000fe20000000f00 */
[----:B------:R-:W-:Y:S02]  /*6ca40*/  IMAD.MOV.U32 R224, RZ, RZ, R21 ;  /* 0x000000ffffe07224 */ /* 0x000fe400078e0015 */
[----:B------:R-:W3:Y:S01]  /*6ca50*/  LDL.LU R21, [R1+0xe94] ;  /* 0x000e940001157983 */ /* 0x000ee20000300800 */
[----:B------:R-:W-:-:S03]  /*6ca60*/  IMAD.X R186, R187, 0x1, R0, P1 ;  /* 0x00000001bbba7824 */ /* 0x000fc600008e0600 */
[----:B------:R-:W3:Y:S04]  /*6ca70*/  LDL.LU R20, [R1+0xe98] ;  /* 0x000e980001147983 */ /* 0x000ee80000300800 */
[----:B------:R-:W3:Y:S04]  /*6ca80*/  LDL.LU R19, [R1+0xed4] ;  /* 0x000ed40001137983 */ /* 0x000ee80000300800 */
[----:B------:R-:W3:Y:S01]  /*6ca90*/  LDL.LU R16, [R1+0xed8] ;  /* 0x000ed80001107983 */ /* 0x000ee20000300800 */
[-C--:B----4-:R-:W-:Y:S01]  /*6caa0*/  IADD3 R15, P2, R15, R5.reuse, RZ ;  /* 0x000000050f0f7210 */ /* 0x090fe20007f5e0ff */
[----:B------:R-:W-:Y:S01]  /*6cab0*/  IMAD.MOV.U32 R217, RZ, RZ, R216 ;  /* 0x000000ffffd97224 */ /* 0x000fe200078e00d8 */
[----:B-1----:R-:W-:Y:S01]  /*6cac0*/  IADD3 R10, P1, R10, R5, RZ ;  /* 0x000000050a0a7210 */ /* 0x002fe20007f3e0ff */
[----:B------:R-:W-:Y:S01]  /*6cad0*/  IMAD.MOV.U32 R209, RZ, RZ, R208 ;  /* 0x000000ffffd17224 */ /* 0x000fe200078e00d0 */
[----:B------:R-:W-:Y:S01]  /*6cae0*/  MOV R213, R212 ;  /* 0x000000d400d57202 */ /* 0x000fe20000000f00 */
[----:B------:R-:W-:Y:S01]  /*6caf0*/  IMAD.MOV.U32 R205, RZ, RZ, R204 ;  /* 0x000000ffffcd7224 */ /* 0x000fe200078e00cc */
[----:B------:R-:W-:Y:S01]  /*6cb00*/  LDGSTS.E [R4+0x24700], desc[UR60][R228.64], P0 ;  /* 0x24700000e4047fae */ /* 0x000fe2000812187c */
[----:B--2---:R-:W-:-:S03]  /*6cb10*/  IMAD.X R11, R11, 0x1, R0, P1 ;  /* 0x000000010b0b7824 */ /* 0x004fc600008e0600 */
[----:B------:R1:W-:Y:S04]  /*6cb20*/  STL [R1+0xdd8], R10 ;  /* 0x000dd80a01007387 */ /* 0x0003e80000100800 */
[----:B------:R2:W-:Y:S04]  /*6cb30*/  STL [R1+0xdd4], R11 ;  /* 0x000dd40b01007387 */ /* 0x0005e80000100800 */
[----:B------:R-:W-:Y:S04]  /*6cb40*/  STL [R1+0xe18], R15 ;  /* 0x000e180f01007387 */ /* 0x000fe80000100800 */
[----:B------:R-:W4:Y:S01]  /*6cb50*/  LDL.LU R18, [R1+0xf14] ;  /* 0x000f140001127983 */ /* 0x000f220000300800 */
[----:B---3--:R-:W-:-:S02]  /*6cb60*/  IMAD.X R17, R17, 0x1, R0, P2 ;  /* 0x0000000111117824 */ /* 0x008fc400010e0600 */
[----:B------:R-:W-:Y:S01]  /*6cb70*/  IMAD.MOV.U32 R216, RZ, RZ, R23 ;  /* 0x000000ffffd87224 */ /* 0x000fe200078e0017 */
[----:B------:R-:W-:Y:S04]  /*6cb80*/  LDGSTS.E [R4+0x24b00], desc[UR60][R224.64], P0 ;  /* 0x24b00000e0047fae */ /* 0x000fe8000812187c */
[----:B------:R3:W-:Y:S04]  /*6cb90*/  STL [R1+0xe14], R17 ;  /* 0x000e141101007387 */ /* 0x0007e80000100800 */
[----:B------:R-:W4:Y:S01]  /*6cba0*/  LDL.LU R13, [R1+0xf18] ;  /* 0x000f1800010d7983 */ /* 0x000f220000300800 */
[----:B------:R-:W-:-:S02]  /*6cbb0*/  IMAD.MOV.U32 R212, RZ, RZ, R152 ;  /* 0x000000ffffd47224 */ /* 0x000fc400078e0098 */
[----:B------:R-:W-:Y:S01]  /*6cbc0*/  IMAD.MOV.U32 R208, RZ, RZ, R153 ;  /* 0x000000ffffd07224 */ /* 0x000fe200078e0099 */
[----:B------:R-:W-:Y:S01]  /*6cbd0*/  LDGSTS.E [R4+0x24f00], desc[UR60][R220.64], P0 ;  /* 0x24f00000dc047fae */ /* 0x000fe2000812187c */
[----:B------:R-:W-:Y:S02]  /*6cbe0*/  IMAD.MOV.U32 R204, RZ, RZ, R154 ;  /* 0x000000ffffcc7224 */ /* 0x000fe400078e009a */
[----:B------:R-:W-:Y:S01]  /*6cbf0*/  IMAD.MOV.U32 R201, RZ, RZ, R200 ;  /* 0x000000ffffc97224 */ /* 0x000fe200078e00c8 */
[----:B------:R-:W-:Y:S01]  /*6cc00*/  MOV R200, R155 ;  /* 0x0000009b00c87202 */ /* 0x000fe20000000f00 */
[----:B------:R-:W-:Y:S01]  /*6cc10*/  IMAD.MOV.U32 R199, RZ, RZ, R198 ;  /* 0x000000ffffc77224 */ /* 0x000fe200078e00c6 */
[----:B------:R-:W-:Y:S01]  /*6cc20*/  LDGSTS.E [R4+0x25300], desc[UR60][R216.64], P0 ;  /* 0x25300000d8047fae */ /* 0x000fe2000812187c */
[----:B------:R-:W-:Y:S02]  /*6cc30*/  IMAD.MOV.U32 R198, RZ, RZ, R156 ;  /* 0x000000ffffc67224 */ /* 0x000fe400078e009c */
[----:B------:R-:W-:Y:S01]  /*6cc40*/  IMAD.MOV.U32 R197, RZ, RZ, R196 ;  /* 0x000000ffffc57224 */ /* 0x000fe200078e00c4 */
[----:B------:R-:W-:Y:S01]  /*6cc50*/  LDGSTS.E [R4+0x25700], desc[UR60][R212.64], P0 ;  /* 0x25700000d4047fae */ /* 0x000fe2000812187c */
        /* <DEDUP_REMOVED lines=8> */
[----:B------:R-:W-:-:S02]  /*6cce0*/  IMAD.MOV.U32 R191, RZ, RZ, R190 ;  /* 0x000000ffffbf7224 */ /* 0x000fc400078e00be */
[----:B------:R-:W-:Y:S01]  /*6ccf0*/  IMAD.MOV.U32 R190, RZ, RZ, R160 ;  /* 0x000000ffffbe7224 */ /* 0x000fe200078e00a0 */
[----:B------:R-:W-:Y:S01]  /*6cd00*/  LDGSTS.E [R4+0x26300], desc[UR60][R200.64], P0 ;  /* 0x26300000c8047fae */ /* 0x000fe2000812187c */
[----:B------:R-:W-:Y:S02]  /*6cd10*/  IMAD.MOV.U32 R189, RZ, RZ, R188 ;  /* 0x000000ffffbd7224 */ /* 0x000fe400078e00bc */
[----:B------:R-:W-:Y:S01]  /*6cd20*/  IMAD.MOV.U32 R188, RZ, RZ, R161 ;  /* 0x000000ffffbc7224 */ /* 0x000fe200078e00a1 */
[----:B------:R-:W-:Y:S01]  /*6cd30*/  LDGSTS.E [R4+0x26700], desc[UR60][R198.64], P0 ;  /* 0x26700000c6047fae */ /* 0x000fe2000812187c */
[----:B------:R-:W-:Y:S01]  /*6cd40*/  IMAD.MOV.U32 R187, RZ, RZ, R186 ;  /* 0x000000ffffbb7224 */ /* 0x000fe200078e00ba */
[----:B------:R-:W-:Y:S01]  /*6cd50*/  MOV R186, R162 ;  /* 0x000000a200ba7202 */ /* 0x000fe20000000f00 */
[----:B------:R-:W-:Y:S01]  /*6cd60*/  IMAD.IADD R3, R3, 0x1, R12 ;  /* 0x0000000103037824 */ /* 0x000fe200078e020c */
[----:B------:R-:W-:Y:S04]  /*6cd70*/  LDGSTS.E [R4+0x26b00], desc[UR60][R196.64], P0 ;  /* 0x26b00000c4047fae */ /* 0x000fe8000812187c */
[----:B------:R-:W-:Y:S04]  /*6cd80*/  LDGSTS.E [R4+0x26f00], desc[UR60][R194.64], P0 ;  /* 0x26f00000c2047fae */ /* 0x000fe8000812187c */
[----:B------:R-:W-:Y:S04]  /*6cd90*/  LDGSTS.E [R4+0x27300], desc[UR60][R192.64], P0 ;  /* 0x27300000c0047fae */ /* 0x000fe8000812187c */
[----:B------:R-:W-:Y:S04]  /*6cda0*/  LDGSTS.E [R4+0x27700], desc[UR60][R190.64], P0 ;  /* 0x27700000be047fae */ /* 0x000fe8000812187c */
[----:B------:R-:W-:Y:S04]  /*6cdb0*/  LDGSTS.E [R4+0x27b00], desc[UR60][R188.64], P0 ;  /* 0x27b00000bc047fae */ /* 0x000fe8000812187c */
[----:B------:R-:W-:Y:S04]  /*6cdc0*/  LDGSTS.E [R4+0x27f00], desc[UR60][R186.64], P0 ;  /* 0x27f00000ba047fae */ /* 0x000fe8000812187c */
[----:B------:R1:W-:Y:S01]  /*6cdd0*/  LDGSTS.E [R3+0x380], desc[UR60][R10.64], P0 ;  /* 0x003800000a037fae */ /* 0x0003e2000812187c */
[----:B------:R-:W-:Y:S01]  /*6cde0*/  IADD3 R14, P1, R14, R5, RZ ;  /* 0x000000050e0e7210 */ /* 0x000fe20007f3e0ff */
[----:B-1----:R-:W-:-:S02]  /*6cdf0*/  IMAD.MOV.U32 R10, RZ, RZ, R15 ;  /* 0x000000ffff0a7224 */ /* 0x002fc400078e000f */
[----:B--2---:R-:W-:Y:S02]  /*6ce00*/  IMAD.MOV.U32 R11, RZ, RZ, R17 ;  /* 0x000000ffff0b7224 */ /* 0x004fe400078e0011 */
[----:B------:R-:W-:Y:S01]  /*6ce10*/  IMAD.X R22, R22, 0x1, R0, P1 ;  /* 0x0000000116167824 */ /* 0x000fe200008e0600 */
[----:B---3--:R-:W2:Y:S01]  /*6ce20*/  LDL.LU R17, [R1+0xf54] ;  /* 0x000f540001117983 */ /* 0x008ea20000300800 */
[----:B------:R-:W-:-:S03]  /*6ce30*/  IADD3 R20, P2, R20, R5, RZ ;  /* 0x0000000514147210 */ /* 0x000fc60007f5e0ff */
[----:B------:R-:W3:Y:S04]  /*6ce40*/  LDL.LU R12, [R1+0xf58] ;  /* 0x000f5800010c7983 */ /* 0x000ee80000300800 */
[----:B------:R-:W2:Y:S04]  /*6ce50*/  LDL.LU R15, [R1+0xf94] ;  /* 0x000f9400010f7983 */ /* 0x000ea80000300800 */
[----:B------:R1:W-:Y:S04]  /*6ce60*/  STL [R1+0xe58], R14 ;  /* 0x000e580e01007387 */ /* 0x0003e80000100800 */
[----:B------:R1:W-:Y:S04]  /*6ce70*/  LDGSTS.E [R3+0x780], desc[UR60][R10.64], P0 ;  /* 0x007800000a037fae */ /* 0x0003e8000812187c */
[----:B------:R-:W-:Y:S04]  /*6ce80*/  STL [R1+0xe54], R22 ;  /* 0x000e541601007387 */ /* 0x000fe80000100800 */
[----:B------:R-:W-:Y:S01]  /*6ce90*/  STL [R1+0xe98], R20 ;  /* 0x000e981401007387 */ /* 0x000fe20000100800 */
[----:B-1----:R-:W-:-:S03]  /*6cea0*/  IMAD.MOV.U32 R10, RZ, RZ, R14 ;  /* 0x000000ffff0a7224 */ /* 0x002fc600078e000e */
[----:B------:R-:W2:Y:S01]  /*6ceb0*/  LDL.LU R14, [R1+0xf98] ;  /* 0x000f9800010e7983 */ /* 0x000ea20000300800 */
[----:B------:R-:W-:Y:S01]  /*6cec0*/  IMAD.MOV.U32 R11, RZ, RZ, R22 ;  /* 0x000000ffff0b7224 */ /* 0x000fe200078e0016 */
[----:B------:R-:W-:Y:S02]  /*6ced0*/  IADD3 R16, P1, R16, R5, RZ ;  /* 0x0000000510107210 */ /* 0x000fe40007f3e0ff */
[----:B------:R-:W-:Y:S02]  /*6cee0*/  IADD3.X R21, R21, R0, RZ, P2, !PT ;  /* 0x0000000015157210 */ /* 0x000fe400017fe4ff */
[----:B------:R1:W-:Y:S01]  /*6cef0*/  LDGSTS.E [R3+0xb80], desc[UR60][R10.64], P0 ;  /* 0x00b800000a037fae */ /* 0x0003e2000812187c */
[----:B------:R-:W-:-:S03]  /*6cf00*/  IMAD.X R19, R19, 0x1, R0, P1 ;  /* 0x0000000113137824 */ /* 0x000fc600008e0600 */
[----:B------:R1:W-:Y:S02]  /*6cf10*/  STL [R1+0xe94], R21 ;  /* 0x000e941501007387 */ /* 0x0003e40000100800 */
[----:B-1----:R-:W-:Y:S02]  /*6cf20*/  IMAD.MOV.U32 R11, RZ, RZ, R21 ;  /* 0x000000ffff0b7224 */ /* 0x002fe400078e0015 */
[----:B------:R-:W-:Y:S01]  /*6cf30*/  IMAD.MOV.U32 R10, RZ, RZ, R20 ;  /* 0x000000ffff0a7224 */ /* 0x000fe200078e0014 */
[----:B------:R-:W2:Y:S04]  /*6cf40*/  LDL.LU R21, [R1+0xfd4] ;  /* 0x000fd40001157983 */ /* 0x000ea80000300800 */
[----:B------:R-:W2:Y:S04]  /*6cf50*/  LDL.LU R4, [R1+0xfd8] ;  /* 0x000fd80001047983 */ /* 0x000ea80000300800 */
[----:B------:R1:W-:Y:S04]  /*6cf60*/  STL [R1+0xed8], R16 ;  /* 0x000ed81001007387 */ /* 0x0003e80000100800 */
[----:B------:R1:W-:Y:S04]  /*6cf70*/  STL [R1+0xed4], R19 ;  /* 0x000ed41301007387 */ /* 0x0003e80000100800 */
[----:B------:R1:W-:Y:S02]  /*6cf80*/  LDGSTS.E [R3+0xf80], desc[UR60][R10.64], P0 ;  /* 0x00f800000a037fae */ /* 0x0003e4000812187c */
[----:B-1----:R-:W-:-:S02]  /*6cf90*/  MOV R10, R16 ;  /* 0x00000010000a7202 */ /* 0x002fc40000000f00 */
[----:B----4-:R-:W-:-:S05]  /*6cfa0*/  IADD3 R13, P2, R13, R5, RZ ;  /* 0x000000050d0d7210 */ /* 0x010fca0007f5e0ff */
[----:B------:R-:W-:Y:S01]  /*6cfb0*/  IMAD.X R18, R18, 0x1, R0, P2 ;  /* 0x0000000112127824 */ /* 0x000fe200010e0600 */
[----:B------:R1:W-:Y:S04]  /*6cfc0*/  STL [R1+0xf18], R13 ;  /* 0x000f180d01007387 */ /* 0x0003e80000100800 */
[----:B------:R-:W4:Y:S04]  /*6cfd0*/  LDL.LU R20, [R1+0x1014] ;  /* 0x0010140001147983 */ /* 0x000f280000300800 */
[----:B------:R2:W-:Y:S04]  /*6cfe0*/  STL [R1+0xf14], R18 ;  /* 0x000f141201007387 */ /* 0x0005e80000100800 */
[----:B------:R-:W4:Y:S01]  /*6cff0*/  LDL.LU R16, [R1+0x1018] ;  /* 0x0010180001107983 */ /* 0x000f220000300800 */
[----:B------:R-:W-:-:S03]  /*6d000*/  IMAD.MOV.U32 R11, RZ, RZ, R19 ;  /* 0x000000ffff0b7224 */ /* 0x000fc600078e0013 */
[----:B------:R-:W4:Y:S04]  /*6d010*/  LDL.LU R19, [R1+0x1054] ;  /* 0x0010540001137983 */ /* 0x000f280000300800 */
[----:B------:R1:W-:Y:S02]  /*6d020*/  LDGSTS.E [R3+0x1380], desc[UR60][R10.64], P0 ;  /* 0x013800000a037fae */ /* 0x0003e4000812187c */
[----:B-1----:R-:W-:Y:S02]  /*6d030*/  IMAD.MOV.U32 R10, RZ, RZ, R13 ;  /* 0x000000ffff0a7224 */ /* 0x002fe400078e000d */
[----:B------:R-:W-:Y:S01]  /*6d040*/  IMAD.MOV.U32 R11, RZ, RZ, R18 ;  /* 0x000000ffff0b7224 */ /* 0x000fe200078e0012 */
[----:B------:R-:W4:Y:S04]  /*6d050*/  LDL.LU R13, [R1+0x1058] ;  /* 0x00105800010d7983 */ /* 0x000f280000300800 */
[----:B------:R1:W-:Y:S01]  /*6d060*/  LDGSTS.E [R3+0x1780], desc[UR60][R10.64], P0 ;  /* 0x017800000a037fae */ /* 0x0003e2000812187c */
[----:B---3--:R-:W-:-:S05]  /*6d070*/  IADD3 R12, P1, R12, R5, RZ ;  /* 0x000000050c0c7210 */ /* 0x008fca0007f3e0ff */
[----:B--2---:R-:W-:Y:S01]  /*6d080*/  IMAD.X R17, R17, 0x1, R0, P1 ;  /* 0x0000000111117824 */ /* 0x004fe200008e0600 */
[----:B------:R2:W-:Y:S01]  /*6d090*/  STL [R1+0xf58], R12 ;  /* 0x000f580c01007387 */ /* 0x0005e20000100800 */
[----:B-1----:R-:W-:-:S03]  /*6d0a0*/  IMAD.MOV.U32 R10, RZ, RZ, R12 ;  /* 0x000000ffff0a7224 */ /* 0x002fc600078e000c */
[----:B------:R1:W-:Y:S01]  /*6d0b0*/  STL [R1+0xf54], R17 ;  /* 0x000f541101007387 */ /* 0x0003e20000100800 */
[----:B------:R-:W-:-:S05]  /*6d0c0*/  IADD3 R14, P2, R14, R5, RZ ;  /* 0x000000050e0e7210 */ /* 0x000fca0007f5e0ff */
[----:B------:R-:W-:Y:S01]  /*6d0d0*/  IMAD.X R15, R15, 0x1, R0, P2 ;  /* 0x000000010f0f7824 */ /* 0x000fe200010e0600 */
[----:B------:R-:W-:Y:S04]  /*6d0e0*/  STL [R1+0xf98], R14 ;  /* 0x000f980e01007387 */ /* 0x000fe80000100800 */
[----:B------:R-:W3:Y:S04]  /*6d0f0*/  LDL.LU R18, [R1+0x1094] ;  /* 0x0010940001127983 */ /* 0x000ee80000300800 */
[----:B------:R1:W-:Y:S04]  /*6d100*/  STL [R1+0xf94], R15 ;  /* 0x000f940f01007387 */ /* 0x0003e80000100800 */
[----:B--2---:R-:W2:Y:S01]  /*6d110*/  LDL.LU R12, [R1+0x1098] ;  /* 0x00109800010c7983 */ /* 0x004ea20000300800 */
[----:B------:R-:W-:-:S03]  /*6d120*/  MOV R11, R17 ;  /* 0x00000011000b7202 */ /* 0x000fc60000000f00 */
[----:B-1----:R-:W3:Y:S01]  /*6d130*/  LDL.LU R17, [R1+0x10d4] ;  /* 0x0010d40001117983 */ /* 0x002ee20000300800 */
[----:B------:R-:W-:-:S03]  /*6d140*/  IADD3 R4, P1, R4, R5, RZ ;  /* 0x0000000504047210 */ /* 0x000fc60007f3e0ff */
[----:B------:R1:W-:Y:S02]  /*6d150*/  LDGSTS.E [R3+0x1b80], desc[UR60][R10.64], P0 ;  /* 0x01b800000a037fae */ /* 0x0003e4000812187c */
[----:B------:R-:W-:Y:S02]  /*6d160*/  IMAD.X R21, R21, 0x1, R0, P1 ;  /* 0x0000000115157824 */ /* 0x000fe400008e0600 */
[----:B-1----:R-:W-:Y:S02]  /*6d170*/  IMAD.MOV.U32 R10, RZ, RZ, R14 ;  /* 0x000000ffff0a7224 */ /* 0x002fe400078e000e */
[----:B------:R-:W-:Y:S02]  /*6d180*/  IMAD.MOV.U32 R11, RZ, RZ, R15 ;  /* 0x000000ffff0b7224 */ /* 0x000fe400078e000f */
[----:B------:R-:W3:Y:S04]  /*6d190*/  LDL.LU R15, [R1+0x10d8] ;  /* 0x0010d800010f7983 */ /* 0x000ee80000300800 */
[----:B------:R-:W3:Y:S04]  /*6d1a0*/  LDL.LU R14, [R1+0x1114] ;  /* 0x00111400010e7983 */ /* 0x000ee80000300800 */
[----:B------:R1:W-:Y:S04]  /*6d1b0*/  STL [R1+0xfd8], R4 ;  /* 0x000fd80401007387 */ /* 0x0003e80000100800 */
[----:B------:R1:W-:Y:S04]  /*6d1c0*/  LDGSTS.E [R3+0x1f80], desc[UR60][R10.64], P0 ;  /* 0x01f800000a037fae */ /* 0x0003e8000812187c */
[----:B------:R4:W-:Y:S01]  /*6d1d0*/  STL [R1+0xfd4], R21 ;  /* 0x000fd41501007387 */ /* 0x0009e20000100800 */
[----:B-1----:R-:W-:Y:S01]  /*6d1e0*/  IMAD.MOV.U32 R10, RZ, RZ, R4 ;  /* 0x000000ffff0a7224 */ /* 0x002fe200078e0004 */
[----:B----4-:R-:W-:-:S05]  /*6d1f0*/  IADD3 R16, P2, R16, R5, RZ ;  /* 0x0000000510107210 */ /* 0x010fca0007f5e0ff */
[----:B------:R1:W-:Y:S04]  /*6d200*/  STL [R1+0x1018], R16 ;  /* 0x0010181001007387 */ /* 0x0003e80000100800 */
[----:B------:R-:W4:Y:S01]  /*6d210*/  LDL.LU R4, [R1+0x1118] ;  /* 0x0011180001047983 */ /* 0x000f220000300800 */
[----:B------:R-:W-:Y:S02]  /*6d220*/  IMAD.X R20, R20, 0x1, R0, P2 ;  /* 0x0000000114147824 */ /* 0x000fe400010e0600 */
[----:B------:R-:W-:-:S03]  /*6d230*/  IMAD.MOV.U32 R11, RZ, RZ, R21 ;  /* 0x000000ffff0b7224 */ /* 0x000fc600078e0015 */
[----:B------:R3:W-:Y:S04]  /*6d240*/  STL [R1+0x1014], R20 ;  /* 0x0010141401007387 */ /* 0x0007e80000100800 */
[----:B------:R1:W-:Y:S01]  /*6d250*/  LDGSTS.E [R3+0x2380], desc[UR60][R10.64], P0 ;  /* 0x023800000a037fae */ /* 0x0003e2000812187c */
[----:B------:R-:W-:-:S03]  /*6d260*/  IADD3 R13, P1, R13, R5, RZ ;  /* 0x000000050d0d7210 */ /* 0x000fc60007f3e0ff */
[----:B------:R-:W4:Y:S02]  /*6d270*/  LDL.LU R21, [R1+0x1154] ;  /* 0x0011540001157983 */ /* 0x000f240000300800 */
[----:B------:R-:W-:Y:S01]  /*6d280*/  IMAD.X R19, R19, 0x1, R0, P1 ;  /* 0x0000000113137824 */ /* 0x000fe200008e0600 */
[----:B-1----:R-:W-:Y:S01]  /*6d290*/  MOV R10, R16 ;  /* 0x00000010000a7202 */ /* 0x002fe20000000f00 */
[----:B------:R-:W-:Y:S01]  /*6d2a0*/  IMAD.MOV.U32 R11, RZ, RZ, R20 ;  /* 0x000000ffff0b7224 */ /* 0x000fe200078e0014 */
[----:B------:R-:W4:Y:S04]  /*6d2b0*/  LDL.LU R16, [R1+0x1158] ;  /* 0x0011580001107983 */ /* 0x000f280000300800 */
[----:B------:R1:W-:Y:S04]  /*6d2c0*/  STL [R1+0x1058], R13 ;  /* 0x0010580d01007387 */ /* 0x0003e80000100800 */
[----:B------:R1:W-:Y:S04]  /*6d2d0*/  STL [R1+0x1054], R19 ;  /* 0x0010541301007387 */ /* 0x0003e80000100800 */
[----:B------:R1:W-:Y:S02]  /*6d2e0*/  LDGSTS.E [R3+0x2780], desc[UR60][R10.64], P0 ;  /* 0x027800000a037fae */ /* 0x0003e4000812187c */
[----:B-1----:R-:W-:-:S02]  /*6d2f0*/  IMAD.MOV.U32 R10, RZ, RZ, R13 ;  /* 0x000000ffff0a7224 */ /* 0x002fc400078e000d */
[----:B------:R-:W-:-:S05]  /*6d300*/  IMAD.MOV.U32 R11, RZ, RZ, R19 ;  /* 0x000000ffff0b7224 */ /* 0x000fca00078e0013 */
[----:B------:R1:W-:Y:S01]  /*6d310*/  LDGSTS.E [R3+0x2b80], desc[UR60][R10.64], P0 ;  /* 0x02b800000a037fae */ /* 0x0003e2000812187c */
[----:B--2---:R-:W-:-:S05]  /*6d320*/  IADD3 R12, P2, R12, R5, RZ ;  /* 0x000000050c0c7210 */ /* 0x004fca0007f5e0ff */
[----:B---3--:R-:W-:Y:S01]  /*6d330*/  IMAD.X R18, R18, 0x1, R0, P2 ;  /* 0x0000000112127824 */ /* 0x008fe200010e0600 */
[----:B------:R2:W-:Y:S04]  /*6d340*/  STL [R1+0x1098], R12 ;  /* 0x0010980c01007387 */ /* 0x0005e80000100800 */
[----:B------:R-:W3:Y:S04]  /*6d350*/  LDL.LU R20, [R1+0x1194] ;  /* 0x0011940001147983 */ /* 0x000ee80000300800 */
[----:B------:R4:W-:Y:S04]  /*6d360*/  STL [R1+0x1094], R18 ;  /* 0x0010941201007387 */ /* 0x0009e80000100800 */
[----:B------:R-:W3:Y:S01]  /*6d370*/  LDL.LU R13, [R1+0x1198] ;  /* 0x00119800010d7983 */ /* 0x000ee20000300800 */
[----:B------:R-:W-:Y:S01]  /*6d380*/  IADD3 R15, P1, R15, R5, RZ ;  /* 0x000000050f0f7210 */ /* 0x000fe20007f3e0ff */
[----:B-1----:R-:W-:Y:S01]  /*6d390*/  IMAD.MOV.U32 R10, RZ, RZ, R12 ;  /* 0x000000ffff0a7224 */ /* 0x002fe200078e000c */
[----:B------:R-:W-:Y:S01]  /*6d3a0*/  MOV R11, R18 ;  /* 0x00000012000b7202 */ /* 0x000fe20000000f00 */
[----:B------:R-:W3:Y:S02]  /*6d3b0*/  LDL.LU R19, [R1+0x11d4] ;  /* 0x0011d40001137983 */ /* 0x000ee40000300800 */
[----:B------:R-:W-:-:S02]  /*6d3c0*/  IMAD.X R17, R17, 0x1, R0, P1 ;  /* 0x0000000111117824 */ /* 0x000fc400008e0600 */
[----:B--2---:R-:W2:Y:S04]  /*6d3d0*/  LDL.LU R12, [R1+0x11d8] ;  /* 0x0011d800010c7983 */ /* 0x004ea80000300800 */
[----:B------:R1:W-:Y:S04]  /*6d3e0*/  STL [R1+0x10d8], R15 ;  /* 0x0010d80f01007387 */ /* 0x0003e80000100800 */
[----:B------:R-:W-:Y:S04]  /*6d3f0*/  STL [R1+0x10d4], R17 ;  /* 0x0010d41101007387 */ /* 0x000fe80000100800 */
[----:B------:R1:W-:Y:S02]  /*6d400*/  LDGSTS.E [R3+0x2f80], desc[UR60][R10.64], P0 ;  /* 0x02f800000a037fae */ /* 0x0003e4000812187c */
[----:B-1----:R-:W-:Y:S01]  /*6d410*/  IMAD.MOV.U32 R10, RZ, RZ, R15 ;  /* 0x000000ffff0a7224 */ /* 0x002fe200078e000f */
[----:B----4-:R-:W-:-:S05]  /*6d420*/  IADD3 R4, P2, R4, R5, RZ ;  /* 0x0000000504047210 */ /* 0x010fca0007f5e0ff */
[----:B------:R-:W-:Y:S01]  /*6d430*/  IMAD.X R14, R14, 0x1, R0, P2 ;  /* 0x000000010e0e7824 */ /* 0x000fe200010e0600 */
[----:B------:R-:W-:Y:S04]  /*6d440*/  STL [R1+0x1118], R4 ;  /* 0x0011180401007387 */ /* 0x000fe80000100800 */
[----:B------:R-:W4:Y:S04]  /*6d450*/  LDL.LU R18, [R1+0x1214] ;  /* 0x0012140001127983 */ /* 0x000f280000300800 */
[----:B------:R1:W-:Y:S04]  /*6d460*/  STL [R1+0x1114], R14 ;  /* 0x0011140e01007387 */ /* 0x0003e80000100800 */
[----:B------:R-:W4:Y:S01]  /*6d470*/  LDL.LU R15, [R1+0x1218] ;  /* 0x00121800010f7983 */ /* 0x000f220000300800 */
[----:B------:R-:W-:Y:S01]  /*6d480*/  IMAD.MOV.U32 R11, RZ, RZ, R17 ;  /* 0x000000ffff0b7224 */ /* 0x000fe200078e0011 */
[----:B------:R-:W-:-:S04]  /*6d490*/  IADD3 R16, P1, R16, R5, RZ ;  /* 0x0000000510107210 */ /* 0x000fc80007f3e0ff */
[----:B------:R1:W-:Y:S01]  /*6d4a0*/  LDGSTS.E [R3+0x3380], desc[UR60][R10.64], P0 ;  /* 0x033800000a037fae */ /* 0x0003e2000812187c */
[----:B------:R-:W-:Y:S01]  /*6d4b0*/  IADD3.X R21, R21, R0, RZ, P1, !PT ;  /* 0x0000000015157210 */ /* 0x000fe20000ffe4ff */
[----:B-1----:R-:W-:Y:S02]  /*6d4c0*/  IMAD.MOV.U32 R10, RZ, RZ, R4 ;  /* 0x000000ffff0a7224 */ /* 0x002fe400078e0004 */
[----:B------:R-:W-:Y:S02]  /*6d4d0*/  IMAD.MOV.U32 R11, RZ, RZ, R14 ;  /* 0x000000ffff0b7224 */ /* 0x000fe400078e000e */
[----:B------:R-:W4:Y:S04]  /*6d4e0*/  LDL.LU R14, [R1+0x1254] ;  /* 0x00125400010e7983 */ /* 0x000f280000300800 */
[----:B------:R-:W4:Y:S04]  /*6d4f0*/  LDL.LU R4, [R1+0x1258] ;  /* 0x0012580001047983 */ /* 0x000f280000300800 */
[----:B------:R-:W4:Y:S04]  /*6d500*/  LDL.LU R17, [R1+0x1294] ;  /* 0x0012940001117983 */ /* 0x000f280000300800 */
[----:B------:R1:W-:Y:S04]  /*6d510*/  STL [R1+0x1158], R16 ;  /* 0x0011581001007387 */ /* 0x0003e80000100800 */
[----:B------:R1:W-:Y:S04]  /*6d520*/  LDGSTS.E [R3+0x3780], desc[UR60][R10.64], P0 ;  /* 0x037800000a037fae */ /* 0x0003e8000812187c */
[----:B------:R2:W-:Y:S01]  /*6d530*/  STL [R1+0x1154], R21 ;  /* 0x0011541501007387 */ /* 0x0005e20000100800 */
[----:B-1----:R-:W-:-:S02]  /*6d540*/  IMAD.MOV.U32 R10, RZ, RZ, R16 ;  /* 0x000000ffff0a7224 */ /* 0x002fc400078e0010 */
[----:B------:R-:W-:-:S05]  /*6d550*/  IMAD.MOV.U32 R11, RZ, RZ, R21 ;  /* 0x000000ffff0b7224 */ /* 0x000fca00078e0015 */
[----:B------:R1:W-:Y:S01]  /*6d560*/  LDGSTS.E [R3+0x3b80], desc[UR60][R10.64], P0 ;  /* 0x03b800000a037fae */ /* 0x0003e2000812187c */
[----:B---3--:R-:W-:-:S05]  /*6d570*/  IADD3 R13, P2, R13, R5, RZ ;  /* 0x000000050d0d7210 */ /* 0x008fca0007f5e0ff */
[----:B------:R3:W-:Y:S04]  /*6d580*/  STL [R1+0x1198], R13 ;  /* 0x0011980d01007387 */ /* 0x0007e80000100800 */
[----:B------:R-:W4:Y:S01]  /*6d590*/  LDL.LU R16, [R1+0x1298] ;  /* 0x0012980001107983 */ /* 0x000f220000300800 */
[----:B------:R-:W-:Y:S01]  /*6d5a0*/  IMAD.X R20, R20, 0x1, R0, P2 ;  /* 0x0000000114147824 */ /* 0x000fe200010e0600 */
[----:B--2---:R-:W-:Y:S01]  /*6d5b0*/  IADD3 R12, P1, R12, R5, RZ ;  /* 0x000000050c0c7210 */ /* 0x004fe20007f3e0ff */
[----:B-1----:R-:W-:-:S03]  /*6d5c0*/  IMAD.MOV.U32 R10, RZ, RZ, R13 ;  /* 0x000000ffff0a7224 */ /* 0x002fc600078e000d */
[----:B------:R1:W-:Y:S01]  /*6d5d0*/  STL [R1+0x1194], R20 ;  /* 0x0011941401007387 */ /* 0x0003e20000100800 */
[----:B------:R-:W-:Y:S02]  /*6d5e0*/  IMAD.MOV.U32 R11, RZ, RZ, R20 ;  /* 0x000000ffff0b7224 */ /* 0x000fe400078e0014 */
[----:B------:R-:W-:Y:S01]  /*6d5f0*/  IMAD.X R19, R19, 0x1, R0, P1 ;  /* 0x0000000113137824 */ /* 0x000fe200008e0600 */
[----:B------:R-:W2:Y:S04]  /*6d600*/  LDL.LU R21, [R1+0x12d4] ;  /* 0x0012d40001157983 */ /* 0x000ea80000300800 */
[----:B---3--:R-:W3:Y:S04]  /*6d610*/  LDL.LU R13, [R1+0x12d8] ;  /* 0x0012d800010d7983 */ /* 0x008ee80000300800 */
[----:B------:R1:W-:Y:S04]  /*6d620*/  STL [R1+0x11d8], R12 ;  /* 0x0011d80c01007387 */ /* 0x0003e80000100800 */
[----:B------:R1:W-:Y:S04]  /*6d630*/  STL [R1+0x11d4], R19 ;  /* 0x0011d41301007387 */ /* 0x0003e80000100800 */
[----:B------:R1:W-:Y:S02]  /*6d640*/  LDGSTS.E [R3+0x3f80], desc[UR60][R10.64], P0 ;  /* 0x03f800000a037fae */ /* 0x0003e4000812187c */
[----:B-1----:R-:W-:Y:S01]  /*6d650*/  IMAD.MOV.U32 R10, RZ, RZ, R12 ;  /* 0x000000ffff0a7224 */ /* 0x002fe200078e000c */
[----:B----4-:R-:W-:-:S04]  /*6d660*/  IADD3 R15, P2, R15, R5, RZ ;  /* 0x000000050f0f7210 */ /* 0x010fc80007f5e0ff */
[----:B------:R-:W-:Y:S01]  /*6d670*/  IADD3.X R18, R18, R0, RZ, P2, !PT ;  /* 0x0000000012127210 */ /* 0x000fe200017fe4ff */
[----:B------:R1:W-:Y:S04]  /*6d680*/  STL [R1+0x1218], R15 ;  /* 0x0012180f01007387 */ /* 0x0003e80000100800 */
[----:B------:R-:W4:Y:S04]  /*6d690*/  LDL.LU R20, [R1+0x1314] ;  /* 0x0013140001147983 */ /* 0x000f280000300800 */
[----:B------:R-:W-:Y:S04]  /*6d6a0*/  STL [R1+0x1214], R18 ;  /* 0x0012141201007387 */ /* 0x000fe80000100800 */
[----:B------:R-:W4:Y:S01]  /*6d6b0*/  LDL.LU R12, [R1+0x1318] ;  /* 0x00131800010c7983 */ /* 0x000f220000300800 */
[----:B------:R-:W-:-:S03]  /*6d6c0*/  IMAD.MOV.U32 R11, RZ, RZ, R19 ;  /* 0x000000ffff0b7224 */ /* 0x000fc600078e0013 */
[----:B------:R-:W4:Y:S04]  /*6d6d0*/  LDL.LU R19, [R1+0x1354] ;  /* 0x0013540001137983 */ /* 0x000f280000300800 */
[----:B------:R1:W-:Y:S01]  /*6d6e0*/  LDGSTS.E [R3+0x4380], desc[UR60][R10.64], P0 ;  /* 0x043800000a037fae */ /* 0x0003e2000812187c */
[----:B------:R-:W-:-:S05]  /*6d6f0*/  IADD3 R4, P1, R4, R5, RZ ;  /* 0x0000000504047210 */ /* 0x000fca0007f3e0ff */
[----:B------:R-:W-:Y:S02]  /*6d700*/  IMAD.X R14, R14, 0x1, R0, P1 ;  /* 0x000000010e0e7824 */ /* 0x000fe400008e0600 */
[----:B-1----:R-:W-:Y:S02]  /*6d710*/  IMAD.MOV.U32 R10, RZ, RZ, R15 ;  /* 0x000000ffff0a7224 */ /* 0x002fe400078e000f */
[----:B------:R-:W-:Y:S01]  /*6d720*/  IMAD.MOV.U32 R11, RZ, RZ, R18 ;  /* 0x000000ffff0b7224 */ /* 0x000fe200078e0012 */
[----:B------:R-:W4:Y:S04]  /*6d730*/  LDL.LU R15, [R1+0x1358] ;  /* 0x00135800010f7983 */ /* 0x000f280000300800 */
[----:B------:R-:W-:Y:S04]  /*6d740*/  STL [R1+0x1258], R4 ;  /* 0x0012580401007387 */ /* 0x000fe80000100800 */
[----:B------:R1:W-:Y:S04]  /*6d750*/  LDGSTS.E [R3+0x4780], desc[UR60][R10.64], P0 ;  /* 0x047800000a037fae */ /* 0x0003e8000812187c */
[----:B------:R1:W-:Y:S02]  /*6d760*/  STL [R1+0x1254], R14 ;  /* 0x0012540e01007387 */ /* 0x0003e40000100800 */
[----:B-1----:R-:W-:Y:S01]  /*6d770*/  IMAD.MOV.U32 R11, RZ, RZ, R14 ;  /* 0x000000ffff0b7224 */ /* 0x002fe200078e000e */
[----:B------:R-:W-:-:S05]  /*6d780*/  MOV R10, R4 ;  /* 0x00000004000a7202 */ /* 0x000fca0000000f00 */
[----:B------:R1:W-:Y:S01]  /*6d790*/  LDGSTS.E [R3+0x4b80], desc[UR60][R10.64], P0 ;  /* 0x04b800000a037fae */ /* 0x0003e2000812187c */
[----:B------:R-:W-:-:S05]  /*6d7a0*/  IADD3 R16, P2, R16, R5, RZ ;  /* 0x0000000510107210 */ /* 0x000fca0007f5e0ff */
[----:B------:R-:W-:Y:S01]  /*6d7b0*/  IMAD.X R17, R17, 0x1, R0, P2 ;  /* 0x0000000111117824 */ /* 0x000fe200010e0600 */
[----:B------:R-:W-:Y:S04]  /*6d7c0*/  STL [R1+0x1298], R16 ;  /* 0x0012981001007387 */ /* 0x000fe80000100800 */
[----:B------:R-:W4:Y:S04]  /*6d7d0*/  LDL.LU R14, [R1+0x1394] ;  /* 0x00139400010e7983 */ /* 0x000f280000300800 */
[----:B------:R2:W-:Y:S04]  /*6d7e0*/  STL [R1+0x1294], R17 ;  /* 0x0012941101007387 */ /* 0x0005e80000100800 */
[----:B------:R-:W4:Y:S01]  /*6d7f0*/  LDL.LU R4, [R1+0x1398] ;  /* 0x0013980001047983 */ /* 0x000f220000300800 */
[----:B---3--:R-:W-:Y:S01]  /*6d800*/  IADD3 R13, P1, R13, R5, RZ ;  /* 0x000000050d0d7210 */ /* 0x008fe20007f3e0ff */
[----:B-1----:R-:W-:-:S02]  /*6d810*/  IMAD.MOV.U32 R10, RZ, RZ, R16 ;  /* 0x000000ffff0a7224 */ /* 0x002fc400078e0010 */
[----:B------:R-:W-:Y:S01]  /*6d820*/  IMAD.MOV.U32 R11, RZ, RZ, R17 ;  /* 0x000000ffff0b7224 */ /* 0x000fe200078e0011 */
[----:B------:R-:W3:Y:S01]  /*6d830*/  LDL.LU R18, [R1+0x13d4] ;  /* 0x0013d40001127983 */ /* 0x000ee20000300800 */
[----:B--2---:R-:W-:-:S03]  /*6d840*/  IMAD.X R21, R21, 0x1, R0, P1 ;  /* 0x0000000115157824 */ /* 0x004fc600008e0600 */
[----:B------:R-:W2:Y:S04]  /*6d850*/  LDL.LU R17, [R1+0x13d8] ;  /* 0x0013d80001117983 */ /* 0x000ea80000300800 */
        /* <DEDUP_REMOVED lines=8> */
[----:B------:R-:W-:Y:S01]  /*6d8e0*/  IMAD.X R20, R20, 0x1, R0, P2 ;  /* 0x0000000114147824 */ /* 0x000fe200010e0600 */
[----:B------:R-:W-:-:S04]  /*6d8f0*/  MOV R11, R21 ;  /* 0x00000015000b7202 */ /* 0x000fc80000000f00 */
[----:B------:R1:W-:Y:S04]  /*6d900*/  STL [R1+0x1314], R20 ;  /* 0x0013141401007387 */ /* 0x0003e80000100800 */
[----:B------:R1:W-:Y:S01]  /*6d910*/  LDGSTS.E [R3+0x5380], desc[UR60][R10.64], P0 ;  /* 0x053800000a037fae */ /* 0x0003e2000812187c */
[----:B------:R-:W-:-:S03]  /*6d920*/  IADD3 R15, P1, R15, R5, RZ ;  /* 0x000000050f0f7210 */ /* 0x000fc60007f3e0ff */
[----:B------:R-:W4:Y:S02]  /*6d930*/  LDL.LU R21, [R1+0x1454] ;  /* 0x0014540001157983 */ /* 0x000f240000300800 */
[----:B------:R-:W-:Y:S02]  /*6d940*/  IMAD.X R19, R19, 0x1, R0, P1 ;  /* 0x0000000113137824 */ /* 0x000fe400008e0600 */
[----:B-1----:R-:W-:Y:S02]  /*6d950*/  IMAD.MOV.U32 R10, RZ, RZ, R12 ;  /* 0x000000ffff0a7224 */ /* 0x002fe400078e000c */
[----:B------:R-:W-:Y:S01]  /*6d960*/  IMAD.MOV.U32 R11, RZ, RZ, R20 ;  /* 0x000000ffff0b7224 */ /* 0x000fe200078e0014 */
[----:B------:R-:W4:Y:S04]  /*6d970*/  LDL.LU R12, [R1+0x1458] ;  /* 0x00145800010c7983 */ /* 0x000f280000300800 */
[----:B------:R1:W-:Y:S04]  /*6d980*/  STL [R1+0x1358], R15 ;  /* 0x0013580f01007387 */ /* 0x0003e80000100800 */
[----:B------:R-:W-:Y:S04]  /*6d990*/  STL [R1+0x1354], R19 ;  /* 0x0013541301007387 */ /* 0x000fe80000100800 */
[----:B------:R1:W-:Y:S02]  /*6d9a0*/  LDGSTS.E [R3+0x5780], desc[UR60][R10.64], P0 ;  /* 0x057800000a037fae */ /* 0x0003e4000812187c */
[----:B-1----:R-:W-:-:S02]  /*6d9b0*/  IMAD.MOV.U32 R10, RZ, RZ, R15 ;  /* 0x000000ffff0a7224 */ /* 0x002fc400078e000f */
[----:B------:R-:W-:-:S05]  /*6d9c0*/  IMAD.MOV.U32 R11, RZ, RZ, R19 ;  /* 0x000000ffff0b7224 */ /* 0x000fca00078e0013 */
[----:B------:R1:W-:Y:S01]  /*6d9d0*/  LDGSTS.E [R3+0x5b80], desc[UR60][R10.64], P0 ;  /* 0x05b800000a037fae */ /* 0x0003e2000812187c */
[----:B------:R-:W-:-:S05]  /*6d9e0*/  IADD3 R4, P2, R4, R5, RZ ;  /* 0x0000000504047210 */ /* 0x000fca0007f5e0ff */
[----:B------:R-:W-:Y:S01]  /*6d9f0*/  IMAD.X R14, R14, 0x1, R0, P2 ;  /* 0x000000010e0e7824 */ /* 0x000fe200010e0600 */
[----:B------:R-:W-:Y:S04]  /*6da00*/  STL [R1+0x1398], R4 ;  /* 0x0013980401007387 */ /* 0x000fe80000100800 */
[----:B------:R-:W4:Y:S04]  /*6da10*/  LDL.LU R20, [R1+0x1494] ;  /* 0x0014940001147983 */ /* 0x000f280000300800 */
[----:B------:R3:W-:Y:S01]  /*6da20*/  STL [R1+0x1394], R14 ;  /* 0x0013940e01007387 */ /* 0x0007e20000100800 */
[----:B--2---:R-:W-:-:S03]  /*6da30*/  IADD3 R17, P1, R17, R5, RZ ;  /* 0x0000000511117210 */ /* 0x004fc60007f3e0ff */
[----:B------:R-:W2:Y:S01]  /*6da40*/  LDL.LU R15, [R1+0x1498] ;  /* 0x00149800010f7983 */ /* 0x000ea20000300800 */
[----:B-1----:R-:W-:Y:S02]  /*6da50*/  IMAD.MOV.U32 R11, RZ, RZ, R14 ;  /* 0x000000ffff0b7224 */ /* 0x002fe400078e000e */
[----:B---3--:R-:W-:Y:S01]  /*6da60*/  IMAD.X R18, R18, 0x1, R0, P1 ;  /* 0x0000000112127824 */ /* 0x008fe200008e0600 */
[----:B------:R-:W-:Y:S01]  /*6da70*/  MOV R10, R4 ;  /* 0x00000004000a7202 */ /* 0x000fe20000000f00 */
[----:B------:R-:W3:Y:S04]  /*6da80*/  LDL.LU R14, [R1+0x14d4] ;  /* 0x0014d400010e7983 */ /* 0x000ee80000300800 */
[----:B------:R-:W3:Y:S04]  /*6da90*/  LDL.LU R4, [R1+0x14d8] ;  /* 0x0014d80001047983 */ /* 0x000ee80000300800 */
[----:B------:R-:W-:Y:S04]  /*6daa0*/  STL [R1+0x13d8], R17 ;  /* 0x0013d81101007387 */ /* 0x000fe80000100800 */
[----:B------:R1:W-:Y:S04]  /*6dab0*/  STL [R1+0x13d4], R18 ;  /* 0x0013d41201007387 */ /* 0x0003e80000100800 */
        /* <DEDUP_REMOVED lines=8> */
[----:B------:R-:W-:-:S03]  /*6db40*/  IMAD.MOV.U32 R10, RZ, RZ, R17 ;  /* 0x000000ffff0a7224 */ /* 0x000fc600078e0011 */
[----:B------:R-:W4:Y:S01]  /*6db50*/  LDL.LU R17, [R1+0x1554] ;  /* 0x0015540001117983 */ /* 0x000f220000300800 */
[----:B------:R-:W-:-:S03]  /*6db60*/  IADD3 R12, P1, R12, R5, RZ ;  /* 0x000000050c0c7210 */ /* 0x000fc60007f3e0ff */
[----:B------:R1:W-:Y:S02]  /*6db70*/  LDGSTS.E [R3+0x6380], desc[UR60][R10.64], P0 ;  /* 0x063800000a037fae */ /* 0x0003e4000812187c */
[----:B------:R-:W-:Y:S02]  /*6db80*/  IMAD.X R21, R21, 0x1, R0, P1 ;  /* 0x0000000115157824 */ /* 0x000fe400008e0600 */
[----:B-1----:R-:W-:Y:S01]  /*6db90*/  IMAD.MOV.U32 R10, RZ, RZ, R13 ;  /* 0x000000ffff0a7224 */ /* 0x002fe200078e000d */
[----:B------:R-:W-:Y:S02]  /*6dba0*/  MOV R11, R16 ;  /* 0x00000010000b7202 */ /* 0x000fe40000000f00 */
[----:B------:R-:W4:Y:S04]  /*6dbb0*/  LDL.LU R16, [R1+0x1558] ;  /* 0x0015580001107983 */ /* 0x000f280000300800 */
[----:B------:R-:W4:Y:S04]  /*6dbc0*/  LDL.LU R13, [R1+0x1594] ;  /* 0x00159400010d7983 */ /* 0x000f280000300800 */
[----:B------:R1:W-:Y:S04]  /*6dbd0*/  STL [R1+0x1458], R12 ;  /* 0x0014580c01007387 */ /* 0x0003e80000100800 */
[----:B------:R1:W-:Y:S04]  /*6dbe0*/  LDGSTS.E [R3+0x6780], desc[UR60][R10.64], P0 ;  /* 0x067800000a037fae */ /* 0x0003e8000812187c */
[----:B------:R-:W-:Y:S01]  /*6dbf0*/  STL [R1+0x1454], R21 ;  /* 0x0014541501007387 */ /* 0x000fe20000100800 */
[----:B-1----:R-:W-:-:S02]  /*6dc00*/  IMAD.MOV.U32 R10, RZ, RZ, R12 ;  /* 0x000000ffff0a7224 */ /* 0x002fc400078e000c */
[----:B------:R-:W-:-:S05]  /*6dc10*/  IMAD.MOV.U32 R11, RZ, RZ, R21 ;  /* 0x000000ffff0b7224 */ /* 0x000fca00078e0015 */
[----:B------:R1:W-:Y:S01]  /*6dc20*/  LDGSTS.E [R3+0x6b80], desc[UR60][R10.64], P0 ;  /* 0x06b800000a037fae */ /* 0x0003e2000812187c */
[----:B--2---:R-:W-:-:S05]  /*6dc30*/  IADD3 R15, P2, R15, R5, RZ ;  /* 0x000000050f0f7210 */ /* 0x004fca0007f5e0ff */
[----:B------:R-:W-:Y:S04]  /*6dc40*/  STL [R1+0x1498], R15 ;  /* 0x0014980f01007387 */ /* 0x000fe80000100800 */
[----:B------:R-:W2:Y:S01]  /*6dc50*/  LDL.LU R12, [R1+0x1598] ;  /* 0x00159800010c7983 */ /* 0x000ea20000300800 */
[----:B------:R-:W-:Y:S01]  /*6dc60*/  IMAD.X R20, R20, 0x1, R0, P2 ;  /* 0x0000000114147824 */ /* 0x000fe200010e0600 */
[----:B---3--:R-:W-:Y:S01]  /*6dc70*/  IADD3 R4, P1, R4, R5, RZ ;  /* 0x0000000504047210 */ /* 0x008fe20007f3e0ff */
[----:B-1----:R-:W-:Y:S02]  /*6dc80*/  IMAD.MOV.U32 R10, RZ, RZ, R15 ;  /* 0x000000ffff0a7224 */ /* 0x002fe400078e000f */
[----:B------:R-:W-:Y:S01]  /*6dc90*/  IMAD.MOV.U32 R11, RZ, RZ, R20 ;  /* 0x000000ffff0b7224 */ /* 0x000fe200078e0014 */
[----:B------:R-:W-:Y:S01]  /*6dca0*/  IADD3.X R14, R14, R0, RZ, P1, !PT ;  /* 0x000000000e0e7210 */ /* 0x000fe20000ffe4ff */
[----:B------:R1:W-:Y:S04]  /*6dcb0*/  STL [R1+0x1494], R20 ;  /* 0x0014941401007387 */ /* 0x0003e80000100800 */
[----:B------:R3:W-:Y:S04]  /*6dcc0*/  LDGSTS.E [R3+0x6f80], desc[UR60][R10.64], P0 ;  /* 0x06f800000a037fae */ /* 0x0007e8000812187c */
[----:B-1----:R-:W2:Y:S04]  /*6dcd0*/  LDL.LU R20, [R1+0x15d4] ;  /* 0x0015d40001147983 */ /* 0x002ea80000300800 */
[----:B------:R-:W2:Y:S01]  /*6dce0*/  LDL.LU R15, [R1+0x15d8] ;  /* 0x0015d800010f7983 */ /* 0x000ea20000300800 */
[----:B---3--:R-:W-:-:S03]  /*6dcf0*/  IMAD.MOV.U32 R11, RZ, RZ, R14 ;  /* 0x000000ffff0b7224 */ /* 0x008fc600078e000e */
[----:B------:R-:W-:Y:S01]  /*6dd00*/  STL [R1+0x14d8], R4 ;  /* 0x0014d80401007387 */ /* 0x000fe20000100800 */
[----:B------:R-:W-:-:S03]  /*6dd10*/  IMAD.MOV.U32 R10, RZ, RZ, R4 ;  /* 0x000000ffff0a7224 */ /* 0x000fc600078e0004 */
[----:B------:R1:W-:Y:S04]  /*6dd20*/  STL [R1+0x14d4], R14 ;  /* 0x0014d40e01007387 */ /* 0x0003e80000100800 */
[----:B------:R3:W-:Y:S01]  /*6dd30*/  LDGSTS.E [R3+0x7380], desc[UR60][R10.64], P0 ;  /* 0x073800000a037fae */ /* 0x0007e2000812187c */
[----:B----4-:R-:W-:-:S05]  /*6dd40*/  IADD3 R18, P2, R18, R5, RZ ;  /* 0x0000000512127210 */ /* 0x010fca0007f5e0ff */
[----:B------:R-:W-:Y:S01]  /*6dd50*/  IMAD.X R19, R19, 0x1, R0, P2 ;  /* 0x0000000113137824 */ /* 0x000fe200010e0600 */
[----:B------:R-:W-:Y:S04]  /*6dd60*/  STL [R1+0x1518], R18 ;  /* 0x0015181201007387 */ /* 0x000fe80000100800 */
[----:B-1----:R-:W4:Y:S04]  /*6dd70*/  LDL.LU R14, [R1+0x1614] ;  /* 0x00161400010e7983 */ /* 0x002f280000300800 */
[----:B------:R1:W-:Y:S04]  /*6dd80*/  STL [R1+0x1514], R19 ;  /* 0x0015141301007387 */ /* 0x0003e80000100800 */
[----:B------:R-:W4:Y:S01]  /*6dd90*/  LDL.LU R4, [R1+0x1618] ;  /* 0x0016180001047983 */ /* 0x000f220000300800 */
[----:B------:R-:W-:Y:S01]  /*6dda0*/  IADD3 R16, P1, R16, R5, RZ ;  /* 0x0000000510107210 */ /* 0x000fe20007f3e0ff */
[----:B---3--:R-:W-:-:S02]  /*6ddb0*/  IMAD.MOV.U32 R10, RZ, RZ, R18 ;  /* 0x000000ffff0a7224 */ /* 0x008fc400078e0012 */
[----:B------:R-:W-:Y:S02]  /*6ddc0*/  IMAD.MOV.U32 R11, RZ, RZ, R19 ;  /* 0x000000ffff0b7224 */ /* 0x000fe400078e0013 */
[----:B------:R-:W-:Y:S01]  /*6ddd0*/  IMAD.X R17, R17, 0x1, R0, P1 ;  /* 0x0000000111117824 */ /* 0x000fe200008e0600 */
[----:B-1----:R-:W3:Y:S04]  /*6dde0*/  LDL.LU R19, [R1+0x1654] ;  /* 0x0016540001137983 */ /* 0x002ee80000300800 */
[----:B------:R-:W3:Y:S04]  /*6ddf0*/  LDL.LU R18, [R1+0x1658] ;  /* 0x0016580001127983 */ /* 0x000ee80000300800 */
[----:B------:R-:W-:Y:S04]  /*6de00*/  STL [R1+0x1558], R16 ;  /* 0x0015581001007387 */ /* 0x000fe80000100800 */
[----:B------:R1:W-:Y:S04]  /*6de10*/  LDGSTS.E [R3+0x7780], desc[UR60][R10.64], P0 ;  /* 0x077800000a037fae */ /* 0x0003e8000812187c */
[----:B------:R2:W-:Y:S01]  /*6de20*/  STL [R1+0x1554], R17 ;  /* 0x0015541101007387 */ /* 0x0005e20000100800 */
[----:B-1----:R-:W-:-:S02]  /*6de30*/  IMAD.MOV.U32 R11, RZ, RZ, R17 ;  /* 0x000000ffff0b7224 */ /* 0x002fc400078e0011 */
[----:B------:R-:W-:-:S05]  /*6de40*/  IMAD.MOV.U32 R10, RZ, RZ, R16 ;  /* 0x000000ffff0a7224 */ /* 0x000fca00078e0010 */
[----:B------:R1:W-:Y:S01]  /*6de50*/  LDGSTS.E [R3+0x7b80], desc[UR60][R10.64], P0 ;  /* 0x07b800000a037fae */ /* 0x0003e2000812187c */
[----:B--2---:R-:W-:-:S04]  /*6de60*/  IADD3 R12, P2, R12, R5, RZ ;  /* 0x000000050c0c7210 */ /* 0x004fc80007f5e0ff */
[----:B------:R-:W-:Y:S01]  /*6de70*/  IADD3.X R13, R13, R0, RZ, P2, !PT ;  /* 0x000000000d0d7210 */ /* 0x000fe200017fe4ff */
[----:B------:R-:W-:Y:S04]  /*6de80*/  STL [R1+0x1598], R12 ;  /* 0x0015980c01007387 */ /* 0x000fe80000100800 */
[----:B------:R-:W2:Y:S04]  /*6de90*/  LDL.LU R17, [R1+0x1694] ;  /* 0x0016940001117983 */ /* 0x000ea80000300800 */
[----:B------:R1:W-:Y:S04]  /*6dea0*/  STL [R1+0x1594], R13 ;  /* 0x0015940d01007387 */ /* 0x0003e80000100800 */
[----:B------:R-:W2:Y:S01]  /*6deb0*/  LDL.LU R16, [R1+0x1698] ;  /* 0x0016980001107983 */ /* 0x000ea20000300800 */
[----:B------:R-:W-:Y:S01]  /*6dec0*/  IADD3 R15, P1, R15, R5, RZ ;  /* 0x000000050f0f7210 */ /* 0x000fe20007f3e0ff */
[----:B-1----:R-:W-:-:S02]  /*6ded0*/  IMAD.MOV.U32 R10, RZ, RZ, R12 ;  /* 0x000000ffff0a7224 */ /* 0x002fc400078e000c */
[----:B------:R-:W-:Y:S02]  /*6dee0*/  IMAD.MOV.U32 R11, RZ, RZ, R13 ;  /* 0x000000ffff0b7224 */ /* 0x000fe400078e000d */
[----:B------:R-:W-:Y:S01]  /*6def0*/  IMAD.X R20, R20, 0x1, R0, P1 ;  /* 0x0000000114147824 */ /* 0x000fe200008e0600 */
[----:B------:R-:W2:Y:S04]  /*6df00*/  LDL.LU R13, [R1+0x16d4] ;  /* 0x0016d400010d7983 */ /* 0x000ea80000300800 */
[----:B------:R-:W2:Y:S04]  /*6df10*/  LDL.LU R12, [R1+0x16d8] ;  /* 0x0016d800010c7983 */ /* 0x000ea80000300800 */
[----:B------:R-:W-:Y:S04]  /*6df20*/  STL [R1+0x15d8], R15 ;  /* 0x0015d80f01007387 */ /* 0x000fe80000100800 */
[----:B------:R1:W-:Y:S04]  /*6df30*/  LDGSTS.E [R3+0x7f80], desc[UR60][R10.64], P0 ;  /* 0x07f800000a037fae */ /* 0x0003e8000812187c */
[----:B------:R4:W-:Y:S01]  /*6df40*/  STL [R1+0x15d4], R20 ;  /* 0x0015d41401007387 */ /* 0x0009e20000100800 */
[----:B-1----:R-:W-:Y:S01]  /*6df50*/  IMAD.MOV.U32 R11, RZ, RZ, R20 ;  /* 0x000000ffff0b7224 */ /* 0x002fe200078e0014 */
[----:B------:R-:W-:-:S05]  /*6df60*/  MOV R10, R15 ;  /* 0x0000000f000a7202 */ /* 0x000fca0000000f00 */
[----:B------:R1:W-:Y:S01]  /*6df70*/  LDGSTS.E [R3+0x20380], desc[UR60][R10.64], P0 ;  /* 0x203800000a037fae */ /* 0x0003e2000812187c */
[----:B----4-:R-:W-:-:S05]  /*6df80*/  IADD3 R4, P2, R4, R5, RZ ;  /* 0x0000000504047210 */ /* 0x010fca0007f5e0ff */
[----:B------:R-:W-:Y:S01]  /*6df90*/  IMAD.X R14, R14, 0x1, R0, P2 ;  /* 0x000000010e0e7824 */ /* 0x000fe200010e0600 */
[----:B------:R-:W-:Y:S04]  /*6dfa0*/  STL [R1+0x1618], R4 ;  /* 0x0016180401007387 */ /* 0x000fe80000100800 */
[----:B------:R-:W4:Y:S04]  /*6dfb0*/  LDL.LU R20, [R1+0x1714] ;  /* 0x0017140001147983 */ /* 0x000f280000300800 */
[----:B------:R1:W-:Y:S04]  /*6dfc0*/  STL [R1+0x1614], R14 ;  /* 0x0016140e01007387 */ /* 0x0003e80000100800 */
[----:B------:R-:W4:Y:S01]  /*6dfd0*/  LDL.LU R15, [R1+0x1718] ;  /* 0x00171800010f7983 */ /* 0x000f220000300800 */
[----:B---3--:R-:W-:Y:S01]  /*6dfe0*/  IADD3 R18, P1, R18, R5, RZ ;  /* 0x0000000512127210 */ /* 0x008fe20007f3e0ff */
[----:B-1----:R-:W-:-:S02]  /*6dff0*/  IMAD.MOV.U32 R10, RZ, RZ, R4 ;  /* 0x000000ffff0a7224 */ /* 0x002fc400078e0004 */
[----:B------:R-:W-:Y:S02]  /*6e000*/  IMAD.MOV.U32 R11, RZ, RZ, R14 ;  /* 0x000000ffff0b7224 */ /* 0x000fe400078e000e */
[----:B------:R-:W-:Y:S01]  /*6e010*/  IMAD.X R19, R19, 0x1, R0, P1 ;  /* 0x0000000113137824 */ /* 0x000fe200008e0600 */
[----:B------:R-:W3:Y:S04]  /*6e020*/  LDL.LU R14, [R1+0x1754] ;  /* 0x00175400010e7983 */ /* 0x000ee80000300800 */
[----:B------:R-:W3:Y:S04]  /*6e030*/  LDL.LU R4, [R1+0x1758] ;  /* 0x0017580001047983 */ /* 0x000ee80000300800 */
[----:B------:R-:W-:Y:S04]  /*6e040*/  STL [R1+0x1658], R18 ;  /* 0x0016581201007387 */ /* 0x000fe80000100800 */
[----:B------:R1:W-:Y:S04]  /*6e050*/  LDGSTS.E [R3+0x20780], desc[UR60][R10.64], P0 ;  /* 0x207800000a037fae */ /* 0x0003e8000812187c */
[----:B------:R2:W-:Y:S01]  /*6e060*/  STL [R1+0x1654], R19 ;  /* 0x0016541301007387 */ /* 0x0005e20000100800 */
[----:B-1----:R-:W-:Y:S01]  /*6e070*/  MOV R11, R19 ;  /* 0x00000013000b7202 */ /* 0x002fe20000000f00 */
[----:B------:R-:W-:-:S05]  /*6e080*/  IMAD.MOV.U32 R10, RZ, RZ, R18 ;  /* 0x000000ffff0a7224 */ /* 0x000fca00078e0012 */
[----:B------:R1:W-:Y:S01]  /*6e090*/  LDGSTS.E [R3+0x20b80], desc[UR60][R10.64], P0 ;  /* 0x20b800000a037fae */ /* 0x0003e2000812187c */
[----:B--2---:R-:W-:-:S05]  /*6e0a0*/  IADD3 R16, P2, R16, R5, RZ ;  /* 0x0000000510107210 */ /* 0x004fca0007f5e0ff */
[----:B------:R-:W-:Y:S01]  /*6e0b0*/  IMAD.X R17, R17, 0x1, R0, P2 ;  /* 0x0000000111117824 */ /* 0x000fe200010e0600 */
        /* <DEDUP_REMOVED lines=13> */
[----:B-1----:R-:W-:-:S02]  /*6e190*/  IMAD.MOV.U32 R11, RZ, RZ, R13 ;  /* 0x000000ffff0b7224 */ /* 0x002fc400078e000d */
[----:B------:R-:W-:-:S05]  /*6e1a0*/  IMAD.MOV.U32 R10, RZ, RZ, R12 ;  /* 0x000000ffff0a7224 */ /* 0x000fca00078e000c */
[----:B------:R1:W-:Y:S01]  /*6e1b0*/  LDGSTS.E [R3+0x21380], desc[UR60][R10.64], P0 ;  /* 0x213800000a037fae */ /* 0x0003e2000812187c */
[----:B----4-:R-:W-:-:S05]  /*6e1c0*/  IADD3 R15, P2, R15, R5, RZ ;  /* 0x000000050f0f7210 */ /* 0x010fca0007f5e0ff */
[----:B------:R-:W-:Y:S01]  /*6e1d0*/  IMAD.X R20, R20, 0x1, R0, P2 ;  /* 0x0000000114147824 */ /* 0x000fe200010e0600 */
[----:B------:R4:W-:Y:S04]  /*6e1e0*/  STL [R1+0x1718], R15 ;  /* 0x0017180f01007387 */ /* 0x0009e80000100800 */
[----:B------:R-:W4:Y:S04]  /*6e1f0*/  LDL.LU R13, [R1+0x1874] ;  /* 0x00187400010d7983 */ /* 0x000f280000300800 */
[----:B------:R-:W-:Y:S04]  /*6e200*/  STL [R1+0x1714], R20 ;  /* 0x0017141401007387 */ /* 0x000fe80000100800 */
[----:B------:R-:W4:Y:S01]  /*6e210*/  LDL.LU R12, [R1+0x1878] ;  /* 0x00187800010c7983 */ /* 0x000f220000300800 */
[----:B---3--:R-:W-:Y:S01]  /*6e220*/  IADD3 R4, P1, R4, R5, RZ ;  /* 0x0000000504047210 */ /* 0x008fe20007f3e0ff */
[----:B-1----:R-:W-:Y:S01]  /*6e230*/  IMAD.MOV.U32 R11, RZ, RZ, R20 ;  /* 0x000000ffff0b7224 */ /* 0x002fe200078e0014 */
[----:B------:R-:W-:Y:S01]  /*6e240*/  MOV R10, R15 ;  /* 0x0000000f000a7202 */ /* 0x000fe20000000f00 */
[----:B------:R-:W3:Y:S02]  /*6e250*/  LDL.LU R152, [R1+0x1894] ;  /* 0x0018940001987983 */ /* 0x000ee40000300800 */
[----:B------:R-:W-:-:S02]  /*6e260*/  IMAD.X R14, R14, 0x1, R0, P1 ;  /* 0x000000010e0e7824 */ /* 0x000fc400008e0600 */
[----:B------:R-:W-:Y:S04]  /*6e270*/  STL [R1+0x1758], R4 ;  /* 0x0017580401007387 */ /* 0x000fe80000100800 */
[----:B------:R1:W-:Y:S04]  /*6e280*/  STL [R1+0x1754], R14 ;  /* 0x0017540e01007387 */ /* 0x0003e80000100800 */
[----:B------:R1:W-:Y:S02]  /*6e290*/  LDGSTS.E [R3+0x21780], desc[UR60][R10.64], P0 ;  /* 0x217800000a037fae */ /* 0x0003e4000812187c */
[----:B-1----:R-:W-:-:S02]  /*6e2a0*/  IMAD.MOV.U32 R11, RZ, RZ, R14 ;  /* 0x000000ffff0b7224 */ /* 0x002fc400078e000e */
[----:B------:R-:W-:-:S05]  /*6e2b0*/  IMAD.MOV.U32 R10, RZ, RZ, R4 ;  /* 0x000000ffff0a7224 */ /* 0x000fca00078e0004 */
[----:B------:R1:W-:Y:S01]  /*6e2c0*/  LDGSTS.E [R3+0x21b80], desc[UR60][R10.64], P0 ;  /* 0x21b800000a037fae */ /* 0x0003e2000812187c */
[----:B--2---:R-:W-:-:S05]  /*6e2d0*/  IADD3 R18, P2, R18, R5, RZ ;  /* 0x0000000512127210 */ /* 0x004fca0007f5e0ff */
[----:B------:R-:W-:Y:S01]  /*6e2e0*/  IMAD.X R19, R19, 0x1, R0, P2 ;  /* 0x0000000113137824 */ /* 0x000fe200010e0600 */
[----:B------:R-:W-:Y:S04]  /*6e2f0*/  STL [R1+0x1798], R18 ;  /* 0x0017981201007387 */ /* 0x000fe80000100800 */
[----:B----4-:R-:W2:Y:S04]  /*6e300*/  LDL.LU R15, [R1+0x1898] ;  /* 0x00189800010f7983 */ /* 0x010ea80000300800 */
[----:B------:R-:W-:Y:S04]  /*6e310*/  STL [R1+0x1794], R19 ;  /* 0x0017941301007387 */ /* 0x000fe80000100800 */
[----:B------:R-:W4:Y:S04]  /*6e320*/  LDL.LU R14, [R1+0x18bc] ;  /* 0x0018bc00010e7983 */ /* 0x000f280000300800 */
[----:B------:R-:W4:Y:S01]  /*6e330*/  LDL.LU R4, [R1+0x18c0] ;  /* 0x0018c00001047983 */ /* 0x000f220000300800 */
[----:B------:R-:W-:Y:S01]  /*6e340*/  IADD3 R16, P1, R16, R5, RZ ;  /* 0x0000000510107210 */ /* 0x000fe20007f3e0ff */
[----:B-1----:R-:W-:Y:S01]  /*6e350*/  IMAD.MOV.U32 R10, RZ, RZ, R18 ;  /* 0x000000ffff0a7224 */ /* 0x002fe200078e0012 */
[----:B------:R-:W-:Y:S01]  /*6e360*/  MOV R11, R19 ;  /* 0x00000013000b7202 */ /* 0x000fe20000000f00 */
[----:B------:R-:W4:Y:S02]  /*6e370*/  LDL.LU.64 R22, [R1+0x680] ;  /* 0x0006800001167983 */ /* 0x000f240000300a00 */
[----:B------:R-:W-:-:S02]  /*6e380*/  IMAD.X R17, R17, 0x1, R0, P1 ;  /* 0x0000000111117824 */ /* 0x000fc400008e0600 */
[----:B------:R-:W-:Y:S04]  /*6e390*/  STL [R1+0x17d8], R16 ;  /* 0x0017d81001007387 */ /* 0x000fe80000100800 */
[----:B------:R1:W-:Y:S04]  /*6e3a0*/  LDGSTS.E [R3+0x21f80], desc[UR60][R10.64], P0 ;  /* 0x21f800000a037fae */ /* 0x0003e8000812187c */
[----:B------:R3:W-:Y:S01]  /*6e3b0*/  STL [R1+0x17d4], R17 ;  /* 0x0017d41101007387 */ /* 0x0007e20000100800 */
[----:B-1----:R-:W-:Y:S02]  /*6e3c0*/  IMAD.MOV.U32 R10, RZ, RZ, R16 ;  /* 0x000000ffff0a7224 */ /* 0x002fe400078e0010 */
[----:B------:R-:W-:-:S05]  /*6e3d0*/  IMAD.MOV.U32 R11, RZ, RZ, R17 ;  /* 0x000000ffff0b7224 */ /* 0x000fca00078e0011 */
[----:B------:R1:W-:Y:S01]  /*6e3e0*/  LDGSTS.E [R3+0x22380], desc[UR60][R10.64], P0 ;  /* 0x223800000a037fae */ /* 0x0003e2000812187c */
[----:B------:R-:W-:-:S05]  /*6e3f0*/  IADD3 R12, P2, R12, R5, RZ ;  /* 0x000000050c0c7210 */ /* 0x000fca0007f5e0ff */
[----:B------:R-:W-:Y:S01]  /*6e400*/  IMAD.X R13, R13, 0x1, R0, P2 ;  /* 0x000000010d0d7824 */ /* 0x000fe200010e0600 */
[----:B------:R-:W-:Y:S04]  /*6e410*/  STL [R1+0x1878], R12 ;  /* 0x0018780c01007387 */ /* 0x000fe80000100800 */
[----:B---3--:R-:W3:Y:S04]  /*6e420*/  LDL.LU.64 R16, [R1+0x668] ;  /* 0x0006680001107983 */ /* 0x008ee80000300a00 */
[----:B------:R1:W-:Y:S04]  /*6e430*/  STL [R1+0x1874], R13 ;  /* 0x0018740d01007387 */ /* 0x0003e80000100800 */
[----:B------:R-:W3:Y:S01]  /*6e440*/  LDL.LU.64 R18, [R1+0x650] ;  /* 0x0006500001127983 */ /* 0x000ee20000300a00 */
[----:B-1----:R-:W-:-:S02]  /*6e450*/  IMAD.MOV.U32 R10, RZ, RZ, R12 ;  /* 0x000000ffff0a7224 */ /* 0x002fc400078e000c */
[----:B------:R-:W-:Y:S02]  /*6e460*/  IMAD.MOV.U32 R11, RZ, RZ, R13 ;  /* 0x000000ffff0b7224 */ /* 0x000fe400078e000d */
[----:B------:R-:W3:Y:S04]  /*6e470*/  LDL.LU.64 R12, [R1+0x638] ;  /* 0x00063800010c7983 */ /* 0x000ee80000300a00 */
[----:B------:R-:W3:Y:S04]  /*6e480*/  LDL.LU.64 R20, [R1+0x620] ;  /* 0x0006200001147983 */ /* 0x000ee80000300a00 */
[----:B------:R1:W-:Y:S01]  /*6e490*/  LDGSTS.E [R3+0x22780], desc[UR60][R10.64], P0 ;  /* 0x227800000a037fae */ /* 0x0003e2000812187c */
[----:B--2---:R-:W-:-:S04]  /*6e4a0*/  IADD3 R15, P1, R15, R5, RZ ;  /* 0x000000050f0f7210 */ /* 0x004fc80007f3e0ff */
[----:B------:R-:W-:Y:S01]  /*6e4b0*/  IADD3.X R152, R152, R0, RZ, P1, !PT ;  /* 0x0000000098987210 */ /* 0x000fe20000ffe4ff */
[----:B-1----:R-:W-:Y:S01]  /*6e4c0*/  IMAD.MOV.U32 R10, RZ, RZ, R15 ;  /* 0x000000ffff0a7224 */ /* 0x002fe200078e000f */
[----:B----4-:R-:W-:-:S03]  /*6e4d0*/  IADD3 R4, P2, R4, R5, RZ ;  /* 0x0000000504047210 */ /* 0x010fc60007f5e0ff */
[----:B------:R-:W-:Y:S01]  /*6e4e0*/  IMAD.MOV.U32 R11, RZ, RZ, R152 ;  /* 0x000000ffff0b7224 */ /* 0x000fe200078e0098 */
[----:B------:R-:W-:Y:S01]  /*6e4f0*/  STL [R1+0x1898], R15 ;  /* 0x0018980f01007387 */ /* 0x000fe20000100800 */
[----:B------:R-:W-:-:S03]  /*6e500*/  IMAD.X R14, R14, 0x1, R0, P2 ;  /* 0x000000010e0e7824 */ /* 0x000fc600010e0600 */
[----:B------:R-:W-:Y:S04]  /*6e510*/  STL [R1+0x1894], R152 ;  /* 0x0018949801007387 */ /* 0x000fe80000100800 */
[----:B------:R-:W-:Y:S04]  /*6e520*/  STL [R1+0x18c0], R4 ;  /* 0x0018c00401007387 */ /* 0x000fe80000100800 */
[----:B------:R1:W-:Y:S04]  /*6e530*/  LDGSTS.E [R3+0x22b80], desc[UR60][R10.64], P0 ;  /* 0x22b800000a037fae */ /* 0x0003e8000812187c */
[----:B------:R2:W-:Y:S01]  /*6e540*/  STL [R1+0x18bc], R14 ;  /* 0x0018bc0e01007387 */ /* 0x0005e20000100800 */
[----:B-1----:R-:W-:Y:S01]  /*6e550*/  IMAD.MOV.U32 R11, RZ, RZ, R14 ;  /* 0x000000ffff0b7224 */ /* 0x002fe200078e000e */
[----:B--2---:R-:W-:Y:S01]  /*6e560*/  IADD3 R14, P1, R22, R5, RZ ;  /* 0x00000005160e7210 */ /* 0x004fe20007f3e0ff */
[----:B------:R-:W-:-:S04]  /*6e570*/  IMAD.MOV.U32 R10, RZ, RZ, R4 ;  /* 0x000000ffff0a7224 */ /* 0x000fc800078e0004 */
[----:B------:R-:W-:Y:S01]  /*6e580*/  IMAD.X R4, R23, 0x1, R0, P1 ;  /* 0x0000000117047824 */ /* 0x000fe200008e0600 */
[----:B------:R1:W-:Y:S01]  /*6e590*/  LDGSTS.E [R3+0x22f80], desc[UR60][R10.64], P0 ;  /* 0x22f800000a037fae */ /* 0x0003e2000812187c */
[----:B------:R-:W-:Y:S02]  /*6e5a0*/  IMAD.MOV.U32 R162, RZ, RZ, R14 ;  /* 0x000000ffffa27224 */ /* 0x000fe400078e000e */
[----:B------:R-:W-:-:S05]  /*6e5b0*/  IMAD.MOV.U32 R163, RZ, RZ, R4 ;  /* 0x000000ffffa37224 */ /* 0x000fca00078e0004 */
[----:B------:R-:W-:Y:S01]  /*6e5c0*/  STL.64 [R1+0x680], R162 ;  /* 0x000680a201007387 */ /* 0x000fe20000100a00 */
[----:B------:R-:W-:Y:S02]  /*6e5d0*/  VIADD R165, R165, 0x1 ;  /* 0x00000001a5a57836 */ /* 0x000fe40000000000 */
[----:B------:R-:W-:-:S05]  /*6e5e0*/  IMAD.SHL.U32 R8, R8, 0x80, RZ ;  /* 0x0000008008087824 */ /* 0x000fca00078e00ff */
[----:B------:R-:W-:Y:S02]  /*6e5f0*/  SHF.L.U32 R8, R8, 0x2, RZ ;  /* 0x0000000208087819 */ /* 0x000fe400000006ff */
[----:B---3--:R-:W-:-:S04]  /*6e600*/  IADD3 R15, P1, R16, R5, RZ ;  /* 0x00000005100f7210 */ /* 0x008fc80007f3e0ff */
[----:B-1----:R-:W-:Y:S02]  /*6e610*/  IADD3.X R10, R17, R0, RZ, P1, !PT ;  /* 0x00000000110a7210 */ /* 0x002fe40000ffe4ff */
        /* <DEDUP_REMOVED lines=20> */
[----:B------:R-:W-:Y:S01]  /*6e760*/  IADD3 R154, P1, R184, R5, RZ ;  /* 0x00000005b89a7210 */ /* 0x000fe20007f3e0ff */
[----:B------:R-:W-:Y:S01]  /*6e770*/  IMAD.MOV.U32 R169, RZ, RZ, R11 ;  /* 0x000000ffffa97224 */ /* 0x000fe200078e000b */
[----:B------:R-:W-:Y:S01]  /*6e780*/  MOV R14, R15 ;  /* 0x0000000f000e7202 */ /* 0x000fe20000000f00 */
[----:B------:R-:W-:Y:S02]  /*6e790*/  IMAD.MOV.U32 R15, RZ, RZ, R10 ;  /* 0x000000ffff0f7224 */ /* 0x000fe400078e000a */
[----:B------:R-:W-:Y:S01]  /*6e7a0*/  IMAD.X R184, R185, 0x1, R0, P1 ;  /* 0x00000001b9b87824 */ /* 0x000fe200008e0600 */
[----:B------:R-:W-:Y:S01]  /*6e7b0*/  IADD3 R155, P1, R182, R5, RZ ;  /* 0x00000005b69b7210 */ /* 0x000fe20007f3e0ff */
[----:B------:R-:W-:Y:S02]  /*6e7c0*/  IMAD.MOV.U32 R10, RZ, RZ, R162 ;  /* 0x000000ffff0a7224 */ /* 0x000fe400078e00a2 */
[----:B------:R-:W-:Y:S01]  /*6e7d0*/  IMAD.MOV.U32 R11, RZ, RZ, R163 ;  /* 0x000000ffff0b7224 */ /* 0x000fe200078e00a3 */
[----:B------:R-:W-:Y:S01]  /*6e7e0*/  MOV R167, R12 ;  /* 0x0000000c00a77202 */ /* 0x000fe20000000f00 */
[----:B------:R-:W-:-:S02]  /*6e7f0*/  IMAD.MOV.U32 R168, RZ, RZ, R16 ;  /* 0x000000ffffa87224 */ /* 0x000fc400078e0010 */
[----:B------:R-:W-:Y:S01]  /*6e800*/  IMAD.MOV.U32 R166, RZ, RZ, R17 ;  /* 0x000000ffffa67224 */ /* 0x000fe200078e0011 */
[----:B------:R-:W-:Y:S01]  /*6e810*/  LDGSTS.E [R3+0x23380], desc[UR60][R10.64], P0 ;  /* 0x233800000a037fae */ /* 0x000fe2000812187c */
[--C-:B------:R-:W-:Y:S01]  /*6e820*/  IMAD.X R182, R183, 0x1, R0.reuse, P1 ;  /* 0x00000001b7b67824 */ /* 0x100fe200008e0600 */
[----:B------:R-:W-:Y:S02]  /*6e830*/  IADD3 R156, P1, R180, R5, RZ ;  /* 0x00000005b49c7210 */ /* 0x000fe40007f3e0ff */
[----:B------:R-:W-:Y:S04]  /*6e840*/  STL.64 [R1+0x668], R14 ;  /* 0x0006680e01007387 */ /* 0x000fe80000100a00 */
[----:B------:R-:W-:Y:S01]  /*6e850*/  LDGSTS.E [R3+0x23780], desc[UR60][R14.64], P0 ;  /* 0x237800000e037fae */ /* 0x000fe2000812187c */
[----:B------:R-:W-:-:S03]  /*6e860*/  IMAD.X R180, R181, 0x1, R0, P1 ;  /* 0x00000001b5b47824 */ /* 0x000fc600008e0600 */
[----:B------:R-:W-:Y:S04]  /*6e870*/  STL.64 [R1+0x650], R168 ;  /* 0x000650a801007387 */ /* 0x000fe80000100a00 */
[----:B------:R-:W-:Y:S01]  /*6e880*/  LDGSTS.E [R3+0x23b80], desc[UR60][R168.64], P0 ;  /* 0x23b80000a8037fae */ /* 0x000fe2000812187c */
[----:B------:R-:W-:-:S03]  /*6e890*/  IADD3 R157, P1, R178, R5, RZ ;  /* 0x00000005b29d7210 */ /* 0x000fc60007f3e0ff */
[----:B------:R1:W-:Y:S04]  /*6e8a0*/  STL.64 [R1+0x638], R166 ;  /* 0x000638a601007387 */ /* 0x0003e80000100a00 */
[----:B------:R1:W-:Y:S01]  /*6e8b0*/  LDGSTS.E [R3+0x23f80], desc[UR60][R166.64], P0 ;  /* 0x23f80000a6037fae */ /* 0x0003e2000812187c */
[----:B------:R-:W-:Y:S02]  /*6e8c0*/  IADD3.X R178, R179, R0, RZ, P1, !PT ;  /* 0x00000000b3b27210 */ /* 0x000fe40000ffe4ff */
[-C--:B------:R-:W-:Y:S01]  /*6e8d0*/  IADD3 R158, P1, R176, R5.reuse, RZ ;  /* 0x00000005b09e7210 */ /* 0x080fe20007f3e0ff */
[----:B-1----:R-:W1:Y:S04]  /*6e8e0*/  LDC R166, c[0x0][0x230] ;  /* 0x00008c00ffa67b82 */ /* 0x002e680000000800 */
[----:B------:R-:W-:Y:S01]  /*6e8f0*/  IMAD.X R176, R177, 0x1, R0, P1 ;  /* 0x00000001b1b07824 */ /* 0x000fe200008e0600 */
[----:B------:R-:W-:Y:S01]  /*6e900*/  IADD3 R159, P1, R174, R5, RZ ;  /* 0x00000005ae9f7210 */ /* 0x000fe20007f3e0ff */
[----:B------:R-:W-:-:S02]  /*6e910*/  IMAD.MOV.U32 R162, RZ, RZ, R18 ;  /* 0x000000ffffa27224 */ /* 0x000fc400078e0012 */
[----:B------:R-:W-:Y:S02]  /*6e920*/  IMAD.MOV.U32 R163, RZ, RZ, R13 ;  /* 0x000000ffffa37224 */ /* 0x000fe400078e000d */
[----:B------:R-:W-:Y:S01]  /*6e930*/  IMAD.X R174, R175, 0x1, R0, P1 ;  /* 0x00000001afae7824 */ /* 0x000fe200008e0600 */
[----:B------:R-:W-:Y:S01]  /*6e940*/  IADD3 R160, P1, R172, R5, RZ ;  /* 0x00000005aca07210 */ /* 0x000fe20007f3e0ff */
[----:B------:R-:W-:Y:S01]  /*6e950*/  IMAD.MOV.U32 R227, RZ, RZ, R226 ;  /* 0x000000ffffe37224 */ /* 0x000fe200078e00e2 */
[----:B------:R-:W-:Y:S01]  /*6e960*/  MOV R219, R218 ;  /* 0x000000da00db7202 */ /* 0x000fe20000000f00 */
[----:B------:R-:W-:Y:S01]  /*6e970*/  IMAD.MOV.U32 R226, RZ, RZ, R19 ;  /* 0x000000ffffe27224 */ /* 0x000fe200078e0013 */
[----:B------:R2:W-:Y:S01]  /*6e980*/  LDGSTS.E [R3+0x24380], desc[UR60][R162.64], P0 ;  /* 0x24380000a2037fae */ /* 0x0005e2000812187c */
[----:B------:R-:W-:Y:S02]  /*6e990*/  IMAD.MOV.U32 R223, RZ, RZ, R222 ;  /* 0x000000ffffdf7224 */ /* 0x000fe400078e00de */
[----:B------:R-:W-:Y:S01]  /*6e9a0*/  IMAD.MOV.U32 R222, RZ, RZ, R20 ;  /* 0x000000ffffde7224 */ /* 0x000fe200078e0014 */
[----:B------:R2:W-:Y:S01]  /*6e9b0*/  LDGSTS.E [R3+0x24780], desc[UR60][R226.64], P0 ;  /* 0x24780000e2037fae */ /* 0x0005e2000812187c */
[----:B------:R-:W-:-:S02]  /*6e9c0*/  IMAD.MOV.U32 R218, RZ, RZ, R21 ;  /* 0x000000ffffda7224 */ /* 0x000fc400078e0015 */
[----:B------:R-:W-:Y:S01]  /*6e9d0*/  IMAD.MOV.U32 R215, RZ, RZ, R214 ;  /* 0x000000ffffd77224 */ /* 0x000fe200078e00d6 */
[----:B------:R2:W-:Y:S01]  /*6e9e0*/  LDGSTS.E [R3+0x24b80], desc[UR60][R222.64], P0 ;  /* 0x24b80000de037fae */ /* 0x0005e2000812187c */
[----:B------:R-:W-:Y:S01]  /*6e9f0*/  IMAD.X R172, R173, 0x1, R0, P1 ;  /* 0x00000001adac7824 */ /* 0x000fe200008e0600 */
[----:B------:R-:W-:Y:S01]  /*6ea00*/  IADD3 R161, P1, R170, R5, RZ ;  /* 0x00000005aaa17210 */ /* 0x000fe20007f3e0ff */
[----:B------:R-:W-:Y:S01]  /*6ea10*/  IMAD.MOV.U32 R214, RZ, RZ, R22 ;  /* 0x000000ffffd67224 */ /* 0x000fe200078e0016 */
[----:B------:R2:W-:Y:S01]  /*6ea20*/  LDGSTS.E [R3+0x24f80], desc[UR60][R218.64], P0 ;  /* 0x24f80000da037fae */ /* 0x0005e2000812187c */
[----:B------:R-:W-:Y:S02]  /*6ea30*/  IMAD.MOV.U32 R211, RZ, RZ, R210 ;  /* 0x000000ffffd37224 */ /* 0x000fe400078e00d2 */
[----:B-1----:R-:W-:Y:S02]  /*6ea40*/  VIADD R167, R166, 0x7f ;  /* 0x0000007fa6a77836 */ /* 0x002fe40000000000 */
[----:B------:R-:W-:Y:S01]  /*6ea50*/  IMAD.MOV.U32 R207, RZ, RZ, R206 ;  /* 0x000000ffffcf7224 */ /* 0x000fe200078e00ce */
[----:B------:R-:W-:Y:S01]  /*6ea60*/  MOV R206, R152 ;  /* 0x0000009800ce7202 */ /* 0x000fe20000000f00 */
[----:B------:R-:W-:-:S02]  /*6ea70*/  IMAD.MOV.U32 R210, RZ, RZ, R23 ;  /* 0x000000ffffd27224 */ /* 0x000fc400078e0017 */
[----:B------:R-:W-:Y:S02]  /*6ea80*/  IMAD.MOV.U32 R203, RZ, RZ, R202 ;  /* 0x000000ffffcb7224 */ /* 0x000fe400078e00ca */
[----:B------:R-:W-:Y:S01]  /*6ea90*/  IMAD.MOV.U32 R185, RZ, RZ, R184 ;  /* 0x000000ffffb97224 */ /* 0x000fe200078e00b8 */
[----:B------:R-:W-:Y:S01]  /*6eaa0*/  MOV R181, R180 ;  /* 0x000000b400b57202 */ /* 0x000fe20000000f00 */
[----:B------:R-:W-:Y:S01]  /*6eab0*/  IMAD.MOV.U32 R202, RZ, RZ, R153 ;  /* 0x000000ffffca7224 */ /* 0x000fe200078e0099 */
[----:B------:R2:W-:Y:S01]  /*6eac0*/  LDGSTS.E [R3+0x25380], desc[UR60][R214.64], P0 ;  /* 0x25380000d6037fae */ /* 0x0005e2000812187c */
[----:B------:R-:W-:Y:S01]  /*6ead0*/  IMAD.MOV.U32 R184, RZ, RZ, R154 ;  /* 0x000000ffffb87224 */ /* 0x000fe200078e009a */
[----:B------:R-:W-:Y:S01]  /*6eae0*/  SHF.R.S32.HI R166, RZ, 0x1f, R167 ;  /* 0x0000001fffa67819 */ /* 0x000fe200000114a7 */
[----:B------:R-:W-:Y:S01]  /*6eaf0*/  IMAD.MOV.U32 R183, RZ, RZ, R182 ;  /* 0x000000ffffb77224 */ /* 0x000fe200078e00b6 */
[----:B------:R2:W-:Y:S01]  /*6eb00*/  LDGSTS.E [R3+0x25780], desc[UR60][R210.64], P0 ;  /* 0x25780000d2037fae */ /* 0x0005e2000812187c */
[----:B------:R-:W-:-:S02]  /*6eb10*/  IMAD.MOV.U32 R182, RZ, RZ, R155 ;  /* 0x000000ffffb67224 */ /* 0x000fc400078e009b */
[----:B------:R-:W-:Y:S01]  /*6eb20*/  IMAD.X R170, R171, 0x1, R0, P1 ;  /* 0x00000001abaa7824 */ /* 0x000fe200008e0600 */
[----:B------:R2:W-:Y:S01]  /*6eb30*/  LDGSTS.E [R3+0x25b80], desc[UR60][R206.64], P0 ;  /* 0x25b80000ce037fae */ /* 0x0005e2000812187c */
[----:B------:R-:W-:Y:S02]  /*6eb40*/  IMAD.MOV.U32 R180, RZ, RZ, R156 ;  /* 0x000000ffffb47224 */ /* 0x000fe400078e009c */
[----:B------:R-:W-:Y:S01]  /*6eb50*/  IMAD.MOV.U32 R179, RZ, RZ, R178 ;  /* 0x000000ffffb37224 */ /* 0x000fe200078e00b2 */
[----:B------:R2:W-:Y:S01]  /*6eb60*/  LDGSTS.E [R3+0x25f80], desc[UR60][R202.64], P0 ;  /* 0x25f80000ca037fae */ /* 0x0005e2000812187c */
[----:B------:R-:W-:Y:S02]  /*6eb70*/  IMAD.MOV.U32 R178, RZ, RZ, R157 ;  /* 0x000000ffffb27224 */ /* 0x000fe400078e009d */
[----:B------:R-:W-:Y:S01]  /*6eb80*/  IMAD.MOV.U32 R177, RZ, RZ, R176 ;  /* 0x000000ffffb17224 */ /* 0x000fe200078e00b0 */
[----:B------:R2:W-:Y:S01]  /*6eb90*/  LDGSTS.E [R3+0x26380], desc[UR60][R184.64], P0 ;  /* 0x26380000b8037fae */ /* 0x0005e2000812187c */
[----:B------:R-:W-:Y:S01]  /*6eba0*/  IMAD.MOV.U32 R176, RZ, RZ, R158 ;  /* 0x000000ffffb07224 */ /* 0x000fe200078e009e */
[----:B------:R-:W-:Y:S01]  /*6ebb0*/  LEA.HI R166, R166, R167, RZ, 0x7 ;  /* 0x000000a7a6a67211 */ /* 0x000fe200078f38ff */
[----:B------:R-:W-:Y:S01]  /*6ebc0*/  IMAD.MOV.U32 R175, RZ, RZ, R174 ;  /* 0x000000ffffaf7224 */ /* 0x000fe200078e00ae */
[----:B------:R-:W-:Y:S01]  /*6ebd0*/  MOV R174, R159 ;  /* 0x0000009f00ae7202 */ /* 0x000fe20000000f00 */
[----:B------:R-:W-:Y:S01]  /*6ebe0*/  IMAD.MOV.U32 R173, RZ, RZ, R172 ;  /* 0x000000ffffad7224 */ /* 0x000fe200078e00ac */
[----:B------:R2:W-:Y:S01]  /*6ebf0*/  LDGSTS.E [R3+0x26780], desc[UR60][R182.64], P0 ;  /* 0x26780000b6037fae */ /* 0x0005e2000812187c */
[----:B------:R-:W-:-:S02]  /*6ec00*/  IMAD.MOV.U32 R172, RZ, RZ, R160 ;  /* 0x000000ffffac7224 */ /* 0x000fc400078e00a0 */
[----:B------:R-:W-:Y:S01]  /*6ec10*/  IMAD.MOV.U32 R171, RZ, RZ, R170 ;  /* 0x000000ffffab7224 */ /* 0x000fe200078e00aa */
[----:B------:R2:W-:Y:S01]  /*6ec20*/  STL.64 [R1+0x620], R162 ;  /* 0x000620a201007387 */ /* 0x0005e20000100a00 */
[----:B------:R-:W-:Y:S01]  /*6ec30*/  IMAD.MOV.U32 R170, RZ, RZ, R161 ;  /* 0x000000ffffaa7224 */ /* 0x000fe200078e00a1 */
[----:B------:R-:W-:Y:S02]  /*6ec40*/  SHF.R.S32.HI R166, RZ, 0x7, R166 ;  /* 0x00000007ffa67819 */ /* 0x000fe400000114a6 */
[----:B------:R2:W-:Y:S04]  /*6ec50*/  LDGSTS.E [R3+0x26b80], desc[UR60][R180.64], P0 ;  /* 0x26b80000b4037fae */ /* 0x0005e8000812187c */
[----:B------:R2:W-:Y:S04]  /*6ec60*/  LDGSTS.E [R3+0x26f80], desc[UR60][R178.64], P0 ;  /* 0x26f80000b2037fae */ /* 0x0005e8000812187c */
[----:B------:R2:W-:Y:S04]  /*6ec70*/  STL [R1+0x990], R165 ;  /* 0x000990a501007387 */ /* 0x0005e80000100800 */
[----:B------:R2:W-:Y:S04]  /*6ec80*/  LDGSTS.E [R3+0x27380], desc[UR60][R176.64], P0 ;  /* 0x27380000b0037fae */ /* 0x0005e8000812187c */
[----:B------:R2:W-:Y:S04]  /*6ec90*/  LDGSTS.E [R3+0x27780], desc[UR60][R174.64], P0 ;  /* 0x27780000ae037fae */ /* 0x0005e8000812187c */
[----:B------:R2:W-:Y:S04]  /*6eca0*/  LDGSTS.E [R3+0x27b80], desc[UR60][R172.64], P0 ;  /* 0x27b80000ac037fae */ /* 0x0005e8000812187c */
[----:B------:R2:W-:Y:S01]  /*6ecb0*/  LDGSTS.E [R3+0x27f80], desc[UR60][R170.64], P0 ;  /* 0x27f80000aa037fae */ /* 0x0005e2000812187c */
[----:B------:R-:W-:-:S03]  /*6ecc0*/  ISETP.NE.U32.AND P0, PT, R165, R166, PT ;  /* 0x000000a6a500720c */ /* 0x000fc60003f05070 */
[----:B------:R-:W0:Y:S10]  /*6ecd0*/  LDGDEPBAR ;  /* 0x00000000000079af */ /* 0x000e340000000000 */
[----:B--2---:R-:W-:Y:S05]  /*6ece0*/  @P0 BRA `(.L_x_1) ;  /* 0xfffffe4000780947 */ /* 0x004fea000383ffff */
.L_x_0:
[----:B------:R-:W2:Y:S01]  /*6ecf0*/  LDL.LU R168, [R1+0x400] ;  /* 0x0004000001a87983 */ /* 0x000ea20000300800 */
[----:B------:R-:W-:-:S04]  /*6ed00*/  DEPBAR.LE SB0, 0x0 ;  /* 0x000080000000791a */ /* 0x000fc80000000000 */
[----:B------:R-:W3:Y:S01]  /*6ed10*/  LDL.LU R167, [R1+0x408] ;  /* 0x0004080001a77983 */ /* 0x000ee20000300800 */
[----:B-----5:R-:W1:Y:S03]  /*6ed20*/  LDC R7, c[0x0][0x244] ;  /* 0x00009100ff077b82 */ /* 0x020e660000000800 */
[----:B------:R-:W4:Y:S04]  /*6ed30*/  LDL.LU R10, [R1] ;  /* 0x00000000010a7983 */ /* 0x000f280000300800 */
[----:B------:R-:W4:Y:S01]  /*6ed40*/  LDL.LU R11, [R1+0x8] ;  /* 0x00000800010b7983 */ /* 0x000f220000300800 */
[----:B------:R-:W1:Y:S03]  /*6ed50*/  LDC R5, c[0x0][0x228] ;  /* 0x00008a00ff057b82 */ /* 0x000e660000000800 */
        /* <DEDUP_REMOVED lines=26> */
[----:B------:R-:W1:Y:S01]  /*6ef00*/  S2R R0, SR_TID.X ;  /* 0x0000000000007919 */ /* 0x000e620000002100 */
[----:B------:R-:W1:Y:S02]  /*6ef10*/  S2R R4, SR_TID.X ;  /* 0x0000000000047919 */ /* 0x000e640000002100 */
[C---:B-1----:R-:W-:Y:S01]  /*6ef20*/  IMAD.SHL.U32 R2, R0.reuse, 0x40, RZ ;  /* 0x0000004000027824 */ /* 0x042fe200078e00ff */
[----:B------:R-:W-:-:S02]  /*6ef30*/  SHF.L.U32 R3, R0, 0x4, RZ ;  /* 0x0000000400037819 */ /* 0x000fc400000006ff */
[----:B------:R-:W-:Y:S02]  /*6ef40*/  LOP3.LUT R164, R4, 0x7f, RZ, 0xc0, !PT ;  /* 0x0000007f04a47812 */ /* 0x000fe400078ec0ff */
[----:B------:R-:W-:Y:S02]  /*6ef50*/  LOP3.LUT R3, R3, 0xf0, RZ, 0xc0, !PT ;  /* 0x000000f003037812 */ /* 0x000fe400078ec0ff */
[----:B------:R-:W-:Y:S01]  /*6ef60*/  LOP3.LUT R2, R2, 0x400, RZ, 0xc0, !PT ;  /* 0x0000040002027812 */ /* 0x000fe200078ec0ff */
[----:B------:R-:W-:Y:S01]  /*6ef70*/  IMAD R164, R164, 0x10, R252 ;  /* 0x00000010a4a47824 */ /* 0x000fe200078e02fc */
[----:B------:R-:W-:Y:S01]  /*6ef80*/  BAR.SYNC.DEFER_BLOCKING 0x0 ;  /* 0x0000000000007b1d */ /* 0x000fe20000010000 */
[----:B------:R-:W-:Y:S02]  /*6ef90*/  LOP3.LUT R4, R0, 0x60, RZ, 0xc0, !PT ;  /* 0x0000006000047812 */ /* 0x000fe400078ec0ff */
[----:B------:R-:W-:-:S05]  /*6efa0*/  IADD3 R0, R2, R252, R3 ;  /* 0x000000fc02007210 */ /* 0x000fca0007ffe003 */
[----:B------:R-:W1:Y:S01]  /*6efb0*/  LDC.64 R2, c[0x0][0x220] ;  /* 0x00008800ff027b82 */ /* 0x000e620000000a00 */
[----:B--2---:R-:W-:Y:S02]  /*6efc0*/  IMAD.MOV.U32 R169, RZ, RZ, R168 ;  /* 0x000000ffffa97224 */ /* 0x004fe400078e00a8 */
[----:B---3--:R-:W-:Y:S02]  /*6efd0*/  IMAD.MOV.U32 R168, RZ, RZ, R167 ;  /* 0x000000ffffa87224 */ /* 0x008fe400078e00a7 */
[----:B----4-:R-:W-:Y:S02]  /*6efe0*/  IMAD.MOV.U32 R167, RZ, RZ, R166 ;  /* 0x000000ffffa77224 */ /* 0x010fe400078e00a6 */
[----:B------:R-:W-:Y:S01]  /*6eff0*/  IMAD.MOV.U32 R166, RZ, RZ, R165 ;  /* 0x000000ffffa67224 */ /* 0x000fe200078e00a5 */
[----:B------:R-:W-:Y:S01]  /*6f000*/  MOV R165, R163 ;  /* 0x000000a300a57202 */ /* 0x000fe20000000f00 */
[----:B------:R-:W-:Y:S02]  /*6f010*/  IMAD.MOV.U32 R163, RZ, RZ, R162 ;  /* 0x000000ffffa37224 */ /* 0x000fe400078e00a2 */
[----:B------:R-:W-:-:S02]  /*6f020*/  IMAD.MOV.U32 R162, RZ, RZ, R161 ;  /* 0x000000ffffa27224 */ /* 0x000fc400078e00a1 */
[----:B------:R-:W-:Y:S02]  /*6f030*/  IMAD.MOV.U32 R161, RZ, RZ, R160 ;  /* 0x000000ffffa17224 */ /* 0x000fe400078e00a0 */
[----:B------:R-:W-:Y:S02]  /*6f040*/  IMAD.MOV.U32 R160, RZ, RZ, R159 ;  /* 0x000000ffffa07224 */ /* 0x000fe400078e009f */
[----:B------:R-:W-:Y:S02]  /*6f050*/  IMAD.MOV.U32 R159, RZ, RZ, R158 ;  /* 0x000000ffff9f7224 */ /* 0x000fe400078e009e */
[----:B------:R-:W2:Y:S01]  /*6f060*/  LDL.LU R158, [R1+0x420] ;  /* 0x00042000019e7983 */ /* 0x000ea20000300800 */
[----:B------:R-:W-:Y:S01]  /*6f070*/  IMAD R0, R4, 0x8, R0 ;  /* 0x0000000804007824 */ /* 0x000fe200078e0200 */
[----:B------:R-:W-:Y:S01]  /*6f080*/  MOV R8, R169 ;  /* 0x000000a900087202 */ /* 0x000fe20000000f00 */
[----:B------:R-:W-:Y:S01]  /*6f090*/  IMAD.MOV.U32 R9, RZ, RZ, R168 ;  /* 0x000000ffff097224 */ /* 0x000fe200078e00a8 */
[----:B------:R-:W-:Y:S01]  /*6f0a0*/  STL [R1+0xe20], R164 ;  /* 0x000e20a401007387 */ /* 0x000fe20000100800 */
[----:B------:R-:W3:Y:S03]  /*6f0b0*/  LDC R4, c[0x0][0x248] ;  /* 0x00009200ff047b82 */ /* 0x000ee60000000800 */
[----:B------:R4:W-:Y:S05]  /*6f0c0*/  STSM.16.M88.4 [R0], R8 ;  /* 0x0000000800007844 */ /* 0x0009ea0000000200 */
[----:B------:R-:W-:Y:S01]  /*6f0d0*/  BAR.SYNC.DEFER_BLOCKING 0x0 ;  /* 0x0000000000007b1d */ /* 0x000fe20000010000 */
[----:B----4-:R-:W-:-:S02]  /*6f0e0*/  IMAD.MOV.U32 R8, RZ, RZ, R167 ;  /* 0x000000ffff087224 */ /* 0x010fc400078e00a7 */
[----:B------:R-:W-:Y:S02]  /*6f0f0*/  IMAD.MOV.U32 R9, RZ, RZ, R166 ;  /* 0x000000ffff097224 */ /* 0x000fe400078e00a6 */
[----:B------:R-:W-:Y:S02]  /*6f100*/  IMAD.MOV.U32 R10, RZ, RZ, R165 ;  /* 0x000000ffff0a7224 */ /* 0x000fe400078e00a5 */
[----:B------:R-:W-:Y:S01]  /*6f110*/  IMAD.MOV.U32 R11, RZ, RZ, R163 ;  /* 0x000000ffff0b7224 */ /* 0x000fe200078e00a3 */
[----:B------:R-:W4:Y:S01]  /*6f120*/  LDS.128 R168, [R164] ;  /* 0x00000000a4a87984 */ /* 0x000f220000000c00 */
[----:B------:R-:W-:Y:S06]  /*6f130*/  BAR.SYNC.DEFER_BLOCKING 0x0 ;  /* 0x0000000000007b1d */ /* 0x000fec0000010000 */
[----:B------:R1:W-:Y:S04]  /*6f140*/  STSM.16.M88.4 [R0], R8 ;  /* 0x0000000800007844 */ /* 0x0003e80000000200 */
[----:B----4-:R-:W-:Y:S04]  /*6f150*/  STL.64 [R1+0x630], R168 ;  /* 0x000630a801007387 */ /* 0x010fe80000100a00 */
[----:B------:R-:W-:Y:S01]  /*6f160*/  STL.64 [R1+0x638], R170 ;  /* 0x000638aa01007387 */ /* 0x000fe20000100a00 */
[----:B-1----:R-:W-:Y:S01]  /*6f170*/  IMAD.MOV.U32 R8, RZ, RZ, R162 ;  /* 0x000000ffff087224 */ /* 0x002fe200078e00a2 */
[----:B------:R-:W-:Y:S01]  /*6f180*/  MOV R9, R161 ;  /* 0x000000a100097202 */ /* 0x000fe20000000f00 */
[----:B------:R-:W-:Y:S01]  /*6f190*/  IMAD.MOV.U32 R10, RZ, RZ, R160 ;  /* 0x000000ffff0a7224 */ /* 0x000fe200078e00a0 */
[----:B------:R-:W-:Y:S01]  /*6f1a0*/  BAR.SYNC.DEFER_BLOCKING 0x0 ;  /* 0x0000000000007b1d */ /* 0x000fe20000010000 */
[----:B------:R-:W-:-:S05]  /*6f1b0*/  IMAD.MOV.U32 R11, RZ, RZ, R159 ;  /* 0x000000ffff0b7224 */ /* 0x000fca00078e009f */
[----:B------:R-:W1:Y:S02]  /*6f1c0*/  LDS.128 R168, [R164] ;  /* 0x00000000a4a87984 */ /* 0x000e640000000c00 */
[----:B------:R-:W-:Y:S06]  /*6f1d0*/  BAR.SYNC.DEFER_BLOCKING 0x0 ;  /* 0x0000000000007b1d */ /* 0x000fec0000010000 */
[----:B------:R4:W-:Y:S02]  /*6f1e0*/  STSM.16.M88.4 [R0], R12 ;  /* 0x0000000c00007844 */ /* 0x0009e40000000200 */
[----:B------:R-:W-:Y:S06]  /*6f1f0*/  BAR.SYNC.DEFER_BLOCKING 0x0 ;  /* 0x0000000000007b1d */ /* 0x000fec0000010000 */
[----:B-1----:R-:W-:Y:S01]  /*6f200*/  STL.64 [R1+0x620], R168 ;  /* 0x000620a801007387 */ /* 0x002fe20000100a00 */
[----:B----4-:R-:W-:-:S03]  /*6f210*/  IMAD.MOV.U32 R13, RZ, RZ, R157 ;  /* 0x000000ffff0d7224 */ /* 0x010fc600078e009d */
[----:B------:R-:W-:Y:S01]  /*6f220*/  STL.64 [R1+0x628], R170 ;  /* 0x000628aa01007387 */ /* 0x000fe20000100a00 */
[----:B------:R-:W-:Y:S02]  /*6f230*/  IMAD.MOV.U32 R14, RZ, RZ, R156 ;  /* 0x000000ffff0e7224 */ /* 0x000fe400078e009c */
[----:B------:R-:W-:Y:S01]  /*6f240*/  IMAD.MOV.U32 R15, RZ, RZ, R155 ;  /* 0x000000ffff0f7224 */ /* 0x000fe200078e009b */
[----:B------:R-:W1:Y:S01]  /*6f250*/  LDS.128 R160, [R164] ;  /* 0x00000000a4a07984 */ /* 0x000e620000000c00 */
[----:B------:R-:W-:Y:S06]  /*6f260*/  BAR.SYNC.DEFER_BLOCKING 0x0 ;  /* 0x0000000000007b1d */ /* 0x000fec0000010000 */
[----:B------:R4:W-:Y:S04]  /*6f270*/  STSM.16.M88.4 [R0], R8 ;  /* 0x0000000800007844 */ /* 0x0009e80000000200 */
[----:B-1----:R-:W-:Y:S01]  /*6f280*/  STL.64 [R1+0x610], R160 ;  /* 0x000610a001007387 */ /* 0x002fe20000100a00 */
[----:B----4-:R-:W-:Y:S01]  /*6f290*/  MOV R8, R154 ;  /* 0x0000009a00087202 */ /* 0x010fe20000000f00 */
[----:B------:R-:W-:-:S02]  /*6f2a0*/  IMAD.MOV.U32 R9, RZ, RZ, R153 ;  /* 0x000000ffff097224 */ /* 0x000fc400078e0099 */
[----:B------:R-:W-:Y:S01]  /*6f2b0*/  STL.64 [R1+0x618], R162 ;  /* 0x000618a201007387 */ /* 0x000fe20000100a00 */
[----:B------:R-:W-:Y:S02]  /*6f2c0*/  IMAD.MOV.U32 R10, RZ, RZ, R152 ;  /* 0x000000ffff0a7224 */ /* 0x000fe400078e0098 */
[----:B------:R-:W-:Y:S01]  /*6f2d0*/  IMAD.MOV.U32 R11, RZ, RZ, R23 ;  /* 0x000000ffff0b7224 */ /* 0x000fe200078e0017 */
[----:B------:R-:W-:Y:S01]  /*6f2e0*/  BAR.SYNC.DEFER_BLOCKING 0x0 ;  /* 0x0000000000007b1d */ /* 0x000fe20000010000 */
[----:B--2---:R-:W-:-:S05]  /*6f2f0*/  IMAD.MOV.U32 R12, RZ, RZ, R158 ;  /* 0x000000ffff0c7224 */ /* 0x004fca00078e009e */
[----:B------:R-:W1:Y:S02]  /*6f300*/  LDS.128 R156, [R164] ;  /* 0x00000000a49c7984 */ /* 0x000e640000000c00 */
[----:B------:R-:W-:Y:S06]  /*6f310*/  BAR.SYNC.DEFER_BLOCKING 0x0 ;  /* 0x0000000000007b1d */ /* 0x000fec0000010000 */
[----:B------:R2:W-:Y:S02]  /*6f320*/  STSM.16.M88.4 [R0], R12 ;  /* 0x0000000c00007844 */ /* 0x0005e40000000200 */
[----:B------:R-:W-:Y:S06]  /*6f330*/  BAR.SYNC.DEFER_BLOCKING 0x0 ;  /* 0x0000000000007b1d */ /* 0x000fec0000010000 */
[----:B-1----:R-:W-:Y:S01]  /*6f340*/  STL.64 [R1+0x600], R156 ;  /* 0x0006009c01007387 */ /* 0x002fe20000100a00 */
[----:B--2---:R-:W-:Y:S01]  /*6f350*/  IMAD.MOV.U32 R12, RZ, RZ, R22 ;  /* 0x000000ffff0c7224 */ /* 0x004fe200078e0016 */
[----:B------:R-:W-:Y:S01]  /*6f360*/  MOV R15, R19 ;  /* 0x00000013000f7202 */ /* 0x000fe20000000f00 */
[----:B------:R-:W-:Y:S01]  /*6f370*/  IMAD.MOV.U32 R13, RZ, RZ, R21 ;  /* 0x000000ffff0d7224 */ /* 0x000fe200078e0015 */
[----:B------:R-:W-:Y:S01]  /*6f380*/  STL.64 [R1+0x608], R158 ;  /* 0x0006089e01007387 */ /* 0x000fe20000100a00 */
[----:B------:R-:W-:-:S03]  /*6f390*/  IMAD.MOV.U32 R14, RZ, RZ, R20 ;  /* 0x000000ffff0e7224 */ /* 0x000fc600078e0014 */
[----:B------:R-:W1:Y:S01]  /*6f3a0*/  LDS.128 R152, [R164] ;  /* 0x00000000a4987984 */ /* 0x000e620000000c00 */
[----:B------:R-:W-:Y:S06]  /*6f3b0*/  BAR.SYNC.DEFER_BLOCKING 0x0 ;  /* 0x0000000000007b1d */ /* 0x000fec0000010000 */
[----:B------:R2:W-:Y:S02]  /*6f3c0*/  STSM.16.M88.4 [R0], R8 ;  /* 0x0000000800007844 */ /* 0x0005e40000000200 */
[----:B------:R-:W-:Y:S06]  /*6f3d0*/  BAR.SYNC.DEFER_BLOCKING 0x0 ;  /* 0x0000000000007b1d */ /* 0x000fec0000010000 */
[----:B-1----:R-:W-:Y:S04]  /*6f3e0*/  STL.64 [R1+0x410], R152 ;  /* 0x0004109801007387 */ /* 0x002fe80000100a00 */
[----:B------:R-:W-:Y:S01]  /*6f3f0*/  STL.64 [R1+0x418], R154 ;  /* 0x0004189a01007387 */ /* 0x000fe20000100a00 */
[----:B--2---:R-:W-:-:S02]  /*6f400*/  IMAD.MOV.U32 R8, RZ, RZ, R18 ;  /* 0x000000ffff087224 */ /* 0x004fc400078e0012 */
[----:B------:R-:W-:Y:S02]  /*6f410*/  IMAD.MOV.U32 R9, RZ, RZ, R17 ;  /* 0x000000ffff097224 */ /* 0x000fe400078e0011 */
[----:B------:R-:W-:Y:S01]  /*6f420*/  IMAD.MOV.U32 R10, RZ, RZ, R16 ;  /* 0x000000ffff0a7224 */ /* 0x000fe200078e0010 */
[----:B------:R-:W1:Y:S01]  /*6f430*/  LDS.128 R20, [R164] ;  /* 0x00000000a4147984 */ /* 0x000e620000000c00 */
[----:B------:R-:W-:Y:S06]  /*6f440*/  BAR.SYNC.DEFER_BLOCKING 0x0 ;  /* 0x0000000000007b1d */ /* 0x000fec0000010000 */
[----:B------:R2:W-:Y:S02]  /*6f450*/  STSM.16.M88.4 [R0], R12 ;  /* 0x0000000c00007844 */ /* 0x0005e40000000200 */
[----:B------:R-:W-:Y:S06]  /*6f460*/  BAR.SYNC.DEFER_BLOCKING 0x0 ;  /* 0x0000000000007b1d */ /* 0x000fec0000010000 */
[----:B-1----:R-:W-:Y:S04]  /*6f470*/  STL.64 [R1+0x400], R20 ;  /* 0x0004001401007387 */ /* 0x002fe80000100a00 */
[----:B------:R-:W-:Y:S04]  /*6f480*/  STL.64 [R1+0x408], R22 ;  /* 0x0004081601007387 */ /* 0x000fe80000100a00 */
[----:B------:R-:W4:Y:S04]  /*6f490*/  LDL.LU R11, [R1+0x3c] ;  /* 0x00003c00010b7983 */ /* 0x000f280000300800 */
[----:B--2---:R-:W2:Y:S04]  /*6f4a0*/  LDL.LU R12, [R1+0x440] ;  /* 0x00044000010c7983 */ /* 0x004ea80000300800 */
[----:B------:R-:W1:Y:S01]  /*6f4b0*/  LDS.128 R16, [R164] ;  /* 0x00000000a4107984 */ /* 0x000e620000000c00 */
[----:B------:R-:W-:Y:S06]  /*6f4c0*/  BAR.SYNC.DEFER_BLOCKING 0x0 ;  /* 0x0000000000007b1d */ /* 0x000fec0000010000 */
[----:B-1----:R-:W-:Y:S04]  /*6f4d0*/  STL.64 [R1+0x20], R16 ;  /* 0x0000201001007387 */ /* 0x002fe80000100a00 */
[----:B------:R-:W-:Y:S04]  /*6f4e0*/  STL.64 [R1+0x28], R18 ;  /* 0x0000281201007387 */ /* 0x000fe80000100a00 */
[----:B------:R-:W2:Y:S04]  /*6f4f0*/  LDL.LU R13, [R1+0x448] ;  /* 0x00044800010d7983 */ /* 0x000ea80000300800 */
[----:B------:R-:W2:Y:S04]  /*6f500*/  LDL.LU R14, [R1+0x40] ;  /* 0x00004000010e7983 */ /* 0x000ea80000300800 */
[----:B------:R-:W2:Y:S04]  /*6f510*/  LDL.LU R15, [R1+0x48] ;  /* 0x00004800010f7983 */ /* 0x000ea80000300800 */
[----:B----4-:R1:W-:Y:S01]  /*6f520*/  STSM.16.M88.4 [R0], R8 ;  /* 0x0000000800007844 */ /* 0x0103e20000000200 */
[----:B------:R-:W-:Y:S06]  /*6f530*/  BAR.SYNC.DEFER_BLOCKING 0x0 ;  /* 0x0000000000007b1d */ /* 0x000fec0000010000 */
[----:B-1----:R-:W4:Y:S04]  /*6f540*/  LDL.LU R8, [R1+0x444] ;  /* 0x0004440001087983 */ /* 0x002f280000300800 */
[----:B------:R-:W1:Y:S01]  /*6f550*/  LDS.128 R16, [R164] ;  /* 0x00000000a4107984 */ /* 0x000e620000000c00 */
[----:B------:R-:W-:Y:S06]  /*6f560*/  BAR.SYNC.DEFER_BLOCKING 0x0 ;  /* 0x0000000000007b1d */ /* 0x000fec0000010000 */
[----:B--2---:R2:W-:Y:S04]  /*6f570*/  STSM.16.M88.4 [R0], R12 ;  /* 0x0000000c00007844 */ /* 0x0045e80000000200 */
[----:B-1----:R-:W-:Y:S04]  /*6f580*/  STL.64 [R1+0x10], R16 ;  /* 0x0000101001007387 */ /* 0x002fe80000100a00 */
[----:B------:R-:W-:Y:S01]  /*6f590*/  STL.64 [R1+0x18], R18 ;  /* 0x0000181201007387 */ /* 0x000fe20000100a00 */
[----:B------:R-:W-:Y:S06]  /*6f5a0*/  BAR.SYNC.DEFER_BLOCKING 0x0 ;  /* 0x0000000000007b1d */ /* 0x000fec0000010000 */
[----:B------:R-:W4:Y:S04]  /*6f5b0*/  LDL.LU R9, [R1+0x44c] ;  /* 0x00044c0001097983 */ /* 0x000f280000300800 */
[----:B------:R-:W4:Y:S04]  /*6f5c0*/  LDL.LU R10, [R1+0x44] ;  /* 0x00004400010a7983 */ /* 0x000f280000300800 */
[----:B------:R-:W4:Y:S04]  /*6f5d0*/  LDL.LU R11, [R1+0x4c] ;  /* 0x00004c00010b7983 */ /* 0x000f280000300800 */
[----:B--2---:R-:W2:Y:S04]  /*6f5e0*/  LDL.LU R12, [R1+0x450] ;  /* 0x00045000010c7983 */ /* 0x004ea80000300800 */
[----:B------:R-:W1:Y:S01]  /*6f5f0*/  LDS.128 R16, [R164] ;  /* 0x00000000a4107984 */ /* 0x000e620000000c00 */
[----:B------:R-:W-:Y:S06]  /*6f600*/  BAR.SYNC.DEFER_BLOCKING 0x0 ;  /* 0x0000000000007b1d */ /* 0x000fec0000010000 */
[----:B-1----:R-:W-:Y:S04]  /*6f610*/  STL.64 [R1], R16 ;  /* 0x0000001001007387 */ /* 0x002fe80000100a00 */
[----:B------:R-:W-:Y:S04]  /*6f620*/  STL.64 [R1+0x8], R18 ;  /* 0x0000081201007387 */ /* 0x000fe80000100a00 */
[----:B------:R-:W2:Y:S04]  /*6f630*/  LDL.LU R13, [R1+0x458] ;  /* 0x00045800010d7983 */ /* 0x000ea80000300800 */
[----:B------:R-:W2:Y:S04]  /*6f640*/  LDL.LU R14, [R1+0x50] ;  /* 0x00005000010e7983 */ /* 0x000ea80000300800 */
[----:B------:R-:W2:Y:S04]  /*6f650*/  LDL.LU R15, [R1+0x58] ;  /* 0x00005800010f7983 */ /* 0x000ea80000300800 */
[----:B----4-:R1:W-:Y:S01]  /*6f660*/  STSM.16.M88.4 [R0], R8 ;  /* 0x0000000800007844 */ /* 0x0103e20000000200 */
[----:B------:R-:W-:Y:S06]  /*6f670*/  BAR.SYNC.DEFER_BLOCKING 0x0 ;  /* 0x0000000000007b1d */ /* 0x000fec0000010000 */
[----:B-1----:R-:W4:Y:S04]  /*6f680*/  LDL.LU R8, [R1+0x454] ;  /* 0x0004540001087983 */ /* 0x002f280000300800 */
[----:B------:R-:W4:Y:S04]  /*6f690*/  LDL.LU R9, [R1+0x45c] ;  /* 0x00045c0001097983 */ /* 0x000f280000300800 */
[----:B------:R-:W4:Y:S04]  /*6f6a0*/  LDL.LU R10, [R1+0x54] ;  /* 0x00005400010a7983 */ /* 0x000f280000300800 */
[----:B------:R-:W4:Y:S04]  /*6f6b0*/  LDL.LU R11, [R1+0x5c] ;  /* 0x00005c00010b7983 */ /* 0x000f280000300800 */
[----:B------:R-:W-:Y:S01]  /*6f6c0*/  LDS.128 R248, [R164] ;  /* 0x00000000a4f87984 */ /* 0x000fe20000000c00 */
[----:B------:R-:W-:Y:S06]  /*6f6d0*/  BAR.SYNC.DEFER_BLOCKING 0x0 ;  /* 0x0000000000007b1d */ /* 0x000fec0000010000 */
[----:B--2---:R1:W-:Y:S02]  /*6f6e0*/  STSM.16.M88.4 [R0], R12 ;  /* 0x0000000c00007844 */ /* 0x0043e40000000200 */
[----:B------:R-:W-:Y:S06]  /*6f6f0*/  BAR.SYNC.DEFER_BLOCKING 0x0 ;  /* 0x0000000000007b1d */ /* 0x000fec0000010000 */
[----:B-1----:R-:W2:Y:S04]  /*6f700*/  LDL.LU R12, [R1+0x460] ;  /* 0x00046000010c7983 */ /* 0x002ea80000300800 */
[----:B------:R-:W2:Y:S04]  /*6f710*/  LDL.LU R13, [R1+0x468] ;  /* 0x00046800010d7983 */ /* 0x000ea80000300800 */
[----:B------:R-:W2:Y:S04]  /*6f720*/  LDL.LU R14, [R1+0x60] ;  /* 0x00006000010e7983 */ /* 0x000ea80000300800 */
[----:B------:R-:W2:Y:S04]  /*6f730*/  LDL.LU R15, [R1+0x68] ;  /* 0x00006800010f7983 */ /* 0x000ea80000300800 */
[----:B------:R-:W-:Y:S01]  /*6f740*/  LDS.128 R244, [R164] ;  /* 0x00000000a4f47984 */ /* 0x000fe20000000c00 */
[----:B------:R-:W-:Y:S06]  /*6f750*/  BAR.SYNC.DEFER_BLOCKING 0x0 ;  /* 0x0000000000007b1d */ /* 0x000fec0000010000 */
[----:B----4-:R1:W-:Y:S02]  /*6f760*/  STSM.16.M88.4 [R0], R8 ;  /* 0x0000000800007844 */ /* 0x0103e40000000200 */
        /* <DEDUP_REMOVED lines=148> */
[----:B------:R-:W-:Y:S01]  /*700b0*/  LDS.128 R168, [R164] ;  /* 0x00000000a4a87984 */ /* 0x000fe20000000c00 */
[----:B------:R-:W-:Y:S06]  /*700c0*/  BAR.SYNC.DEFER_BLOCKING 0x0 ;  /* 0x0000000000007b1d */ /* 0x000fec0000010000 */
[----:B------:R-:W4:Y:S04]  /*700d0*/  LDL.LU R11, [R1+0xfc] ;  /* 0x0000fc00010b7983 */ /* 0x000f280000300800 */
[----:B--2---:R1:W-:Y:S01]  /*700e0*/  STSM.16.M88.4 [R0], R12 ;  /* 0x0000000c00007844 */ /* 0x0043e20000000200 */
[----:B------:R-:W-:Y:S06]  /*700f0*/  BAR.SYNC.DEFER_BLOCKING 0x0 ;  /* 0x0000000000007b1d */ /* 0x000fec0000010000 */
[----:B-1----:R-:W2:Y:S04]  /*70100*/  LDL.LU R12, [R1+0x500] ;  /* 0x00050000010c7983 */ /* 0x002ea80000300800 */
[----:B------:R-:W1:Y:S01]  /*70110*/  LDS.128 R16, [R164] ;  /* 0x00000000a4107984 */ /* 0x000e620000000c00 */
[----:B------:R-:W-:Y:S06]  /*70120*/  BAR.SYNC.DEFER_BLOCKING 0x0 ;  /* 0x0000000000007b1d */ /* 0x000fec0000010000 */
[----:B-1----:R-:W-:Y:S04]  /*70130*/  STL [R1+0x28d4], R18 ;  /* 0x0028d41201007387 */ /* 0x002fe80000100800 */
[----:B------:R-:W-:Y:S04]  /*70140*/  STL [R1+0x28d0], R19 ;  /* 0x0028d01301007387 */ /* 0x000fe80000100800 */
        /* <DEDUP_REMOVED lines=8> */
[----:B-1----:R-:W-:Y:S04]  /*701d0*/  STL [R1+0xe1c], R23 ;  /* 0x000e1c1701007387 */ /* 0x002fe80000100800 */
[----:B------:R-:W4:Y:S04]  /*701e0*/  LDL.LU R9, [R1+0x50c] ;  /* 0x00050c0001097983 */ /* 0x000f280000300800 */
[----:B------:R-:W4:Y:S04]  /*701f0*/  LDL.LU R10, [R1+0x104] ;  /* 0x00010400010a7983 */ /* 0x000f280000300800 */
[----:B------:R-:W4:Y:S01]  /*70200*/  LDL.LU R11, [R1+0x10c] ;  /* 0x00010c00010b7983 */ /* 0x000f220000300800 */
[----:B------:R-:W-:-:S02]  /*70210*/  IMAD.MOV.U32 R18, RZ, RZ, R20 ;  /* 0x000000ffff127224 */ /* 0x000fc400078e0014 */
[----:B------:R-:W-:Y:S01]  /*70220*/  IMAD.MOV.U32 R19, RZ, RZ, R21 ;  /* 0x000000ffff137224 */ /* 0x000fe200078e0015 */
[----:B--2---:R1:W-:Y:S01]  /*70230*/  STSM.16.M88.4 [R0], R12 ;  /* 0x0000000c00007844 */ /* 0x0043e20000000200 */
[----:B------:R-:W-:Y:S01]  /*70240*/  IMAD.MOV.U32 R252, RZ, RZ, R22 ;  /* 0x000000fffffc7224 */ /* 0x000fe200078e0016 */
[----:B------:R-:W-:Y:S06]  /*70250*/  BAR.SYNC.DEFER_BLOCKING 0x0 ;  /* 0x0000000000007b1d */ /* 0x000fec0000010000 */
[----:B-1----:R-:W2:Y:S04]  /*70260*/  LDL.LU R12, [R1+0x510] ;  /* 0x00051000010c7983 */ /* 0x002ea80000300800 */
        /* <DEDUP_REMOVED lines=12> */
[----:B-1----:R-:W-:Y:S04]  /*70330*/  STL.64 [R1+0xdf0], R20 ;  /* 0x000df01401007387 */ /* 0x002fe80000100a00 */
[----:B------:R-:W-:Y:S04]  /*70340*/  STL.64 [R1+0xdf8], R22 ;  /* 0x000df81601007387 */ /* 0x000fe80000100a00 */
[----:B------:R-:W4:Y:S04]  /*70350*/  LDL.LU R9, [R1+0x51c] ;  /* 0x00051c0001097983 */ /* 0x000f280000300800 */
[----:B------:R-:W4:Y:S04]  /*70360*/  LDL.LU R10, [R1+0x114] ;  /* 0x00011400010a7983 */ /* 0x000f280000300800 */
[----:B------:R-:W4:Y:S04]  /*70370*/  LDL.LU R11, [R1+0x11c] ;  /* 0x00011c00010b7983 */ /* 0x000f280000300800 */
[----:B--2---:R1:W-:Y:S01]  /*70380*/  STSM.16.M88.4 [R0], R12 ;  /* 0x0000000c00007844 */ /* 0x0043e20000000200 */
        /* <DEDUP_REMOVED lines=286> */
[----:B------:R-:W2:Y:S01]  /*71570*/  LDL.LU R13, [R1+0x208] ;  /* 0x00020800010d7983 */ /* 0x000ea20000300800 */
[----:B------:R-:W-:Y:S01]  /*71580*/  MOV R14, R24 ;  /* 0x00000018000e7202 */ /* 0x000fe20000000f00 */
[----:B------:R-:W-:-:S02]  /*71590*/  IMAD.MOV.U32 R15, RZ, RZ, R26 ;  /* 0x000000ffff0f7224 */ /* 0x000fc400078e001a */
        /* <DEDUP_REMOVED lines=8> */
[----:B--2---:R1:W-:Y:S01]  /*71620*/  STSM.16.M88.4 [R0], R12 ;  /* 0x0000000c00007844 */ /* 0x0043e20000000200 */
[----:B------:R-:W-:Y:S06]  /*71630*/  BAR.SYNC.DEFER_BLOCKING 0x0 ;  /* 0x0000000000007b1d */ /* 0x000fec0000010000 */
[----:B-1----:R-:W2:Y:S04]  /*71640*/  LDL.LU R12, [R1+0x210] ;  /* 0x00021000010c7983 */ /* 0x002ea80000300800 */
[----:B------:R-:W1:Y:S04]  /*71650*/  LDS.128 R20, [R164] ;  /* 0x00000000a4147984 */ /* 0x000e680000000c00 */
[----:B-1----:R-:W-:Y:S04]  /*71660*/  STL.64 [R1+0xc00], R20 ;  /* 0x000c001401007387 */ /* 0x002fe80000100a00 */
[----:B------:R-:W-:Y:S04]  /*71670*/  STL.64 [R1+0xc08], R22 ;  /* 0x000c081601007387 */ /* 0x000fe80000100a00 */
[----:B------:R-:W2:Y:S01]  /*71680*/  LDL.LU R13, [R1+0x218] ;  /* 0x00021800010d7983 */ /* 0x000ea20000300800 */
[----:B------:R-:W-:Y:S01]  /*71690*/  BAR.SYNC.DEFER_BLOCKING 0x0 ;  /* 0x0000000000007b1d */ /* 0x000fe20000010000 */
[----:B------:R-:W-:-:S02]  /*716a0*/  IMAD.MOV.U32 R10, RZ, RZ, R25 ;  /* 0x000000ffff0a7224 */ /* 0x000fc400078e0019 */
[----:B------:R-:W-:Y:S02]  /*716b0*/  IMAD.MOV.U32 R11, RZ, RZ, R27 ;  /* 0x000000ffff0b7224 */ /* 0x000fe400078e001b */
[----:B------:R-:W-:Y:S02]  /*716c0*/  IMAD.MOV.U32 R14, RZ, RZ, R28 ;  /* 0x000000ffff0e7224 */ /* 0x000fe400078e001c */
[----:B------:R-:W-:Y:S01]  /*716d0*/  IMAD.MOV.U32 R15, RZ, RZ, R30 ;  /* 0x000000ffff0f7224 */ /* 0x000fe200078e001e */
        /* <DEDUP_REMOVED lines=16> */
[----:B------:R-:W-:Y:S01]  /*717e0*/  IMAD.MOV.U32 R10, RZ, RZ, R29 ;  /* 0x000000ffff0a7224 */ /* 0x000fe200078e001d */
[----:B------:R-:W-:Y:S01]  /*717f0*/  MOV R11, R31 ;  /* 0x0000001f000b7202 */ /* 0x000fe20000000f00 */
[----:B------:R-:W-:-:S02]  /*71800*/  IMAD.MOV.U32 R14, RZ, RZ, R32 ;  /* 0x000000ffff0e7224 */ /* 0x000fc400078e0020 */
[----:B------:R-:W-:Y:S02]  /*71810*/  IMAD.MOV.U32 R15, RZ, RZ, R34 ;  /* 0x000000ffff0f7224 */ /* 0x000fe400078e0022 */
        /* <DEDUP_REMOVED lines=36> */
[----:B------:R-:W-:Y:S01]  /*71a60*/  MOV R10, R37 ;  /* 0x00000025000a7202 */ /* 0x000fe20000000f00 */
[----:B------:R-:W-:-:S02]  /*71a70*/  IMAD.MOV.U32 R11, RZ, RZ, R39 ;  /* 0x000000ffff0b7224 */ /* 0x000fc400078e0027 */
        /* <DEDUP_REMOVED lines=19> */
[----:B------:R-:W-:Y:S01]  /*71bb0*/  IMAD.MOV.U32 R11, RZ, RZ, R43 ;  /* 0x000000ffff0b7224 */ /* 0x000fe200078e002b */
[----:B------:R-:W-:Y:S01]  /*71bc0*/  MOV R15, R46 ;  /* 0x0000002e000f7202 */ /* 0x000fe20000000f00 */
[----:B------:R-:W-:-:S03]  /*71bd0*/  IMAD.MOV.U32 R14, RZ, RZ, R44 ;  /* 0x000000ffff0e7224 */ /* 0x000fc600078e002c */
        /* <DEDUP_REMOVED lines=183> */
[----:B------:R-:W-:Y:S01]  /*72750*/  IMAD.MOV.U32 R70, RZ, RZ, R128 ;  /* 0x000000ffff467224 */ /* 0x000fe200078e0080 */
[----:B------:R-:W-:Y:S01]  /*72760*/  MOV R75, R143 ;  /* 0x0000008f004b7202 */ /* 0x000fe20000000f00 */
[----:B------:R-:W-:Y:S01]  /*72770*/  IMAD.MOV.U32 R74, RZ, RZ, R141 ;  /* 0x000000ffff4a7224 */ /* 0x000fe200078e008d */
[----:B------:R-:W1:Y:S01]  /*72780*/  LDC R76, c[0x0][0x22c] ;  /* 0x00008b00ff4c7b82 */ /* 0x000e620000000800 */
[----:B----4-:R4:W-:Y:S07]  /*72790*/  STSM.16.M88.4 [R0], R8 ;  /* 0x0000000800007844 */ /* 0x0109ee0000000200 */
[----:B------:R-:W-:Y:S06]  /*727a0*/  BAR.SYNC.DEFER_BLOCKING 0x0 ;  /* 0x0000000000007b1d */ /* 0x000fec0000010000 */
[----:B----4-:R-:W4:Y:S04]  /*727b0*/  LDL.LU R8, [R1+0x2d4] ;  /* 0x0002d40001087983 */ /* 0x010f280000300800 */
[----:B------:R-:W3:Y:S01]  /*727c0*/  LDS.128 R20, [R164] ;  /* 0x00000000a4147984 */ /* 0x000ee20000000c00 */
[----:B------:R-:W-:Y:S06]  /*727d0*/  BAR.SYNC.DEFER_BLOCKING 0x0 ;  /* 0x0000000000007b1d */ /* 0x000fec0000010000 */
[----:B---3--:R-:W-:Y:S04]  /*727e0*/  STL.64 [R1+0x840], R20 ;  /* 0x0008401401007387 */ /* 0x008fe80000100a00 */
[----:B------:R-:W-:Y:S04]  /*727f0*/  STL.64 [R1+0x848], R22 ;  /* 0x0008481601007387 */ /* 0x000fe80000100a00 */
[----:B------:R-:W4:Y:S04]  /*72800*/  LDL.LU R9, [R1+0x2dc] ;  /* 0x0002dc0001097983 */ /* 0x000f280000300800 */
[----:B--2---:R2:W-:Y:S01]  /*72810*/  STSM.16.M88.4 [R0], R12 ;  /* 0x0000000c00007844 */ /* 0x0045e20000000200 */
[----:B------:R-:W-:Y:S06]  /*72820*/  BAR.SYNC.DEFER_BLOCKING 0x0 ;  /* 0x0000000000007b1d */ /* 0x000fec0000010000 */
[----:B--2---:R-:W2:Y:S04]  /*72830*/  LDL.LU R12, [R1+0x2e0] ;  /* 0x0002e000010c7983 */ /* 0x004ea80000300800 */
[----:B------:R-:W3:Y:S04]  /*72840*/  LDS.128 R20, [R164] ;  /* 0x00000000a4147984 */ /* 0x000ee80000000c00 */
[----:B---3--:R-:W-:Y:S04]  /*72850*/  STL.64 [R1+0x800], R20 ;  /* 0x0008001401007387 */ /* 0x008fe80000100a00 */
[----:B------:R-:W-:Y:S04]  /*72860*/  STL.64 [R1+0x808], R22 ;  /* 0x0008081601007387 */ /* 0x000fe80000100a00 */
[----:B------:R-:W2:Y:S01]  /*72870*/  LDL.LU R13, [R1+0x2e8] ;  /* 0x0002e800010d7983 */ /* 0x000ea20000300800 */
[----:B------:R-:W-:Y:S01]  /*72880*/  BAR.SYNC.DEFER_BLOCKING 0x0 ;  /* 0x0000000000007b1d */ /* 0x000fe20000010000 */
[----:B------:R-:W-:-:S02]  /*72890*/  IMAD.MOV.U32 R10, RZ, RZ, R77 ;  /* 0x000000ffff0a7224 */ /* 0x000fc400078e004d */
[----:B------:R-:W-:Y:S01]  /*728a0*/  IMAD.MOV.U32 R11, RZ, RZ, R79 ;  /* 0x000000ffff0b7224 */ /* 0x000fe200078e004f */
[----:B------:R-:W-:Y:S01]  /*728b0*/  MOV R14, R80 ;  /* 0x00000050000e7202 */ /* 0x000fe20000000f00 */
[----:B------:R-:W-:-:S03]  /*728c0*/  IMAD.MOV.U32 R15, RZ, RZ, R82 ;  /* 0x000000ffff0f7224 */ /* 0x000fc600078e0052 */
[----:B------:R-:W3:Y:S01]  /*728d0*/  LDC R77, c[0x0][0x22c] ;  /* 0x00008b00ff4d7b82 */ /* 0x000ee20000000800 */
[----:B----4-:R4:W-:Y:S07]  /*728e0*/  STSM.16.M88.4 [R0], R8 ;  /* 0x0000000800007844 */ /* 0x0109ee0000000200 */
[----:B------:R-:W-:Y:S06]  /*728f0*/  BAR.SYNC.DEFER_BLOCKING 0x0 ;  /* 0x0000000000007b1d */ /* 0x000fec0000010000 */
[----:B----4-:R-:W4:Y:S04]  /*72900*/  LDL.LU R8, [R1+0x2e4] ;  /* 0x0002e40001087983 */ /* 0x010f280000300800 */
        /* <DEDUP_REMOVED lines=55> */
[----:B------:R-:W-:-:S03]  /*72c80*/  IMAD.MOV.U32 R14, RZ, RZ, R92 ;  /* 0x000000ffff0e7224 */ /* 0x000fc600078e005c */
[----:B------:R-:W1:Y:S01]  /*72c90*/  LDC R91, c[0x0][0x22c] ;  /* 0x00008b00ff5b7b82 */ /* 0x000e620000000800 */
[----:B------:R-:W-:-:S07]  /*72ca0*/  IMAD.MOV.U32 R15, RZ, RZ, R94 ;  /* 0x000000ffff0f7224 */ /* 0x000fce00078e005e */
[----:B------:R-:W1:Y:S08]  /*72cb0*/  LDC R94, c[0x0][0x22c] ;  /* 0x00008b00ff5e7b82 */ /* 0x000e700000000800 */
        /* <DEDUP_REMOVED lines=17> */
[----:B------:R-:W-:Y:S01]  /*72dd0*/  MOV R10, R93 ;  /* 0x0000005d000a7202 */ /* 0x000fe20000000f00 */
[----:B------:R-:W-:-:S02]  /*72de0*/  IMAD.MOV.U32 R11, RZ, RZ, R95 ;  /* 0x000000ffff0b7224 */ /* 0x000fc400078e005f */
[----:B------:R-:W-:Y:S02]  /*72df0*/  IMAD.MOV.U32 R14, RZ, RZ, R96 ;  /* 0x000000ffff0e7224 */ /* 0x000fe400078e0060 */
[----:B------:R-:W-:Y:S02]  /*72e00*/  IMAD.MOV.U32 R15, RZ, RZ, R98 ;  /* 0x000000ffff0f7224 */ /* 0x000fe400078e0062 */
        /* <DEDUP_REMOVED lines=13> */
[----:B-1----:R1:W-:Y:S04]  /*72ee0*/  STL.64 [R1+0x5c0], R20 ;  /* 0x0005c01401007387 */ /* 0x0023e80000100a00 */
[----:B------:R-:W-:Y:S04]  /*72ef0*/  STL.64 [R1+0x5c8], R22 ;  /* 0x0005c81601007387 */ /* 0x000fe80000100a00 */
[----:B------:R-:W2:Y:S01]  /*72f00*/  LDL.LU R13, [R1+0x338] ;  /* 0x00033800010d7983 */ /* 0x000ea20000300800 */
[----:B------:R-:W-:-:S02]  /*72f10*/  IMAD.MOV.U32 R10, RZ, RZ, R97 ;  /* 0x000000ffff0a7224 */ /* 0x000fc400078e0061 */
[----:B------:R-:W-:Y:S01]  /*72f20*/  IMAD.MOV.U32 R11, RZ, RZ, R99 ;  /* 0x000000ffff0b7224 */ /* 0x000fe200078e0063 */
[----:B------:R-:W-:Y:S01]  /*72f30*/  BAR.SYNC.DEFER_BLOCKING 0x0 ;  /* 0x0000000000007b1d */ /* 0x000fe20000010000 */
[----:B------:R-:W-:Y:S01]  /*72f40*/  IMAD.MOV.U32 R14, RZ, RZ, R100 ;  /* 0x000000ffff0e7224 */ /* 0x000fe200078e0064 */
[----:B------:R-:W-:-:S04]  /*72f50*/  MOV R15, R102 ;  /* 0x00000066000f7202 */ /* 0x000fc80000000f00 */
[----:B-1----:R-:W3:Y:S04]  /*72f60*/  LDL.LU R20, [R1+0x334] ;  /* 0x0003340001147983 */ /* 0x002ee80000300800 */
[----:B----4-:R-:W-:Y:S01]  /*72f70*/  STSM.16.M88.4 [R0], R8 ;  /* 0x0000000800007844 */ /* 0x010fe20000000200 */
[----:B------:R-:W-:Y:S06]  /*72f80*/  BAR.SYNC.DEFER_BLOCKING 0x0 ;  /* 0x0000000000007b1d */ /* 0x000fec0000010000 */
[----:B------:R-:W1:Y:S02]  /*72f90*/  LDS.128 R8, [R164] ;  /* 0x00000000a4087984 */ /* 0x000e640000000c00 */
[----:B------:R-:W-:Y:S06]  /*72fa0*/  BAR.SYNC.DEFER_BLOCKING 0x0 ;  /* 0x0000000000007b1d */ /* 0x000fec0000010000 */
[----:B-1----:R-:W-:Y:S04]  /*72fb0*/  STL.64 [R1+0x540], R8 ;  /* 0x0005400801007387 */ /* 0x002fe80000100a00 */
[----:B------:R-:W-:Y:S04]  /*72fc0*/  STL.64 [R1+0x548], R10 ;  /* 0x0005480a01007387 */ /* 0x000fe80000100a00 */
[----:B------:R-:W3:Y:S04]  /*72fd0*/  LDL.LU R21, [R1+0x33c] ;  /* 0x00033c0001157983 */ /* 0x000ee80000300800 */
[----:B--2---:R1:W-:Y:S01]  /*72fe0*/  STSM.16.M88.4 [R0], R12 ;  /* 0x0000000c00007844 */ /* 0x0043e20000000200 */
[----:B------:R-:W-:Y:S06]  /*72ff0*/  BAR.SYNC.DEFER_BLOCKING 0x0 ;  /* 0x0000000000007b1d */ /* 0x000fec0000010000 */
[----:B-1----:R-:W2:Y:S04]  /*73000*/  LDL.LU R12, [R1+0x340] ;  /* 0x00034000010c7983 */ /* 0x002ea80000300800 */
[----:B------:R-:W4:Y:S04]  /*73010*/  LDL.LU R78, [R1+0x18d4] ;  /* 0x0018d400014e7983 */ /* 0x000f280000300800 */
        /* <DEDUP_REMOVED lines=9> */
[----:B------:R-:W4:Y:S04]  /*730b0*/  LDL.LU R24, [R1+0x344] ;  /* 0x0003440001187983 */ /* 0x000f280000300800 */
[----:B---3--:R-:W-:Y:S01]  /*730c0*/  STSM.16.M88.4 [R0], R20 ;  /* 0x0000001400007844 */ /* 0x008fe20000000200 */
[----:B------:R-:W-:Y:S06]  /*730d0*/  BAR.SYNC.DEFER_BLOCKING 0x0 ;  /* 0x0000000000007b1d */ /* 0x000fec0000010000 */
[----:B------:R-:W1:Y:S02]  /*730e0*/  LDS.128 R8, [R164] ;  /* 0x00000000a4087984 */ /* 0x000e640000000c00 */
[----:B------:R-:W-:Y:S06]  /*730f0*/  BAR.SYNC.DEFER_BLOCKING 0x0 ;  /* 0x0000000000007b1d */ /* 0x000fec0000010000 */
[----:B-1----:R-:W-:Y:S04]  /*73100*/  STL [R1+0x2780], R8 ;  /* 0x0027800801007387 */ /* 0x002fe80000100800 */
[----:B------:R-:W-:Y:S04]  /*73110*/  STL [R1+0x2750], R9 ;  /* 0x0027500901007387 */ /* 0x000fe80000100800 */
[----:B------:R-:W-:Y:S04]  /*73120*/  STL [R1+0x2740], R10 ;  /* 0x0027400a01007387 */ /* 0x000fe80000100800 */
[----:B------:R-:W-:Y:S04]  /*73130*/  STL [R1+0x2730], R11 ;  /* 0x0027300b01007387 */ /* 0x000fe80000100800 */
[----:B------:R-:W3:Y:S04]  /*73140*/  LDL.LU R25, [R1+0x34c] ;  /* 0x00034c0001197983 */ /* 0x000ee80000300800 */
[----:B------:R-:W3:Y:S04]  /*73150*/  LDL.LU R28, [R1+0x350] ;  /* 0x00035000011c7983 */ /* 0x000ee80000300800 */
[----:B--2---:R-:W-:Y:S01]  /*73160*/  STSM.16.M88.4 [R0], R12 ;  /* 0x0000000c00007844 */ /* 0x004fe20000000200 */
[----:B------:R-:W-:Y:S06]  /*73170*/  BAR.SYNC.DEFER_BLOCKING 0x0 ;  /* 0x0000000000007b1d */ /* 0x000fec0000010000 */
[----:B------:R-:W1:Y:S02]  /*73180*/  LDS.128 R20, [R164] ;  /* 0x00000000a4147984 */ /* 0x000e640000000c00 */
[----:B------:R-:W-:Y:S06]  /*73190*/  BAR.SYNC.DEFER_BLOCKING 0x0 ;  /* 0x0000000000007b1d */ /* 0x000fec0000010000 */
[----:B-1----:R-:W-:Y:S04]  /*731a0*/  STL.64 [R1+0x2718], R20 ;  /* 0x0027181401007387 */ /* 0x002fe80000100a00 */
[----:B------:R1:W-:Y:S04]  /*731b0*/  STL.64 [R1+0x26f8], R22 ;  /* 0x0026f81601007387 */ /* 0x0003e80000100a00 */
[----:B------:R-:W2:Y:S04]  /*731c0*/  LDL.LU R29, [R1+0x358] ;  /* 0x00035800011d7983 */ /* 0x000ea80000300800 */
[----:B------:R-:W2:Y:S01]  /*731d0*/  LDL.LU R32, [R1+0x354] ;  /* 0x0003540001207983 */ /* 0x000ea20000300800 */
[C---:B----4-:R-:W-:Y:S01]  /*731e0*/  IMAD R7, R78.reuse, R7, RZ ;  /* 0x000000074e077224 */ /* 0x050fe200078e02ff */
[----:B------:R-:W-:-:S02]  /*731f0*/  ISETP.GE.AND P0, PT, R78, R5, PT ;  /* 0x000000054e00720c */ /* 0x000fc40003f06270 */
[----:B---3--:R-:W-:Y:S01]  /*73200*/  STSM.16.M88.4 [R0], R24 ;  /* 0x0000001800007844 */ /* 0x008fe20000000200 */
[----:B-1----:R-:W1:Y:S08]  /*73210*/  LDC R23, c[0x0][0x248] ;  /* 0x00009200ff177b82 */ /* 0x002e700000000800 */
[----:B------:R-:W-:Y:S08]  /*73220*/  BAR.SYNC.DEFER_BLOCKING 0x0 ;  /* 0x0000000000007b1d */ /* 0x000ff00000010000 */
[----:B------:R-:W3:Y:S08]  /*73230*/  LDC R21, c[0x0][0x248] ;  /* 0x00009200ff157b82 */ /* 0x000ef00000000800 */
[----:B------:R-:W4:Y:S08]  /*73240*/  LDC R20, c[0x0][0x248] ;  /* 0x00009200ff147b82 */ /* 0x000f300000000800 */
[----:B------:R-:W4:Y:S01]  /*73250*/  LDC R22, c[0x0][0x248] ;  /* 0x00009200ff167b82 */ /* 0x000f220000000800 */
[----:B------:R-:W1:Y:S07]  /*73260*/  LDS.128 R12, [R164] ;  /* 0x00000000a40c7984 */ /* 0x000e6e0000000c00 */
[----:B------:R-:W-:Y:S06]  /*73270*/  BAR.SYNC.DEFER_BLOCKING 0x0 ;  /* 0x0000000000007b1d */ /* 0x000fec0000010000 */
[----:B-1----:R-:W-:Y:S04]  /*73280*/  STL.64 [R1+0x2710], R12 ;  /* 0x0027100c01007387 */ /* 0x002fe80000100a00 */
[----:B------:R-:W-:Y:S04]  /*73290*/  STL.64 [R1+0x26f0], R14 ;  /* 0x0026f00e01007387 */ /* 0x000fe80000100a00 */
[----:B------:R-:W3:Y:S04]  /*732a0*/  LDL.LU R33, [R1+0x35c] ;  /* 0x00035c0001217983 */ /* 0x000ee80000300800 */
[----:B------:R-:W4:Y:S04]  /*732b0*/  LDL.LU R36, [R1+0x360] ;  /* 0x0003600001247983 */ /* 0x000f280000300800 */
[----:B--2---:R-:W-:Y:S01]  /*732c0*/  STSM.16.M88.4 [R0], R28 ;  /* 0x0000001c00007844 */ /* 0x004fe20000000200 */
[----:B------:R-:W-:Y:S06]  /*732d0*/  BAR.SYNC.DEFER_BLOCKING 0x0 ;  /* 0x0000000000007b1d */ /* 0x000fec0000010000 */
[----:B------:R-:W1:Y:S02]  /*732e0*/  LDS.128 R28, [R164] ;  /* 0x00000000a41c7984 */ /* 0x000e640000000c00 */
[----:B------:R-:W-:Y:S06]  /*732f0*/  BAR.SYNC.DEFER_BLOCKING 0x0 ;  /* 0x0000000000007b1d */ /* 0x000fec0000010000 */
[----:B-1----:R1:W-:Y:S04]  /*73300*/  STL.64 [R1+0x26d8], R28 ;  /* 0x0026d81c01007387 */ /* 0x0023e80000100a00 */
[----:B------:R2:W-:Y:S04]  /*73310*/  STL.64 [R1+0x26c0], R30 ;  /* 0x0026c01e01007387 */ /* 0x0005e80000100a00 */
[----:B------:R-:W4:Y:S04]  /*73320*/  LDL.LU R37, [R1+0x368] ;  /* 0x0003680001257983 */ /* 0x000f280000300800 */
[----:B------:R-:W4:Y:S01]  /*73330*/  LDL.LU R40, [R1+0x364] ;  /* 0x0003640001287983 */ /* 0x000f220000300800 */
[C---:B------:R-:W-:Y:S01]  /*73340*/  IMAD R5, R6.reuse, R4, RZ ;  /* 0x0000000406057224 */ /* 0x040fe200078e02ff */
[----:B------:R-:W-:Y:S01]  /*73350*/  LEA R2, P2, R7, R2, 0x2 ;  /* 0x0000000207027211 */ /* 0x000fe200078410ff */
[----:B-1----:R-:W1:Y:S01]  /*73360*/  LDC R29, c[0x0][0x248] ;  /* 0x00009200ff1d7b82 */ /* 0x002e620000000800 */
[----:B---3--:R-:W-:Y:S07]  /*73370*/  STSM.16.M88.4 [R0], R32 ;  /* 0x0000002000007844 */ /* 0x008fee0000000200 */
[----:B------:R-:W-:Y:S01]  /*73380*/  BAR.SYNC.DEFER_BLOCKING 0x0 ;  /* 0x0000000000007b1d */ /* 0x000fe20000010000 */
[----:B------:R-:W-:-:S07]  /*73390*/  ISETP.LT.AND P1, PT, R6, R77, !P0 ;  /* 0x0000004d0600720c */ /* 0x000fce0004721270 */
[----:B--2---:R-:W2:Y:S08]  /*733a0*/  LDC R31, c[0x0][0x248] ;  /* 0x00009200ff1f7b82 */ /* 0x004eb00000000800 */
[----:B------:R-:W3:Y:S08]  /*733b0*/  LDC R28, c[0x0][0x248] ;  /* 0x00009200ff1c7b82 */ /* 0x000ef00000000800 */
[----:B------:R-:W3:Y:S01]  /*733c0*/  LDC R30, c[0x0][0x248] ;  /* 0x00009200ff1e7b82 */ /* 0x000ee20000000800 */
[----:B------:R-:W1:Y:S07]  /*733d0*/  LDS.128 R24, [R164] ;  /* 0x00000000a4187984 */ /* 0x000e6e0000000c00 */
[----:B------:R-:W-:Y:S06]  /*733e0*/  BAR.SYNC.DEFER_BLOCKING 0x0 ;  /* 0x0000000000007b1d */ /* 0x000fec0000010000 */
[----:B-1----:R1:W-:Y:S04]  /*733f0*/  STL.64 [R1+0x26e0], R24 ;  /* 0x0026e01801007387 */ /* 0x0023e80000100a00 */
[----:B------:R2:W-:Y:S04]  /*73400*/  STL.64 [R1+0x26c8], R26 ;  /* 0x0026c81a01007387 */ /* 0x0005e80000100a00 */
[----:B------:R-:W3:Y:S04]  /*73410*/  LDL.LU R41, [R1+0x36c] ;  /* 0x00036c0001297983 */ /* 0x000ee80000300800 */
[----:B------:R-:W3:Y:S01]  /*73420*/  LDL.LU R44, [R1+0x370] ;  /* 0x00037000012c7983 */ /* 0x000ee20000300800 */
[----:B------:R-:W-:-:S03]  /*73430*/  LEA.HI.X.SX32 R3, R7, R3, 0x2, P2 ;  /* 0x0000000307037211 */ /* 0x000fc600010f16ff */
[----:B----4-:R-:W-:Y:S01]  /*73440*/  STSM.16.M88.4 [R0], R36 ;  /* 0x0000002400007844 */ /* 0x010fe20000000200 */
[----:B-1----:R-:W1:Y:S08]  /*73450*/  LDC R25, c[0x0][0x248] ;  /* 0x00009200ff197b82 */ /* 0x002e700000000800 */
[----:B------:R-:W-:Y:S08]  /*73460*/  BAR.SYNC.DEFER_BLOCKING 0x0 ;  /* 0x0000000000007b1d */ /* 0x000ff00000010000 */
[----:B------:R-:W4:Y:S08]  /*73470*/  LDC R24, c[0x0][0x248] ;  /* 0x00009200ff187b82 */ /* 0x000f300000000800 */
[----:B--2---:R-:W2:Y:S08]  /*73480*/  LDC R27, c[0x0][0x248] ;  /* 0x00009200ff1b7b82 */ /* 0x004eb00000000800 */
[----:B------:R-:W2:Y:S01]  /*73490*/  LDC R26, c[0x0][0x248] ;  /* 0x00009200ff1a7b82 */ /* 0x000ea20000000800 */
[----:B------:R-:W1:Y:S07]  /*734a0*/  LDS.128 R36, [R164] ;  /* 0x00000000a4247984 */ /* 0x000e6e0000000c00 */
[----:B------:R-:W-:Y:S06]  /*734b0*/  BAR.SYNC.DEFER_BLOCKING 0x0 ;  /* 0x0000000000007b1d */ /* 0x000fec0000010000 */
[----:B-1----:R1:W-:Y:S04]  /*734c0*/  STL.64 [R1+0x26a0], R36 ;  /* 0x0026a02401007387 */ /* 0x0023e80000100a00 */
[----:B------:R4:W-:Y:S04]  /*734d0*/  STL.64 [R1+0x2688], R38 ;  /* 0x0026882601007387 */ /* 0x0009e80000100a00 */
[----:B------:R-:W2:Y:S04]  /*734e0*/  LDL.LU R45, [R1+0x378] ;  /* 0x00037800012d7983 */ /* 0x000ea80000300800 */
[----:B------:R-:W2:Y:S01]  /*734f0*/  LDL.LU R48, [R1+0x374] ;  /* 0x0003740001307983 */ /* 0x000ea20000300800 */
[----:B------:R-:W-:Y:S01]  /*73500*/  VIADD R7, R6, 0x3 ;  /* 0x0000000306077836 */ /* 0x000fe20000000000 */
[----:B-1----:R-:W1:Y:S08]  /*73510*/  LDC R37, c[0x0][0x248] ;  /* 0x00009200ff257b82 */ /* 0x002e700000000800 */
[----:B----4-:R-:W4:Y:S08]  /*73520*/  LDC R39, c[0x0][0x248] ;  /* 0x00009200ff277b82 */ /* 0x010f300000000800 */
[----:B------:R-:W1:Y:S08]  /*73530*/  LDC R38, c[0x0][0x248] ;  /* 0x00009200ff267b82 */ /* 0x000e700000000800 */
[----:B------:R-:W1:Y:S01]  /*73540*/  LDC R36, c[0x0][0x248] ;  /* 0x00009200ff247b82 */ /* 0x000e620000000800 */
[----:B---3--:R-:W-:Y:S07]  /*73550*/  STSM.16.M88.4 [R0], R40 ;  /* 0x0000002800007844 */ /* 0x008fee0000000200 */
[----:B------:R-:W-:Y:S06]  /*73560*/  BAR.SYNC.DEFER_BLOCKING 0x0 ;  /* 0x0000000000007b1d */ /* 0x000fec0000010000 */
[----:B------:R-:W3:Y:S02]  /*73570*/  LDS.128 R32, [R164] ;  /* 0x00000000a4207984 */ /* 0x000ee40000000c00 */
[----:B------:R-:W-:Y:S06]  /*73580*/  BAR.SYNC.DEFER_BLOCKING 0x0 ;  /* 0x0000000000007b1d */ /* 0x000fec0000010000 */
[----:B---3--:R3:W-:Y:S04]  /*73590*/  STL.64 [R1+0x2698], R32 ;  /* 0x0026982001007387 */ /* 0x0087e80000100a00 */
[----:B------:R4:W-:Y:S04]  /*735a0*/  STL.64 [R1+0x2680], R34 ;  /* 0x0026802201007387 */ /* 0x0009e80000100a00 */
[----:B------:R-:W4:Y:S04]  /*735b0*/  LDL.LU R49, [R1+0x37c] ;  /* 0x00037c0001317983 */ /* 0x000f280000300800 */
[----:B------:R-:W4:Y:S01]  /*735c0*/  LDL.LU R52, [R1+0x380] ;  /* 0x0003800001347983 */ /* 0x000f220000300800 */
[----:B---3--:R-:W3:Y:S08]  /*735d0*/  LDC R33, c[0x0][0x248] ;  /* 0x00009200ff217b82 */ /* 0x008ef00000000800 */
[----:B------:R-:W3:Y:S01]  /*735e0*/  LDC R32, c[0x0][0x248] ;  /* 0x00009200ff207b82 */ /* 0x000ee20000000800 */
[----:B--2---:R-:W-:Y:S07]  /*735f0*/  STSM.16.M88.4 [R0], R44 ;  /* 0x0000002c00007844 */ /* 0x004fee0000000200 */
[----:B----4-:R-:W2:Y:S08]  /*73600*/  LDC R35, c[0x0][0x248] ;  /* 0x00009200ff237b82 */ /* 0x010eb00000000800 */
[----:B------:R-:W-:Y:S08]  /*73610*/  BAR.SYNC.DEFER_BLOCKING 0x0 ;  /* 0x0000000000007b1d */ /* 0x000ff00000010000 */
[----:B------:R-:W4:Y:S01]  /*73620*/  LDC R34, c[0x0][0x248] ;  /* 0x00009200ff227b82 */ /* 0x000f220000000800 */
[----:B------:R-:W1:Y:S07]  /*73630*/  LDS.128 R44, [R164] ;  /* 0x00000000a42c7984 */ /* 0x000e6e0000000c00 */
[----:B------:R-:W-:Y:S06]  /*73640*/  BAR.SYNC.DEFER_BLOCKING 0x0 ;  /* 0x0000000000007b1d */ /* 0x000fec0000010000 */
[----:B-1----:R1:W-:Y:S04]  /*73650*/  STL.64 [R1+0x26a8], R44 ;  /* 0x0026a82c01007387 */ /* 0x0023e80000100a00 */
[----:B------:R3:W-:Y:S04]  /*73660*/  STL.64 [R1+0x2690], R46 ;  /* 0x0026902e01007387 */ /* 0x0007e80000100a00 */
[----:B------:R-:W2:Y:S04]  /*73670*/  LDL.LU R53, [R1+0x388] ;  /* 0x0003880001357983 */ /* 0x000ea80000300800 */
[----:B------:R-:W4:Y:S01]  /*73680*/  LDL.LU R56, [R1+0x384] ;  /* 0x0003840001387983 */ /* 0x000f220000300800 */
[----:B-1----:R-:W1:Y:S08]  /*73690*/  LDC R45, c[0x0][0x248] ;  /* 0x00009200ff2d7b82 */ /* 0x002e700000000800 */
[----:B---3--:R-:W3:Y:S08]  /*736a0*/  LDC R47, c[0x0][0x248] ;  /* 0x00009200ff2f7b82 */ /* 0x008ef00000000800 */
[----:B------:R-:W1:Y:S08]  /*736b0*/  LDC R46, c[0x0][0x248] ;  /* 0x00009200ff2e7b82 */ /* 0x000e700000000800 */
[----:B------:R-:W1:Y:S01]  /*736c0*/  LDC R44, c[0x0][0x248] ;  /* 0x00009200ff2c7b82 */ /* 0x000e620000000800 */
[----:B------:R-:W-:Y:S07]  /*736d0*/  STSM.16.M88.4 [R0], R48 ;  /* 0x0000003000007844 */ /* 0x000fee0000000200 */
        /* <DEDUP_REMOVED lines=8> */
[----:B-1----:R-:W1:Y:S01]  /*73760*/  LDC R43, c[0x0][0x248] ;  /* 0x00009200ff2b7b82 */ /* 0x002e620000000800 */
[----:B--2---:R-:W-:Y:S07]  /*73770*/  STSM.16.M88.4 [R0], R52 ;  /* 0x0000003400007844 */ /* 0x004fee0000000200 */
[----:B------:R-:W2:Y:S08]  /*73780*/  LDC R42, c[0x0][0x248] ;  /* 0x00009200ff2a7b82 */ /* 0x000eb00000000800 */
[----:B------:R-:W-:Y:S08]  /*73790*/  BAR.SYNC.DEFER_BLOCKING 0x0 ;  /* 0x0000000000007b1d */ /* 0x000ff00000010000 */
[----:B------:R-:W3:Y:S01]  /*737a0*/  LDC R40, c[0x0][0x248] ;  /* 0x00009200ff287b82 */ /* 0x000ee20000000800 */
[----:B------:R-:W1:Y:S07]  /*737b0*/  LDS.128 R52, [R164] ;  /* 0x00000000a4347984 */ /* 0x000e6e0000000c00 */
[----:B------:R-:W-:Y:S06]  /*737c0*/  BAR.SYNC.DEFER_BLOCKING 0x0 ;  /* 0x0000000000007b1d */ /* 0x000fec0000010000 */
[----:B-1----:R1:W-:Y:S04]  /*737d0*/  STL.64 [R1+0x26e8], R52 ;  /* 0x0026e83401007387 */ /* 0x0023e80000100a00 */
[----:B------:R2:W-:Y:S04]  /*737e0*/  STL.64 [R1+0x26d0], R54 ;  /* 0x0026d03601007387 */ /* 0x0005e80000100a00 */
[----:B------:R-:W3:Y:S04]  /*737f0*/  LDL.LU R61, [R1+0x398] ;  /* 0x00039800013d7983 */ /* 0x000ee80000300800 */
[----:B------:R-:W3:Y:S01]  /*73800*/  LDL.LU R64, [R1+0x394] ;  /* 0x0003940001407983 */ /* 0x000ee20000300800 */
[----:B-1----:R-:W1:Y:S08]  /*73810*/  LDC R53, c[0x0][0x248] ;  /* 0x00009200ff357b82 */ /* 0x002e700000000800 */
[----:B--2---:R-:W2:Y:S08]  /*73820*/  LDC R55, c[0x0][0x248] ;  /* 0x00009200ff377b82 */ /* 0x004eb00000000800 */
[----:B------:R-:W1:Y:S08]  /*73830*/  LDC R54, c[0x0][0x248] ;  /* 0x00009200ff367b82 */ /* 0x000e700000000800 */
[----:B------:R-:W1:Y:S01]  /*73840*/  LDC R52, c[0x0][0x248] ;  /* 0x00009200ff347b82 */ /* 0x000e620000000800 */
[----:B----4-:R-:W-:Y:S07]  /*73850*/  STSM.16.M88.4 [R0], R56 ;  /* 0x0000003800007844 */ /* 0x010fee0000000200 */
[----:B------:R-:W-:Y:S06]  /*73860*/  BAR.SYNC.DEFER_BLOCKING 0x0 ;  /* 0x0000000000007b1d */ /* 0x000fec0000010000 */
[----:B------:R-:W4:Y:S02]  /*73870*/  LDS.128 R48, [R164] ;  /* 0x00000000a4307984 */ /* 0x000f240000000c00 */
[----:B------:R-:W-:Y:S06]  /*73880*/  BAR.SYNC.DEFER_BLOCKING 0x0 ;  /* 0x0000000000007b1d */ /* 0x000fec0000010000 */
[----:B----4-:R4:W-:Y:S04]  /*73890*/  STL.64 [R1+0x2708], R48 ;  /* 0x0027083001007387 */ /* 0x0109e80000100a00 */
[----:B------:R2:W-:Y:S04]  /*738a0*/  STL.64 [R1+0x2700], R50 ;  /* 0x0027003201007387 */ /* 0x0005e80000100a00 */
[----:B------:R-:W3:Y:S04]  /*738b0*/  LDL.LU R65, [R1+0x39c] ;  /* 0x00039c0001417983 */ /* 0x000ee80000300800 */
[----:B------:R-:W3:Y:S01]  /*738c0*/  LDL.LU R68, [R1+0x3a0] ;  /* 0x0003a00001447983 */ /* 0x000ee20000300800 */
[----:B----4-:R-:W4:Y:S08]  /*738d0*/  LDC R49, c[0x0][0x248] ;  /* 0x00009200ff317b82 */ /* 0x010f300000000800 */
[----:B--2---:R-:W2:Y:S01]  /*738e0*/  LDC R51, c[0x0][0x248] ;  /* 0x00009200ff337b82 */ /* 0x004ea20000000800 */
[----:B---3--:R-:W-:Y:S07]  /*738f0*/  STSM.16.M88.4 [R0], R60 ;  /* 0x0000003c00007844 */ /* 0x008fee0000000200 */
[----:B------:R-:W3:Y:S08]  /*73900*/  LDC R50, c[0x0][0x248] ;  /* 0x00009200ff327b82 */ /* 0x000ef00000000800 */
[----:B------:R-:W-:Y:S08]  /*73910*/  BAR.SYNC.DEFER_BLOCKING 0x0 ;  /* 0x0000000000007b1d */ /* 0x000ff00000010000 */
[----:B------:R-:W4:Y:S01]  /*73920*/  LDC R48, c[0x0][0x248] ;  /* 0x00009200ff307b82 */ /* 0x000f220000000800 */
[----:B------:R-:W1:Y:S07]  /*73930*/  LDS.128 R60, [R164] ;  /* 0x00000000a43c7984 */ /* 0x000e6e0000000c00 */
[----:B------:R-:W-:Y:S06]  /*73940*/  BAR.SYNC.DEFER_BLOCKING 0x0 ;  /* 0x0000000000007b1d */ /* 0x000fec0000010000 */
[----:B-1----:R1:W-:Y:S04]  /*73950*/  STL.64 [R1+0x2728], R60 ;  /* 0x0027283c01007387 */ /* 0x0023e80000100a00 */
[----:B------:R2:W-:Y:S04]  /*73960*/  STL.64 [R1+0x2720], R62 ;  /* 0x0027203e01007387 */ /* 0x0005e80000100a00 */
[----:B------:R-:W4:Y:S01]  /*73970*/  LDL.LU R69, [R1+0x3a8] ;  /* 0x0003a80001457983 */ /* 0x000f220000300800 */
[----:B-1----:R-:W1:Y:S08]  /*73980*/  LDC R61, c[0x0][0x248] ;  /* 0x00009200ff3d7b82 */ /* 0x002e700000000800 */
[----:B--2---:R-:W2:Y:S08]  /*73990*/  LDC R63, c[0x0][0x248] ;  /* 0x00009200ff3f7b82 */ /* 0x004eb00000000800 */
[----:B------:R-:W1:Y:S08]  /*739a0*/  LDC R62, c[0x0][0x248] ;  /* 0x00009200ff3e7b82 */ /* 0x000e700000000800 */
[----:B------:R-:W1:Y:S01]  /*739b0*/  LDC R60, c[0x0][0x248] ;  /* 0x00009200ff3c7b82 */ /* 0x000e620000000800 */
[----:B------:R2:W-:Y:S07]  /*739c0*/  STSM.16.M88.4 [R0], R64 ;  /* 0x0000004000007844 */ /* 0x0005ee0000000200 */
[----:B------:R-:W-:Y:S06]  /*739d0*/  BAR.SYNC.DEFER_BLOCKING 0x0 ;  /* 0x0000000000007b1d */ /* 0x000fec0000010000 */
[----:B--2---:R-:W2:Y:S04]  /*739e0*/  LDL.LU R64, [R1+0x3a4] ;  /* 0x0003a40001407983 */ /* 0x004ea80000300800 */
[----:B------:R-:W1:Y:S01]  /*739f0*/  LDS.128 R56, [R164] ;  /* 0x00000000a4387984 */ /* 0x000e620000000c00 */
[----:B------:R-:W-:Y:S06]  /*73a00*/  BAR.SYNC.DEFER_BLOCKING 0x0 ;  /* 0x0000000000007b1d */ /* 0x000fec0000010000 */
[----:B-1----:R1:W-:Y:S04]  /*73a10*/  STL [R1+0x2754], R56 ;  /* 0x0027543801007387 */ /* 0x0023e80000100800 */
[----:B------:R3:W-:Y:S04]  /*73a20*/  STL [R1+0x2744], R57 ;  /* 0x0027443901007387 */ /* 0x0007e80000100800 */
[----:B------:R3:W-:Y:S01]  /*73a30*/  STL.64 [R1+0x2738], R58 ;  /* 0x0027383a01007387 */ /* 0x0007e20000100a00 */
[----:B------:R-:W-:Y:S01]  /*73a40*/  IMAD.MOV.U32 R66, RZ, RZ, R129 ;  /* 0x000000ffff427224 */ /* 0x000fe200078e0081 */
[----:B-1----:R-:W1:Y:S02]  /*73a50*/  LDC R56, c[0x0][0x248] ;  /* 0x00009200ff387b82 */ /* 0x002e640000000800 */
[----:B------:R-:W2:Y:S01]  /*73a60*/  LDL.LU R65, [R1+0x3ac] ;  /* 0x0003ac0001417983 */ /* 0x000ea20000300800 */
[----:B------:R-:W-:-:S05]  /*73a70*/  IMAD.MOV.U32 R67, RZ, RZ, R131 ;  /* 0x000000ffff437224 */ /* 0x000fca00078e0083 */
[----:B---3--:R-:W3:Y:S08]  /*73a80*/  LDC R57, c[0x0][0x248] ;  /* 0x00009200ff397b82 */ /* 0x008ef00000000800 */
[----:B------:R-:W1:Y:S01]  /*73a90*/  LDC R59, c[0x0][0x248] ;  /* 0x00009200ff3b7b82 */ /* 0x000e620000000800 */
[----:B----4-:R4:W-:Y:S07]  /*73aa0*/  STSM.16.M88.4 [R0], R68 ;  /* 0x0000004400007844 */ /* 0x0109ee0000000200 */
[----:B------:R-:W-:Y:S08]  /*73ab0*/  BAR.SYNC.DEFER_BLOCKING 0x0 ;  /* 0x0000000000007b1d */ /* 0x000ff00000010000 */
[----:B------:R-:W1:Y:S01]  /*73ac0*/  LDC R58, c[0x0][0x248] ;  /* 0x00009200ff3a7b82 */ /* 0x000e620000000800 */
[----:B----4-:R-:W4:Y:S04]  /*73ad0*/  LDL.LU R68, [R1+0x3b0] ;  /* 0x0003b00001447983 */ /* 0x010f280000300800 */
[----:B------:R-:W3:Y:S03]  /*73ae0*/  LDS.128 R124, [R164] ;  /* 0x00000000a47c7984 */ /* 0x000ee60000000c00 */
[----:B------:R-:W-:Y:S06]  /*73af0*/  BAR.SYNC.DEFER_BLOCKING 0x0 ;  /* 0x0000000000007b1d */ /* 0x000fec0000010000 */
[----:B---3--:R3:W-:Y:S04]  /*73b00*/  STL [R1+0x275c], R124 ;  /* 0x00275c7c01007387 */ /* 0x0087e80000100800 */
[----:B------:R1:W-:Y:S04]  /*73b10*/  STL [R1+0x2758], R125 ;  /* 0x0027587d01007387 */ /* 0x0003e80000100800 */
[----:B------:R1:W-:Y:S01]  /*73b20*/  STL.64 [R1+0x2748], R126 ;  /* 0x0027487e01007387 */ /* 0x0003e20000100a00 */
[----:B------:R-:W-:Y:S01]  /*73b30*/  IMAD.MOV.U32 R70, RZ, RZ, R132 ;  /* 0x000000ffff467224 */ /* 0x000fe200078e0084 */
[----:B---3--:R-:W3:Y:S02]  /*73b40*/  LDC R124, c[0x0][0x248] ;  /* 0x00009200ff7c7b82 */ /* 0x008ee40000000800 */
[----:B------:R-:W4:Y:S01]  /*73b50*/  LDL.LU R69, [R1+0x3b8] ;  /* 0x0003b80001457983 */ /* 0x000f220000300800 */
[----:B------:R-:W-:-:S05]  /*73b60*/  IMAD.MOV.U32 R71, RZ, RZ, R134 ;  /* 0x000000ffff477224 */ /* 0x000fca00078e0086 */
[----:B-1----:R-:W1:Y:S08]  /*73b70*/  LDC R125, c[0x0][0x248] ;  /* 0x00009200ff7d7b82 */ /* 0x002e700000000800 */
[----:B------:R-:W3:Y:S08]  /*73b80*/  LDC R127, c[0x0][0x248] ;  /* 0x00009200ff7f7b82 */ /* 0x000ef00000000800 */
[----:B------:R-:W1:Y:S01]  /*73b90*/  LDC R126, c[0x0][0x248] ;  /* 0x00009200ff7e7b82 */ /* 0x000e620000000800 */
[----:B--2---:R2:W-:Y:S07]  /*73ba0*/  STSM.16.M88.4 [R0], R64 ;  /* 0x0000004000007844 */ /* 0x0045ee0000000200 */
[----:B------:R-:W-:Y:S06]  /*73bb0*/  BAR.SYNC.DEFER_BLOCKING 0x0 ;  /* 0x0000000000007b1d */ /* 0x000fec0000010000 */
[----:B--2---:R-:W2:Y:S04]  /*73bc0*/  LDL.LU R64, [R1+0x3b4] ;  /* 0x0003b40001407983 */ /* 0x004ea80000300800 */
[----:B------:R-:W3:Y:S01]  /*73bd0*/  LDS.128 R120, [R164] ;  /* 0x00000000a4787984 */ /* 0x000ee20000000c00 */
[----:B------:R-:W-:Y:S01]  /*73be0*/  BAR.SYNC.DEFER_BLOCKING 0x0 ;  /* 0x0000000000007b1d */ /* 0x000fe20000010000 */
[----:B------:R-:W-:-:S02]  /*73bf0*/  IMAD.MOV.U32 R66, RZ, RZ, R133 ;  /* 0x000000ffff427224 */ /* 0x000fc400078e0085 */
[----:B------:R-:W-:-:S03]  /*73c00*/  IMAD.MOV.U32 R67, RZ, RZ, R135 ;  /* 0x000000ffff437224 */ /* 0x000fc600078e0087 */
[----:B---3--:R3:W-:Y:S04]  /*73c10*/  STL [R1+0x2770], R122 ;  /* 0x0027707a01007387 */ /* 0x0087e80000100800 */
[----:B------:R-:W-:Y:S04]  /*73c20*/  STL.64 [R1+0x2768], R120 ;  /* 0x0027687801007387 */ /* 0x000fe80000100a00 */
[----:B------:R1:W-:Y:S01]  /*73c30*/  STL [R1+0x2760], R123 ;  /* 0x0027607b01007387 */ /* 0x0003e20000100800 */
[----:B---3--:R-:W3:Y:S03]  /*73c40*/  LDC R122, c[0x0][0x248] ;  /* 0x00009200ff7a7b82 */ /* 0x008ee60000000800 */
[----:B------:R-:W2:Y:S05]  /*73c50*/  LDL.LU R65, [R1+0x3bc] ;  /* 0x0003bc0001417983 */ /* 0x000eaa0000300800 */
[----:B-1----:R-:W1:Y:S08]  /*73c60*/  LDC R123, c[0x0][0x248] ;  /* 0x00009200ff7b7b82 */ /* 0x002e700000000800 */
[----:B------:R-:W3:Y:S01]  /*73c70*/  LDC R121, c[0x0][0x248] ;  /* 0x00009200ff797b82 */ /* 0x000ee20000000800 */
[----:B----4-:R4:W-:Y:S07]  /*73c80*/  STSM.16.M88.4 [R0], R68 ;  /* 0x0000004400007844 */ /* 0x0109ee0000000200 */
[----:B------:R-:W-:Y:S08]  /*73c90*/  BAR.SYNC.DEFER_BLOCKING 0x0 ;  /* 0x0000000000007b1d */ /* 0x000ff00000010000 */
[----:B------:R-:W3:Y:S01]  /*73ca0*/  LDC R120, c[0x0][0x248] ;  /* 0x00009200ff787b82 */ /* 0x000ee20000000800 */
[----:B----4-:R-:W4:Y:S04]  /*73cb0*/  LDL.LU R68, [R1+0x3c0] ;  /* 0x0003c00001447983 */ /* 0x010f280000300800 */
[----:B------:R-:W1:Y:S03]  /*73cc0*/  LDS.128 R132, [R164] ;  /* 0x00000000a4847984 */ /* 0x000e660000000c00 */
[----:B------:R-:W-:Y:S06]  /*73cd0*/  BAR.SYNC.DEFER_BLOCKING 0x0 ;  /* 0x0000000000007b1d */ /* 0x000fec0000010000 */
[----:B-1----:R1:W-:Y:S04]  /*73ce0*/  STL.64 [R1+0x2788], R132 ;  /* 0x0027888401007387 */ /* 0x0023e80000100a00 */
[----:B------:R3:W-:Y:S04]  /*73cf0*/  STL.64 [R1+0x2778], R134 ;  /* 0x0027788601007387 */ /* 0x0007e80000100a00 */
[----:B------:R-:W4:Y:S01]  /*73d00*/  LDL.LU R69, [R1+0x3c8] ;  /* 0x0003c80001457983 */ /* 0x000f220000300800 */
[----:B------:R-:W-:Y:S01]  /*73d10*/  MOV R70, R136 ;  /* 0x0000008800467202 */ /* 0x000fe20000000f00 */
[----:B------:R-:W-:Y:S01]  /*73d20*/  IMAD.MOV.U32 R71, RZ, RZ, R138 ;  /* 0x000000ffff477224 */ /* 0x000fe200078e008a */
[----:B-1----:R-:W1:Y:S08]  /*73d30*/  LDC R133, c[0x0][0x248] ;  /* 0x00009200ff857b82 */ /* 0x002e700000000800 */
[----:B---3--:R-:W3:Y:S08]  /*73d40*/  LDC R135, c[0x0][0x248] ;  /* 0x00009200ff877b82 */ /* 0x008ef00000000800 */
[----:B------:R-:W1:Y:S08]  /*73d50*/  LDC R134, c[0x0][0x248] ;  /* 0x00009200ff867b82 */ /* 0x000e700000000800 */
[----:B------:R-:W1:Y:S01]  /*73d60*/  LDC R132, c[0x0][0x248] ;  /* 0x00009200ff847b82 */ /* 0x000e620000000800 */
[----:B--2---:R2:W-:Y:S07]  /*73d70*/  STSM.16.M88.4 [R0], R64 ;  /* 0x0000004000007844 */ /* 0x0045ee0000000200 */
[----:B------:R-:W-:Y:S06]  /*73d80*/  BAR.SYNC.DEFER_BLOCKING 0x0 ;  /* 0x0000000000007b1d */ /* 0x000fec0000010000 */
[----:B--2---:R-:W2:Y:S04]  /*73d90*/  LDL.LU R64, [R1+0x3c4] ;  /* 0x0003c40001407983 */ /* 0x004ea80000300800 */
[----:B------:R-:W3:Y:S01]  /*73da0*/  LDS.128 R128, [R164] ;  /* 0x00000000a4807984 */ /* 0x000ee20000000c00 */
[----:B------:R-:W-:Y:S06]  /*73db0*/  BAR.SYNC.DEFER_BLOCKING 0x0 ;  /* 0x0000000000007b1d */ /* 0x000fec0000010000 */
[----:B---3--:R-:W-:Y:S04]  /*73dc0*/  STL.64 [R1+0x2798], R128 ;  /* 0x0027988001007387 */ /* 0x008fe80000100a00 */
[----:B------:R3:W-:Y:S04]  /*73dd0*/  STL [R1+0x2794], R130 ;  /* 0x0027948201007387 */ /* 0x0007e80000100800 */
[----:B----4-:R4:W-:Y:S01]  /*73de0*/  STSM.16.M88.4 [R0], R68 ;  /* 0x0000004400007844 */ /* 0x0109e20000000200 */
[----:B------:R-:W-:Y:S01]  /*73df0*/  IMAD.MOV.U32 R66, RZ, RZ, R137 ;  /* 0x000000ffff427224 */ /* 0x000fe200078e0089 */
[----:B---3--:R-:W3:Y:S08]  /*73e00*/  LDC R130, c[0x0][0x248] ;  /* 0x00009200ff827b82 */ /* 0x008ef00000000800 */
[----:B------:R-:W-:Y:S01]  /*73e10*/  BAR.SYNC.DEFER_BLOCKING 0x0 ;  /* 0x0000000000007b1d */ /* 0x000fe20000010000 */
[----:B------:R-:W-:-:S07]  /*73e20*/  IMAD.MOV.U32 R67, RZ, RZ, R139 ;  /* 0x000000ffff437224 */ /* 0x000fce00078e008b */
[----:B------:R-:W1:Y:S01]  /*73e30*/  LDC R129, c[0x0][0x248] ;  /* 0x00009200ff817b82 */ /* 0x000e620000000800 */
[----:B------:R4:W-:Y:S04]  /*73e40*/  STL [R1+0x2790], R131 ;  /* 0x0027908301007387 */ /* 0x0009e80000100800 */
[----:B------:R-:W2:Y:S03]  /*73e50*/  LDL.LU R65, [R1+0x3cc] ;  /* 0x0003cc0001417983 */ /* 0x000ea60000300800 */
[----:B------:R-:W1:Y:S01]  /*73e60*/  LDC R128, c[0x0][0x248] ;  /* 0x00009200ff807b82 */ /* 0x000e620000000800 */
[----:B----4-:R-:W4:Y:S01]  /*73e70*/  LDL.LU R68, [R1+0x3d0] ;  /* 0x0003d00001447983 */ /* 0x010f220000300800 */
[----:B------:R-:W-:-:S02]  /*73e80*/  IMAD.MOV.U32 R70, RZ, RZ, R140 ;  /* 0x000000ffff467224 */ /* 0x000fc400078e008c */
[----:B------:R-:W-:-:S04]  /*73e90*/  IMAD.MOV.U32 R71, RZ, RZ, R142 ;  /* 0x000000ffff477224 */ /* 0x000fc800078e008e */
[----:B------:R-:W3:Y:S01]  /*73ea0*/  LDC R131, c[0x0][0x248] ;  /* 0x00009200ff837b82 */ /* 0x000ee20000000800 */
[----:B------:R-:W1:Y:S07]  /*73eb0*/  LDS.128 R152, [R164] ;  /* 0x00000000a4987984 */ /* 0x000e6e0000000c00 */
[----:B------:R-:W-:Y:S06]  /*73ec0*/  BAR.SYNC.DEFER_BLOCKING 0x0 ;  /* 0x0000000000007b1d */ /* 0x000fec0000010000 */
[----:B-1----:R1:W-:Y:S04]  /*73ed0*/  STL [R1+0x27c8], R154 ;  /* 0x0027c89a01007387 */ /* 0x0023e80000100800 */
[----:B------:R3:W-:Y:S04]  /*73ee0*/  STL.64 [R1+0x27a8], R152 ;  /* 0x0027a89801007387 */ /* 0x0007e80000100a00 */
[----:B------:R3:W-:Y:S01]  /*73ef0*/  STL [R1+0x27a0], R155 ;  /* 0x0027a09b01007387 */ /* 0x0007e20000100800 */
[----:B-1----:R-:W1:Y:S03]  /*73f00*/  LDC R154, c[0x0][0x248] ;  /* 0x00009200ff9a7b82 */ /* 0x002e660000000800 */
[----:B------:R-:W4:Y:S04]  /*73f10*/  LDL.LU R69, [R1+0x3d8] ;  /* 0x0003d80001457983 */ /* 0x000f280000300800 */
[----:B------:R-:W4:Y:S01]  /*73f20*/  LDL.LU R72, [R1+0x3d4] ;  /* 0x0003d40001487983 */ /* 0x000f220000300800 */
[----:B---3--:R-:W3:Y:S08]  /*73f30*/  LDC R153, c[0x0][0x248] ;  /* 0x00009200ff997b82 */ /* 0x008ef00000000800 */
[----:B------:R-:W1:Y:S08]  /*73f40*/  LDC R152, c[0x0][0x248] ;  /* 0x00009200ff987b82 */ /* 0x000e700000000800 */
[----:B------:R-:W1:Y:S01]  /*73f50*/  LDC R155, c[0x0][0x248] ;  /* 0x00009200ff9b7b82 */ /* 0x000e620000000800 */
[----:B--2---:R-:W-:Y:S07]  /*73f60*/  STSM.16.M88.4 [R0], R64 ;  /* 0x0000004000007844 */ /* 0x004fee0000000200 */
[----:B------:R-:W-:Y:S06]  /*73f70*/  BAR.SYNC.DEFER_BLOCKING 0x0 ;  /* 0x0000000000007b1d */ /* 0x000fec0000010000 */
[----:B------:R-:W2:Y:S02]  /*73f80*/  LDS.128 R136, [R164] ;  /* 0x00000000a4887984 */ /* 0x000ea40000000c00 */
[----:B------:R-:W-:Y:S06]  /*73f90*/  BAR.SYNC.DEFER_BLOCKING 0x0 ;  /* 0x0000000000007b1d */ /* 0x000fec0000010000 */
[----:B----4-:R-:W-:Y:S02]  /*73fa0*/  STSM.16.M88.4 [R0], R68 ;  /* 0x0000004400007844 */ /* 0x010fe40000000200 */
[----:B------:R-:W-:Y:S06]  /*73fb0*/  BAR.SYNC.DEFER_BLOCKING 0x0 ;  /* 0x0000000000007b1d */ /* 0x000fec0000010000 */
[----:B--2---:R2:W-:Y:S04]  /*73fc0*/  STL.64 [R1+0x27b8], R136 ;  /* 0x0027b88801007387 */ /* 0x0045e80000100a00 */
[----:B------:R4:W-:Y:S04]  /*73fd0*/  STL.64 [R1+0x27b0], R138 ;  /* 0x0027b08a01007387 */ /* 0x0009e80000100a00 */
[----:B------:R-:W3:Y:S01]  /*73fe0*/  LDL.LU R73, [R1+0x3dc] ;  /* 0x0003dc0001497983 */ /* 0x000ee20000300800 */
[----:B------:R-:W-:-:S02]  /*73ff0*/  IMAD.MOV.U32 R66, RZ, RZ, R144 ;  /* 0x000000ffff427224 */ /* 0x000fc400078e0090 */
[----:B------:R-:W-:Y:S01]  /*74000*/  IMAD.MOV.U32 R67, RZ, RZ, R146 ;  /* 0x000000ffff437224 */ /* 0x000fe200078e0092 */
[----:B--2---:R-:W2:Y:S01]  /*74010*/  LDC R137, c[0x0][0x248] ;  /* 0x00009200ff897b82 */ /* 0x004ea20000000800 */
[----:B------:R-:W1:Y:S07]  /*74020*/  LDS.128 R140, [R164] ;  /* 0x00000000a48c7984 */ /* 0x000e6e0000000c00 */
[----:B------:R-:W-:Y:S01]  /*74030*/  BAR.SYNC.DEFER_BLOCKING 0x0 ;  /* 0x0000000000007b1d */ /* 0x000fe20000010000 */
[----:B------:R-:W-:-:S02]  /*74040*/  IMAD.MOV.U32 R70, RZ, RZ, R145 ;  /* 0x000000ffff467224 */ /* 0x000fc400078e0091 */
[----:B------:R-:W-:-:S05]  /*74050*/  IMAD.MOV.U32 R71, RZ, RZ, R147 ;  /* 0x000000ffff477224 */ /* 0x000fca00078e0093 */
[----:B----4-:R-:W4:Y:S08]  /*74060*/  LDC R139, c[0x0][0x248] ;  /* 0x00009200ff8b7b82 */ /* 0x010f300000000800 */
[----:B------:R-:W2:Y:S08]  /*74070*/  LDC R138, c[0x0][0x248] ;  /* 0x00009200ff8a7b82 */ /* 0x000eb00000000800 */
[----:B------:R-:W2:Y:S01]  /*74080*/  LDC R136, c[0x0][0x248] ;  /* 0x00009200ff887b82 */ /* 0x000ea20000000800 */
[----:B-1----:R1:W-:Y:S04]  /*74090*/  STL.64 [R1+0x27d0], R140 ;  /* 0x0027d08c01007387 */ /* 0x0023e80000100a00 */
[----:B------:R4:W-:Y:S04]  /*740a0*/  STL.64 [R1+0x27c0], R142 ;  /* 0x0027c08e01007387 */ /* 0x0009e80000100a00 */
[----:B------:R-:W2:Y:S04]  /*740b0*/  LDL.LU R64, [R1+0x3e0] ;  /* 0x0003e00001407983 */ /* 0x000ea80000300800 */
[----:B------:R-:W2:Y:S01]  /*740c0*/  LDL.LU R65, [R1+0x3e8] ;  /* 0x0003e80001417983 */ /* 0x000ea20000300800 */
[----:B-1----:R-:W1:Y:S03]  /*740d0*/  LDC R141, c[0x0][0x248] ;  /* 0x00009200ff8d7b82 */ /* 0x002e660000000800 */
[----:B------:R-:W2:Y:S04]  /*740e0*/  LDL.LU R68, [R1+0x3e4] ;  /* 0x0003e40001447983 */ /* 0x000ea80000300800 */
[----:B------:R-:W2:Y:S01]  /*740f0*/  LDL.LU R69, [R1+0x3ec] ;  /* 0x0003ec0001457983 */ /* 0x000ea20000300800 */
[----:B----4-:R-:W4:Y:S08]  /*74100*/  LDC R143, c[0x0][0x248] ;  /* 0x00009200ff8f7b82 */ /* 0x010f300000000800 */
[----:B------:R-:W1:Y:S08]  /*74110*/  LDC R142, c[0x0][0x248] ;  /* 0x00009200ff8e7b82 */ /* 0x000e700000000800 */
[----:B------:R-:W1:Y:S01]  /*74120*/  LDC R140, c[0x0][0x248] ;  /* 0x00009200ff8c7b82 */ /* 0x000e620000000800 */
[----:B---3--:R-:W-:Y:S07]  /*74130*/  STSM.16.M88.4 [R0], R72 ;  /* 0x0000004800007844 */ /* 0x008fee0000000200 */
[----:B------:R-:W-:Y:S06]  /*74140*/  BAR.SYNC.DEFER_BLOCKING 0x0 ;  /* 0x0000000000007b1d */ /* 0x000fec0000010000 */
[----:B------:R-:W3:Y:S02]  /*74150*/  LDS.128 R160, [R164] ;  /* 0x00000000a4a07984 */ /* 0x000ee40000000c00 */
[----:B------:R-:W-:Y:S06]  /*74160*/  BAR.SYNC.DEFER_BLOCKING 0x0 ;  /* 0x0000000000007b1d */ /* 0x000fec0000010000 */
[----:B--2---:R2:W-:Y:S02]  /*74170*/  STSM.16.M88.4 [R0], R64 ;  /* 0x0000004000007844 */ /* 0x0045e40000000200 */
[----:B------:R-:W-:Y:S06]  /*74180*/  BAR.SYNC.DEFER_BLOCKING 0x0 ;  /* 0x0000000000007b1d */ /* 0x000fec0000010000 */
[----:B------:R-:W4:Y:S02]  /*74190*/  LDS.128 R156, [R164] ;  /* 0x00000000a49c7984 */ /* 0x000f240000000c00 */
[----:B------:R-:W-:Y:S06]  /*741a0*/  BAR.SYNC.DEFER_BLOCKING 0x0 ;  /* 0x0000000000007b1d */ /* 0x000fec0000010000 */
[----:B---3--:R3:W-:Y:S04]  /*741b0*/  STL.64 [R1+0x27e0], R160 ;  /* 0x0027e0a001007387 */ /* 0x0087e80000100a00 */
[----:B------:R1:W-:Y:S01]  /*741c0*/  STSM.16.M88.4 [R0], R68 ;  /* 0x0000004400007844 */ /* 0x0003e20000000200 */
[----:B------:R-:W-:-:S02]  /*741d0*/  IMAD.MOV.U32 R74, RZ, RZ, R148 ;  /* 0x000000ffff4a7224 */ /* 0x000fc400078e0094 */
[----:B------:R-:W-:Y:S01]  /*741e0*/  IMAD.MOV.U32 R75, RZ, RZ, R150 ;  /* 0x000000ffff4b7224 */ /* 0x000fe200078e0096 */
[----:B------:R-:W-:Y:S01]  /*741f0*/  BAR.SYNC.DEFER_BLOCKING 0x0 ;  /* 0x0000000000007b1d */ /* 0x000fe20000010000 */
[----:B--2---:R-:W-:Y:S01]  /*74200*/  MOV R66, R149 ;  /* 0x0000009500427202 */ /* 0x004fe20000000f00 */
[----:B------:R-:W-:-:S06]  /*74210*/  IMAD.MOV.U32 R67, RZ, RZ, R151 ;  /* 0x000000ffff437224 */ /* 0x000fcc00078e0097 */
[----:B---3--:R-:W2:Y:S01]  /*74220*/  LDC R161, c[0x0][0x248] ;  /* 0x00009200ffa17b82 */ /* 0x008ea20000000800 */
[----:B------:R3:W-:Y:S04]  /*74230*/  STL [R1+0x27d8], R163 ;  /* 0x0027d8a301007387 */ /* 0x0007e80000100800 */
[----:B------:R3:W-:Y:S03]  /*74240*/  STL [R1+0x2818], R162 ;  /* 0x002818a201007387 */ /* 0x0007e60000100800 */
[----:B-1----:R-:W1:Y:S01]  /*74250*/  LDC R70, c[0x0][0x22c] ;  /* 0x00008b00ff467b82 */ /* 0x002e620000000800 */
[----:B----4-:R-:W-:Y:S04]  /*74260*/  STL.64 [R1+0x27f0], R156 ;  /* 0x0027f09c01007387 */ /* 0x010fe80000100a00 */
[----:B------:R4:W-:Y:S03]  /*74270*/  STL.64 [R1+0x27e8], R158 ;  /* 0x0027e89e01007387 */ /* 0x0009e60000100a00 */
[----:B------:R-:W2:Y:S01]  /*74280*/  LDC R71, c[0x0][0x22c] ;  /* 0x00008b00ff477b82 */ /* 0x000ea20000000800 */
[----:B------:R-:W2:Y:S04]  /*74290*/  LDL.LU R72, [R1+0x3f0] ;  /* 0x0003f00001487983 */ /* 0x000ea80000300800 */
[----:B------:R-:W2:Y:S01]  /*742a0*/  LDL.LU R73, [R1+0x3f8] ;  /* 0x0003f80001497983 */ /* 0x000ea20000300800 */
[----:B------:R-:W-:-:S02]  /*742b0*/  LEA R68, P2, R5, R2, 0x2 ;  /* 0x0000000205447211 */ /* 0x000fc400078410ff */
[----:B---3--:R-:W3:Y:S01]  /*742c0*/  LDC R163, c[0x0][0x248] ;  /* 0x00009200ffa37b82 */ /* 0x008ee20000000800 */
[----:B------:R-:W1:Y:S07]  /*742d0*/  LDS.128 R144, [R164] ;  /* 0x00000000a4907984 */ /* 0x000e6e0000000c00 */
[----:B------:R-:W-:Y:S08]  /*742e0*/  BAR.SYNC.DEFER_BLOCKING 0x0 ;  /* 0x0000000000007b1d */ /* 0x000ff00000010000 */
[----:B------:R-:W3:Y:S08]  /*742f0*/  LDC R162, c[0x0][0x248] ;  /* 0x00009200ffa27b82 */ /* 0x000ef00000000800 */
[----:B------:R-:W3:Y:S08]  /*74300*/  LDC R160, c[0x0][0x248] ;  /* 0x00009200ffa07b82 */ /* 0x000ef00000000800 */
[----:B----4-:R-:W4:Y:S08]  /*74310*/  LDC R159, c[0x0][0x248] ;  /* 0x00009200ff9f7b82 */ /* 0x010f300000000800 */
[----:B------:R-:W4:Y:S01]  /*74320*/  LDC R158, c[0x0][0x248] ;  /* 0x00009200ff9e7b82 */ /* 0x000f220000000800 */
[----:B-1----:R-:W-:Y:S07]  /*74330*/  STL.64 [R1+0x2800], R144 ;  /* 0x0028009001007387 */ /* 0x002fee0000100a00 */
[----:B------:R-:W1:Y:S01]  /*74340*/  LDC R157, c[0x0][0x248] ;  /* 0x00009200ff9d7b82 */ /* 0x000e620000000800 */
[----:B------:R3:W-:Y:S04]  /*74350*/  STL.64 [R1+0x27f8], R146 ;  /* 0x0027f89201007387 */ /* 0x0007e80000100a00 */
[----:B------:R-:W4:Y:S03]  /*74360*/  LDL.LU R85, [R1+0x630] ;  /* 0x0006300001557983 */ /* 0x000f260000300800 */
[----:B------:R-:W1:Y:S01]  /*74370*/  LDC R156, c[0x0][0x248] ;  /* 0x00009200ff9c7b82 */ /* 0x000e620000000800 */
[----:B------:R-:W4:Y:S04]  /*74380*/  LDL.LU R64, [R1+0x3f4] ;  /* 0x0003f40001407983 */ /* 0x000f280000300800 */
[----:B------:R-:W4:Y:S01]  /*74390*/  LDL.LU R65, [R1+0x3fc] ;  /* 0x0003fc0001417983 */ /* 0x000f220000300800 */
[----:B------:R-:W-:-:S02]  /*743a0*/  LEA.HI.X.SX32 R69, R5, R3, 0x2, P2 ;  /* 0x0000000305457211 */ /* 0x000fc400010f16ff */
[----:B---3--:R-:W3:Y:S01]  /*743b0*/  LDC R147, c[0x0][0x248] ;  /* 0x00009200ff937b82 */ /* 0x008ee20000000800 */
[----:B------:R-:W3:Y:S04]  /*743c0*/  LDL.LU R86, [R1+0x620] ;  /* 0x0006200001567983 */ /* 0x000ee80000300800 */
[----:B------:R-:W3:Y:S03]  /*743d0*/  LDL.LU R84, [R1+0x634] ;  /* 0x0006340001547983 */ /* 0x000ee60000300800 */
[----:B------:R-:W1:Y:S01]  /*743e0*/  LDC R146, c[0x0][0x248] ;  /* 0x00009200ff927b82 */ /* 0x000e620000000800 */
[----:B------:R-:W3:Y:S04]  /*743f0*/  LDL.LU R83, [R1+0x624] ;  /* 0x0006240001537983 */ /* 0x000ee80000300800 */
[----:B------:R-:W3:Y:S03]  /*74400*/  LDL.LU R81, [R1+0x638] ;  /* 0x0006380001517983 */ /* 0x000ee60000300800 */
[----:B------:R-:W1:Y:S01]  /*74410*/  LDC R145, c[0x0][0x248] ;  /* 0x00009200ff917b82 */ /* 0x000e620000000800 */
[----:B------:R-:W3:Y:S04]  /*74420*/  LDL.LU R82, [R1+0x628] ;  /* 0x0006280001527983 */ /* 0x000ee80000300800 */
[----:B------:R-:W3:Y:S03]  /*74430*/  LDL.LU R80, [R1+0x63c] ;  /* 0x00063c0001507983 */ /* 0x000ee60000300800 */
[----:B------:R-:W1:Y:S01]  /*74440*/  LDC R144, c[0x0][0x248] ;  /* 0x00009200ff907b82 */ /* 0x000e620000000800 */
[----:B------:R-:W3:Y:S04]  /*74450*/  LDL.LU R79, [R1+0x62c] ;  /* 0x00062c00014f7983 */ /* 0x000ee80000300800 */
[----:B------:R-:W3:Y:S04]  /*74460*/  LDL.LU R78, [R1+0x610] ;  /* 0x00061000014e7983 */ /* 0x000ee80000300800 */
[----:B------:R-:W3:Y:S01]  /*74470*/  LDL.LU R8, [R1+0x1eb4] ;  /* 0x001eb40001087983 */ /* 0x000ee20000300800 */
[----:B------:R-:W-:-:S03]  /*74480*/  ISETP.LT.AND P2, PT, R7, R70, !P0 ;  /* 0x000000460700720c */ /* 0x000fc60004741270 */
[----:B--2---:R2:W-:Y:S01]  /*74490*/  STSM.16.M88.4 [R0], R72 ;  /* 0x0000004800007844 */ /* 0x0045e20000000200 */
[----:B------:R-:W-:Y:S08]  /*744a0*/  BAR.SYNC.DEFER_BLOCKING 0x0 ;  /* 0x0000000000007b1d */ /* 0x000ff00000010000 */
[----:B--2---:R-:W2:Y:S08]  /*744b0*/  LDC R72, c[0x0][0x22c] ;  /* 0x00008b00ff487b82 */ /* 0x004eb00000000800 */
[----:B------:R-:W1:Y:S01]  /*744c0*/  LDC R75, c[0x0][0x22c] ;  /* 0x00008b00ff4b7b82 */ /* 0x000e620000000800 */
[----:B------:R-:W1:Y:S07]  /*744d0*/  LDS.128 R164, [R164] ;  /* 0x00000000a4a47984 */ /* 0x000e6e0000000c00 */
[----:B------:R-:W-:Y:S08]  /*744e0*/  BAR.SYNC.DEFER_BLOCKING 0x0 ;  /* 0x0000000000007b1d */ /* 0x000ff00000010000 */
[----:B------:R-:W1:Y:S08]  /*744f0*/  LDC R74, c[0x0][0x22c] ;  /* 0x00008b00ff4a7b82 */ /* 0x000e700000000800 */
[----:B------:R-:W1:Y:S01]  /*74500*/  LDC R73, c[0x0][0x22c] ;  /* 0x00008b00ff497b82 */ /* 0x000e620000000800 */
[----:B----4-:R4:W-:Y:S07]  /*74510*/  STSM.16.M88.4 [R0], R64 ;  /* 0x0000004000007844 */ /* 0x0109ee0000000200 */
[----:B------:R-:W-:Y:S01]  /*74520*/  BAR.SYNC.DEFER_BLOCKING 0x0 ;  /* 0x0000000000007b1d */ /* 0x000fe20000010000 */
[----:B----4-:R-:W-:-:S02]  /*74530*/  IMAD.IADD R65, R5, 0x1, R4 ;  /* 0x0000000105417824 */ /* 0x010fc400078e0204 */
[C---:B------:R-:W-:Y:S02]  /*74540*/  VIADD R5, R6.reuse, 0x4 ;  /* 0x0000000406057836 */ /* 0x040fe40000000000 */
[----:B------:R-:W-:Y:S01]  /*74550*/  VIADD R0, R6, 0x1 ;  /* 0x0000000106007836 */ /* 0x000fe20000000000 */
[----:B------:R-:W-:Y:S01]  /*74560*/  IADD3 R7, R65, R4, RZ ;  /* 0x0000000441077210 */ /* 0x000fe20007ffe0ff */
[----:B------:R4:W-:Y:S01]  /*74570*/  @P1 STG.E desc[UR60][R68.64], R85 ;  /* 0x0000005544001986 */ /* 0x0009e2000c10193c */
[----:B--2---:R-:W-:Y:S02]  /*74580*/  ISETP.LT.AND P1, PT, R5, R72, !P0 ;  /* 0x000000480500720c */ /* 0x004fe40004721270 */
[----:B------:R-:W2:Y:S01]  /*74590*/  LDC R72, c[0x0][0x22c] ;  /* 0x00008b00ff487b82 */ /* 0x000ea20000000800 */
[----:B------:R-:W-:Y:S01]  /*745a0*/  ISETP.LT.AND P4, PT, R0, R76, !P0 ;  /* 0x0000004c0000720c */ /* 0x000fe20004781270 */
[----:B------:R-:W-:Y:S01]  /*745b0*/  VIADD R0, R6, 0x2 ;  /* 0x0000000206007836 */ /* 0x000fe20000000000 */
[----:B------:R-:W-:-:S04]  /*745c0*/  LEA R64, P6, R65, R2, 0x2 ;  /* 0x0000000241407211 */ /* 0x000fc800078c10ff */
[----:B------:R-:W-:Y:S01]  /*745d0*/  ISETP.LT.AND P3, PT, R0, R71, !P0 ;  /* 0x000000470000720c */ /* 0x000fe20004761270 */
[C-C-:B------:R-:W-:Y:S01]  /*745e0*/  IMAD.IADD R0, R7.reuse, 0x1, R4.reuse ;  /* 0x0000000107007824 */ /* 0x140fe200078e0204 */
[-C--:B------:R-:W-:Y:S02]  /*745f0*/  LEA R66, P5, R7, R2.reuse, 0x2 ;  /* 0x0000000207427211 */ /* 0x080fe400078a10ff */
[-C--:B------:R-:W-:Y:S01]  /*74600*/  LEA.HI.X.SX32 R65, R65, R3.reuse, 0x2, P6 ;  /* 0x0000000341417211 */ /* 0x080fe200030f16ff */
[C---:B------:R-:W-:Y:S01]  /*74610*/  IMAD.IADD R5, R0.reuse, 0x1, R4 ;  /* 0x0000000100057824 */ /* 0x040fe200078e0204 */
[-C--:B----4-:R-:W-:Y:S02]  /*74620*/  LEA R68, P6, R0, R2.reuse, 0x2 ;  /* 0x0000000200447211 */ /* 0x090fe400078c10ff */
[----:B------:R-:W-:Y:S02]  /*74630*/  LEA.HI.X.SX32 R67, R7, R3, 0x2, P5 ;  /* 0x0000000307437211 */ /* 0x000fe400028f16ff */
[----:B------:R-:W-:-:S02]  /*74640*/  LEA R70, P5, R5, R2, 0x2 ;  /* 0x0000000205467211 */ /* 0x000fc400078a10ff */
[-C--:B------:R-:W-:Y:S01]  /*74650*/  LEA.HI.X.SX32 R69, R0, R3.reuse, 0x2, P6 ;  /* 0x0000000300457211 */ /* 0x080fe200030f16ff */
[----:B------:R-:W-:Y:S01]  /*74660*/  VIADD R0, R6, 0x5 ;  /* 0x0000000506007836 */ /* 0x000fe20000000000 */
[----:B---3--:R3:W-:Y:S01]  /*74670*/  @P4 STG.E desc[UR60][R64.64], R86 ;  /* 0x0000005640004986 */ /* 0x0087e2000c10193c */
[----:B------:R-:W-:-:S03]  /*74680*/  LEA.HI.X.SX32 R71, R5, R3, 0x2, P5 ;  /* 0x0000000305477211 */ /* 0x000fc600028f16ff */
[----:B------:R4:W-:Y:S01]  /*74690*/  @P3 STG.E desc[UR60][R66.64], R84 ;  /* 0x0000005442003986 */ /* 0x0009e2000c10193c */
[----:B--2---:R-:W-:Y:S02]  /*746a0*/  ISETP.LT.AND P3, PT, R0, R72, !P0 ;  /* 0x000000480000720c */ /* 0x004fe40004761270 */
[----:B------:R-:W-:Y:S01]  /*746b0*/  IADD3 R0, R5, R4, RZ ;  /* 0x0000000405007210 */ /* 0x000fe20007ffe0ff */
[----:B------:R2:W-:Y:S01]  /*746c0*/  @P2 STG.E desc[UR60][R68.64], R83 ;  /* 0x0000005344002986 */ /* 0x0005e2000c10193c */
[C---:B------:R-:W-:Y:S01]  /*746d0*/  VIADD R7, R6.reuse, 0x6 ;  /* 0x0000000606077836 */ /* 0x040fe20000000000 */
[----:B------:R-:W2:Y:S01]  /*746e0*/  LDC R72, c[0x0][0x22c] ;  /* 0x00008b00ff487b82 */ /* 0x000ea20000000800 */
[C---:B---3--:R-:W-:Y:S01]  /*746f0*/  VIADD R65, R6.reuse, 0x8 ;  /* 0x0000000806417836 */ /* 0x048fe20000000000 */
[----:B------:R3:W-:Y:S01]  /*74700*/  @P1 STG.E desc[UR60][R70.64], R81 ;  /* 0x0000005146001986 */ /* 0x0007e2000c10193c */
[----:B------:R-:W-:-:S03]  /*74710*/  VIADD R64, R6, 0x7 ;  /* 0x0000000706407836 */ /* 0x000fc60000000000 */
[----:B-1----:R-:W-:Y:S01]  /*74720*/  ISETP.LT.AND P1, PT, R65, R75, !P0 ;  /* 0x0000004b4100720c */ /* 0x002fe20004721270 */
[--C-:B------:R-:W-:Y:S01]  /*74730*/  IMAD.IADD R5, R0, 0x1, R4.reuse ;  /* 0x0000000100057824 */ /* 0x100fe200078e0204 */
[----:B------:R-:W1:Y:S01]  /*74740*/  LDC R75, c[0x0][0x22c] ;  /* 0x00008b00ff4b7b82 */ /* 0x000e620000000800 */
[----:B------:R-:W-:Y:S02]  /*74750*/  ISETP.LT.AND P2, PT, R64, R74, !P0 ;  /* 0x0000004a4000720c */ /* 0x000fe40004741270 */
[----:B------:R-:W-:Y:S01]  /*74760*/  ISETP.LT.AND P4, PT, R7, R73, !P0 ;  /* 0x000000490700720c */ /* 0x000fe20004781270 */
[C-C-:B------:R-:W-:Y:S01]  /*74770*/  IMAD.IADD R7, R5.reuse, 0x1, R4.reuse ;  /* 0x0000000105077824 */ /* 0x140fe200078e0204 */
[CC--:B------:R-:W-:Y:S01]  /*74780*/  LEA R64, P5, R0.reuse, R2.reuse, 0x2 ;  /* 0x0000000200407211 */ /* 0x0c0fe200078a10ff */
[----:B------:R-:W-:Y:S02]  /*74790*/  STL.64 [R1+0x2810], R164 ;  /* 0x002810a401007387 */ /* 0x000fe40000100a00 */
[----:B------:R-:W1:Y:S01]  /*747a0*/  LDC R74, c[0x0][0x22c] ;  /* 0x00008b00ff4a7b82 */ /* 0x000e620000000800 */
[----:B------:R-:W-:Y:S01]  /*747b0*/  LEA.HI.X.SX32 R65, R0, R3, 0x2, P5 ;  /* 0x0000000300417211 */ /* 0x000fe200028f16ff */
[----:B------:R3:W-:Y:S01]  /*747c0*/  STL.64 [R1+0x2808], R166 ;  /* 0x002808a601007387 */ /* 0x0007e20000100a00 */
[----:B----4-:R-:W-:Y:S01]  /*747d0*/  LEA R66, P5, R5, R2, 0x2 ;  /* 0x0000000205427211 */ /* 0x010fe200078a10ff */
[----:B------:R-:W-:-:S02]  /*747e0*/  IMAD.IADD R0, R7, 0x1, R4 ;  /* 0x0000000107007824 */ /* 0x000fc400078e0204 */
[----:B------:R-:W4:Y:S01]  /*747f0*/  LDL.LU R86, [R1+0x600] ;  /* 0x0006000001567983 */ /* 0x000f220000300800 */
[----:B--2---:R-:W-:Y:S01]  /*74800*/  LEA R68, P6, R7, R2, 0x2 ;  /* 0x0000000207447211 */ /* 0x004fe200078c10ff */
[----:B------:R-:W2:Y:S02]  /*74810*/  LDC R73, c[0x0][0x22c] ;  /* 0x00008b00ff497b82 */ /* 0x000ea40000000800 */
[----:B------:R-:W4:Y:S01]  /*74820*/  LDL.LU R84, [R1+0x614] ;  /* 0x0006140001547983 */ /* 0x000f220000300800 */
[----:B------:R-:W-:-:S03]  /*74830*/  LEA.HI.X.SX32 R67, R5, R3, 0x2, P5 ;  /* 0x0000000305437211 */ /* 0x000fc600028f16ff */
[----:B------:R-:W4:Y:S01]  /*74840*/  LDL.LU R83, [R1+0x604] ;  /* 0x0006040001537983 */ /* 0x000f220000300800 */
[C---:B---3--:R-:W-:Y:S01]  /*74850*/  LEA R70, P5, R0.reuse, R2, 0x2 ;  /* 0x0000000200467211 */ /* 0x048fe200078a10ff */
[----:B------:R-:W3:Y:S02]  /*74860*/  LDC R167, c[0x0][0x248] ;  /* 0x00009200ffa77b82 */ /* 0x000ee40000000800 */
[----:B------:R-:W3:Y:S04]  /*74870*/  LDL.LU R81, [R1+0x618] ;  /* 0x0006180001517983 */ /* 0x000ee80000300800 */
[----:B------:R-:W3:Y:S01]  /*74880*/  LDL.LU R13, [R1+0x1ebc] ;  /* 0x001ebc00010d7983 */ /* 0x000ee20000300800 */
[-C--:B------:R-:W-:Y:S01]  /*74890*/  LEA.HI.X.SX32 R69, R7, R3.reuse, 0x2, P6 ;  /* 0x0000000307457211 */ /* 0x080fe200030f16ff */
[----:B------:R-:W3:Y:S02]  /*748a0*/  LDC R166, c[0x0][0x248] ;  /* 0x00009200ffa67b82 */ /* 0x000ee40000000800 */
[----:B------:R-:W3:Y:S01]  /*748b0*/  LDL.LU R12, [R1+0x1eb8] ;  /* 0x001eb800010c7983 */ /* 0x000ee20000300800 */
[----:B------:R-:W-:-:S03]  /*748c0*/  LEA.HI.X.SX32 R71, R0, R3, 0x2, P5 ;  /* 0x0000000300477211 */ /* 0x000fc600028f16ff */
[----:B------:R-:W3:Y:S02]  /*748d0*/  LDL.LU R9, [R1+0x1ec0] ;  /* 0x001ec00001097983 */ /* 0x000ee40000300800 */
[----:B------:R-:W3:Y:S02]  /*748e0*/  LDC R165, c[0x0][0x248] ;  /* 0x00009200ffa57b82 */ /* 0x000ee40000000800 */
[----:B------:R1:W-:Y:S04]  /*748f0*/  @P3 STG.E desc[UR60][R64.64], R82 ;  /* 0x0000005240003986 */ /* 0x0003e8000c10193c */
[----:B------:R2:W-:Y:S02]  /*74900*/  @P4 STG.E desc[UR60][R66.64], R80 ;  /* 0x0000005042004986 */ /* 0x0005e4000c10193c */
[----:B------:R-:W3:Y:S02]  /*74910*/  LDC R164, c[0x0][0x248] ;  /* 0x00009200ffa47b82 */ /* 0x000ee40000000800 */
[----:B------:R2:W-:Y:S04]  /*74920*/  @P2 STG.E desc[UR60][R68.64], R79 ;  /* 0x0000004f44002986 */ /* 0x0005e8000c10193c */
[----:B------:R2:W-:Y:S01]  /*74930*/  @P1 STG.E desc[UR60][R70.64], R78 ;  /* 0x0000004e46001986 */ /* 0x0005e2000c10193c */
[----:B-1----:R-:W-:-:S03]  /*74940*/  ISETP.LT.AND P1, PT, R8, R75, !P0 ;  /* 0x0000004b0800720c */ /* 0x002fc60004721270 */
[----:B------:R-:W3:Y:S01]  /*74950*/  LDL.LU R8, [R1+0x1ec4] ;  /* 0x001ec40001087983 */ /* 0x000ee20000300800 */
[C---:B------:R-:W-:Y:S02]  /*74960*/  VIADD R5, R6.reuse, 0x9 ;  /* 0x0000000906057836 */ /* 0x040fe40000000000 */
[----:B------:R-:W-:Y:S01]  /*74970*/  VIADD R7, R6, 0xa ;  /* 0x0000000a06077836 */ /* 0x000fe20000000000 */
[----:B------:R-:W3:Y:S02]  /*74980*/  LDL.LU R82, [R1+0x608] ;  /* 0x0006080001527983 */ /* 0x000ee40000300800 */
[----:B------:R-:W-:Y:S02]  /*74990*/  ISETP.LT.AND P4, PT, R5, R72, !P0 ;  /* 0x000000480500720c */ /* 0x000fe40004781270 */
[----:B------:R-:W-:Y:S01]  /*749a0*/  IADD3 R5, R0, R4, RZ ;  /* 0x0000000400057210 */ /* 0x000fe20007ffe0ff */
[----:B------:R-:W1:Y:S01]  /*749b0*/  LDC R72, c[0x0][0x22c] ;  /* 0x00008b00ff487b82 */ /* 0x000e620000000800 */
[----:B------:R-:W-:Y:S01]  /*749c0*/  VIADD R6, R6, 0xb ;  /* 0x0000000b06067836 */ /* 0x000fe20000000000 */
[----:B--2---:R-:W-:Y:S01]  /*749d0*/  ISETP.LT.AND P3, PT, R7, R73, !P0 ;  /* 0x000000490700720c */ /* 0x004fe20004761270 */
[----:B------:R-:W2:Y:S01]  /*749e0*/  LDL.LU R80, [R1+0x61c] ;  /* 0x00061c0001507983 */ /* 0x000ea20000300800 */
[----:B------:R-:W-:-:S02]  /*749f0*/  IMAD.IADD R65, R5, 0x1, R4 ;  /* 0x0000000105417824 */ /* 0x000fc400078e0204 */
[----:B------:R-:W-:Y:S01]  /*74a00*/  ISETP.LT.AND P2, PT, R6, R74, !P0 ;  /* 0x0000004a0600720c */ /* 0x000fe20004741270 */
[----:B------:R-:W2:Y:S01]  /*74a10*/  LDL.LU R79, [R1+0x60c] ;  /* 0x00060c00014f7983 */ /* 0x000ea20000300800 */
[-C--:B------:R-:W-:Y:S01]  /*74a20*/  LEA R6, P5, R5, R2.reuse, 0x2 ;  /* 0x0000000205067211 */ /* 0x080fe200078a10ff */
[C-C-:B------:R-:W-:Y:S01]  /*74a30*/  IMAD.IADD R0, R65.reuse, 0x1, R4.reuse ;  /* 0x0000000141007824 */ /* 0x140fe200078e0204 */
[----:B------:R-:W1:Y:S01]  /*74a40*/  LDC R73, c[0x0][0x22c] ;  /* 0x00008b00ff497b82 */ /* 0x000e620000000800 */
[-C--:B------:R-:W-:Y:S01]  /*74a50*/  LEA R64, P6, R65, R2.reuse, 0x2 ;  /* 0x0000000241407211 */ /* 0x080fe200078c10ff */
[----:B------:R-:W2:Y:S01]  /*74a60*/  LDL.LU R78, [R1+0x410] ;  /* 0x00041000014e7983 */ /* 0x000ea20000300800 */
[-C--:B------:R-:W-:Y:S02]  /*74a70*/  LEA.HI.X.SX32 R7, R5, R3.reuse, 0x2, P5 ;  /* 0x0000000305077211 */ /* 0x080fe400028f16ff */
[CC--:B------:R-:W-:Y:S02]  /*74a80*/  LEA R66, P5, R0.reuse, R2.reuse, 0x2 ;  /* 0x0000000200427211 */ /* 0x0c0fe400078a10ff */
[-C--:B------:R-:W-:Y:S01]  /*74a90*/  LEA.HI.X.SX32 R65, R65, R3.reuse, 0x2, P6 ;  /* 0x0000000341417211 */ /* 0x080fe200030f16ff */
[C---:B------:R-:W-:Y:S01]  /*74aa0*/  IMAD.IADD R5, R0.reuse, 0x1, R4 ;  /* 0x0000000100057824 */ /* 0x040fe200078e0204 */
[-C--:B------:R-:W-:Y:S01]  /*74ab0*/  LEA.HI.X.SX32 R67, R0, R3.reuse, 0x2, P5 ;  /* 0x0000000300437211 */ /* 0x080fe200028f16ff */
[----:B------:R-:W2:Y:S01]  /*74ac0*/  LDL.LU R11, [R1+0x1ecc] ;  /* 0x001ecc00010b7983 */ /* 0x000ea20000300800 */
[----:B------:R-:W1:Y:S02]  /*74ad0*/  LDC R71, c[0x0][0x22c] ;  /* 0x00008b00ff477b82 */ /* 0x000e640000000800 */
[C---:B------:R-:W-:Y:S01]  /*74ae0*/  LEA R68, P6, R5.reuse, R2, 0x2 ;  /* 0x0000000205447211 */ /* 0x040fe200078c10ff */
[----:B------:R-:W2:Y:S03]  /*74af0*/  LDL.LU R10, [R1+0x1ec8] ;  /* 0x001ec800010a7983 */ /* 0x000ea60000300800 */
[----:B------:R-:W-:-:S02]  /*74b00*/  LEA.HI.X.SX32 R69, R5, R3, 0x2, P6 ;  /* 0x0000000305457211 */ /* 0x000fc400030f16ff */
[----:B------:R-:W1:Y:S08]  /*74b10*/  LDC R70, c[0x0][0x22c] ;  /* 0x00008b00ff467b82 */ /* 0x000e700000000800 */
[----:B------:R-:W2:Y:S01]  /*74b20*/  LDC R74, c[0x0][0x22c] ;  /* 0x00008b00ff4a7b82 */ /* 0x000ea20000000800 */
[----:B----4-:R-:W-:Y:S04]  /*74b30*/  @P4 STG.E desc[UR60][R6.64], R86 ;  /* 0x0000005606004986 */ /* 0x010fe8000c10193c */
[----:B------:R4:W-:Y:S04]  /*74b40*/  @P3 STG.E desc[UR60][R64.64], R84 ;  /* 0x0000005440003986 */ /* 0x0009e8000c10193c */
[----:B------:R4:W-:Y:S04]  /*74b50*/  @P2 STG.E desc[UR60][R66.64], R83 ;  /* 0x0000005342002986 */ /* 0x0009e8000c10193c */
[----:B---3--:R3:W-:Y:S01]  /*74b60*/  @P1 STG.E desc[UR60][R68.64], R81 ;  /* 0x0000005144001986 */ /* 0x0087e2000c10193c */
[----:B-1----:R-:W-:-:S03]  /*74b70*/  ISETP.LT.AND P2, PT, R9, R72, !P0 ;  /* 0x000000480900720c */ /* 0x002fc60004741270 */
[----:B------:R-:W3:Y:S01]  /*74b80*/  LDL.LU R9, [R1+0x1ed0] ;  /* 0x001ed00001097983 */ /* 0x000ee20000300800 */
[----:B------:R-:W1:Y:S01]  /*74b90*/  LDC R72, c[0x0][0x22c] ;  /* 0x00008b00ff487b82 */ /* 0x000e620000000800 */
[----:B------:R-:W-:Y:S02]  /*74ba0*/  ISETP.LT.AND P1, PT, R8, R73, !P0 ;  /* 0x000000490800720c */ /* 0x000fe40004721270 */
[----:B------:R-:W3:Y:S01]  /*74bb0*/  LDL.LU R8, [R1+0x1ed4] ;  /* 0x001ed40001087983 */ /* 0x000ee20000300800 */
[----:B------:R-:W-:Y:S01]  /*74bc0*/  IMAD.IADD R5, R5, 0x1, R4 ;  /* 0x0000000105057824 */ /* 0x000fe200078e0204 */
[----:B------:R-:W-:-:S03]  /*74bd0*/  ISETP.LT.AND P4, PT, R13, R71, !P0 ;  /* 0x000000470d00720c */ /* 0x000fc60004781270 */
[----:B------:R-:W1:Y:S01]  /*74be0*/  LDC R73, c[0x0][0x22c] ;  /* 0x00008b00ff497b82 */ /* 0x000e620000000800 */
[----:B------:R-:W-:Y:S01]  /*74bf0*/  ISETP.LT.AND P3, PT, R12, R70, !P0 ;  /* 0x000000460c00720c */ /* 0x000fe20004761270 */
[C-C-:B----4-:R-:W-:Y:S01]  /*74c00*/  IMAD.IADD R65, R5.reuse, 0x1, R4.reuse ;  /* 0x0000000105417824 */ /* 0x150fe200078e0204 */
[-C--:B------:R-:W-:Y:S01]  /*74c10*/  LEA R6, P5, R5, R2.reuse, 0x2 ;  /* 0x0000000205067211 */ /* 0x080fe200078a10ff */
[----:B------:R-:W4:Y:S02]  /*74c20*/  LDL.LU R86, [R1+0x400] ;  /* 0x0004000001567983 */ /* 0x000f240000300800 */
[----:B------:R-:W-:Y:S01]  /*74c30*/  IMAD.IADD R0, R65, 0x1, R4 ;  /* 0x0000000141007824 */ /* 0x000fe200078e0204 */
[-C--:B------:R-:W-:Y:S01]  /*74c40*/  LEA.HI.X.SX32 R7, R5, R3.reuse, 0x2, P5 ;  /* 0x0000000305077211 */ /* 0x080fe200028f16ff */
[----:B------:R-:W4:Y:S01]  /*74c50*/  LDL.LU R84, [R1+0x414] ;  /* 0x0004140001547983 */ /* 0x000f220000300800 */
[CC--:B------:R-:W-:Y:S01]  /*74c60*/  LEA R64, P6, R65.reuse, R2.reuse, 0x2 ;  /* 0x0000000241407211 */ /* 0x0c0fe200078c10ff */
[----:B------:R-:W1:Y:S01]  /*74c70*/  LDC R71, c[0x0][0x22c] ;  /* 0x00008b00ff477b82 */ /* 0x000e620000000800 */
[----:B------:R-:W-:Y:S01]  /*74c80*/  LEA R66, P5, R0, R2, 0x2 ;  /* 0x0000000200427211 */ /* 0x000fe200078a10ff */
[----:B------:R-:W-:Y:S01]  /*74c90*/  @P4 STG.E desc[UR60][R6.64], R82 ;  /* 0x0000005206004986 */ /* 0x000fe2000c10193c */
[----:B------:R-:W-:-:S02]  /*74ca0*/  LEA.HI.X.SX32 R65, R65, R3, 0x2, P6 ;  /* 0x0000000341417211 */ /* 0x000fc400030f16ff */
[C---:B------:R-:W-:Y:S01]  /*74cb0*/  LEA.HI.X.SX32 R67, R0.reuse, R3, 0x2, P5 ;  /* 0x0000000300437211 */ /* 0x040fe200028f16ff */
[----:B------:R-:W4:Y:S01]  /*74cc0*/  LDL.LU R83, [R1+0x404] ;  /* 0x0004040001537983 */ /* 0x000f220000300800 */
[----:B------:R-:W-:Y:S01]  /*74cd0*/  IADD3 R5, R0, R4, RZ ;  /* 0x0000000400057210 */ /* 0x000fe20007ffe0ff */
[----:B------:R-:W1:Y:S02]  /*74ce0*/  LDC R70, c[0x0][0x22c] ;  /* 0x00008b00ff467b82 */ /* 0x000e640000000800 */
[----:B--2---:R2:W-:Y:S01]  /*74cf0*/  @P3 STG.E desc[UR60][R64.64], R80 ;  /* 0x0000005040003986 */ /* 0x0045e2000c10193c */
[----:B---3--:R-:W-:-:S03]  /*74d00*/  LEA R68, P6, R5, R2, 0x2 ;  /* 0x0000000205447211 */ /* 0x008fc600078c10ff */
[----:B------:R-:W3:Y:S04]  /*74d10*/  LDL.LU R81, [R1+0x418] ;  /* 0x0004180001517983 */ /* 0x000ee80000300800 */
[----:B------:R2:W-:Y:S04]  /*74d20*/  @P2 STG.E desc[UR60][R66.64], R79 ;  /* 0x0000004f42002986 */ /* 0x0005e8000c10193c */
[----:B------:R-:W3:Y:S04]  /*74d30*/  LDL.LU R13, [R1+0x1edc] ;  /* 0x001edc00010d7983 */ /* 0x000ee80000300800 */
[----:B------:R-:W3:Y:S01]  /*74d40*/  LDL.LU R12, [R1+0x1ed8] ;  /* 0x001ed800010c7983 */ /* 0x000ee20000300800 */
[----:B------:R-:W-:-:S05]  /*74d50*/  LEA.HI.X.SX32 R69, R5, R3, 0x2, P6 ;  /* 0x0000000305457211 */ /* 0x000fca00030f16ff */
[----:B------:R2:W-:Y:S01]  /*74d60*/  @P1 STG.E desc[UR60][R68.64], R78 ;  /* 0x0000004e44001986 */ /* 0x0005e2000c10193c */
        /* <DEDUP_REMOVED lines=9> */
[C-C-:B--2---:R-:W-:Y:S01]  /*74e00*/  IMAD.IADD R65, R5.reuse, 0x1, R4.reuse ;  /* 0x0000000105417824 */ /* 0x144fe200078e0204 */
[-C--:B------:R-:W-:Y:S01]  /*74e10*/  LEA R6, P5, R5, R2.reuse, 0x2 ;  /* 0x0000000205067211 */ /* 0x080fe200078a10ff */
[----:B------:R-:W2:Y:S02]  /*74e20*/  LDL.LU R82, [R1+0x408] ;  /* 0x0004080001527983 */ /* 0x000ea40000300800 */
[----:B------:R-:W-:Y:S02]  /*74e30*/  IMAD.IADD R0, R65, 0x1, R4 ;  /* 0x0000000141007824 */ /* 0x000fe400078e0204 */
[----:B------:R-:W2:Y:S01]  /*74e40*/  LDL.LU R80, [R1+0x41c] ;  /* 0x00041c0001507983 */ /* 0x000ea20000300800 */
[----:B------:R-:W-:Y:S01]  /*74e50*/  LEA.HI.X.SX32 R7, R5, R3, 0x2, P5 ;  /* 0x0000000305077211 */ /* 0x000fe200028f16ff */
[----:B------:R-:W1:Y:S01]  /*74e60*/  LDC R71, c[0x0][0x22c] ;  /* 0x00008b00ff477b82 */ /* 0x000e620000000800 */
[-C--:B------:R-:W-:Y:S01]  /*74e70*/  LEA R64, P6, R65, R2.reuse, 0x2 ;  /* 0x0000000241407211 */ /* 0x080fe200078c10ff */
[----:B------:R-:W2:Y:S01]  /*74e80*/  LDL.LU R79, [R1+0x40c] ;  /* 0x00040c00014f7983 */ /* 0x000ea20000300800 */
[----:B------:R-:W-:-:S03]  /*74e90*/  LEA R66, P5, R0, R2, 0x2 ;  /* 0x0000000200427211 */ /* 0x000fc600078a10ff */
[----:B------:R-:W2:Y:S01]  /*74ea0*/  LDL.LU R78, [R1+0x20] ;  /* 0x00002000014e7983 */ /* 0x000ea20000300800 */
[-C--:B------:R-:W-:Y:S01]  /*74eb0*/  LEA.HI.X.SX32 R65, R65, R3.reuse, 0x2, P6 ;  /* 0x0000000341417211 */ /* 0x080fe200030f16ff */
[----:B------:R-:W1:Y:S02]  /*74ec0*/  LDC R70, c[0x0][0x22c] ;  /* 0x00008b00ff467b82 */ /* 0x000e640000000800 */
[----:B------:R-:W2:Y:S01]  /*74ed0*/  LDL.LU R11, [R1+0x1eec] ;  /* 0x001eec00010b7983 */ /* 0x000ea20000300800 */
[C---:B------:R-:W-:Y:S01]  /*74ee0*/  LEA.HI.X.SX32 R67, R0.reuse, R3, 0x2, P5 ;  /* 0x0000000300437211 */ /* 0x040fe200028f16ff */
[----:B------:R-:W-:Y:S02]  /*74ef0*/  IMAD.IADD R5, R0, 0x1, R4 ;  /* 0x0000000100057824 */ /* 0x000fe400078e0204 */
[----:B----4-:R4:W-:Y:S04]  /*74f00*/  @P4 STG.E desc[UR60][R6.64], R86 ;  /* 0x0000005606004986 */ /* 0x0109e8000c10193c */
[----:B------:R4:W-:Y:S01]  /*74f10*/  @P3 STG.E desc[UR60][R64.64], R84 ;  /* 0x0000005440003986 */ /* 0x0009e2000c10193c */
[----:B------:R-:W-:-:S03]  /*74f20*/  LEA R68, P6, R5, R2, 0x2 ;  /* 0x0000000205447211 */ /* 0x000fc600078c10ff */
[----:B------:R2:W-:Y:S04]  /*74f30*/  @P2 STG.E desc[UR60][R66.64], R83 ;  /* 0x0000005342002986 */ /* 0x0005e8000c10193c */
[----:B------:R-:W2:Y:S01]  /*74f40*/  LDL.LU R10, [R1+0x1ee8] ;  /* 0x001ee800010a7983 */ /* 0x000ea20000300800 */
[----:B------:R-:W-:-:S05]  /*74f50*/  LEA.HI.X.SX32 R69, R5, R3, 0x2, P6 ;  /* 0x0000000305457211 */ /* 0x000fca00030f16ff */
[----:B---3--:R3:W-:Y:S01]  /*74f60*/  @P1 STG.E desc[UR60][R68.64], R81 ;  /* 0x0000005144001986 */ /* 0x0087e2000c10193c */
[----:B-1----:R-:W-:-:S03]  /*74f70*/  ISETP.LT.AND P2, PT, R9, R72, !P0 ;  /* 0x000000480900720c */ /* 0x002fc60004741270 */
[----:B------:R-:W3:Y:S01]  /*74f80*/  LDL.LU R9, [R1+0x1ef0] ;  /* 0x001ef00001097983 */ /* 0x000ee20000300800 */
[----:B------:R-:W-:Y:S01]  /*74f90*/  ISETP.LT.AND P4, PT, R13, R71, !P0 ;  /* 0x000000470d00720c */ /* 0x000fe20004781270 */
[----:B------:R-:W-:Y:S01]  /*74fa0*/  IMAD.IADD R5, R5, 0x1, R4 ;  /* 0x0000000105057824 */ /* 0x000fe200078e0204 */
[----:B------:R-:W1:Y:S01]  /*74fb0*/  LDC R71, c[0x0][0x22c] ;  /* 0x00008b00ff477b82 */ /* 0x000e620000000800 */
[----:B------:R-:W-:-:S07]  /*74fc0*/  ISETP.LT.AND P1, PT, R8, R73, !P0 ;  /* 0x000000490800720c */ /* 0x000fce0004721270 */
[----:B------:R-:W3:Y:S01]  /*74fd0*/  LDC R72, c[0x0][0x22c] ;  /* 0x00008b00ff487b82 */ /* 0x000ee20000000800 */
[----:B------:R-:W3:Y:S01]  /*74fe0*/  LDL.LU R8, [R1+0x1ef4] ;  /* 0x001ef40001087983 */ /* 0x000ee20000300800 */
[----:B------:R-:W-:Y:S02]  /*74ff0*/  ISETP.LT.AND P3, PT, R12, R70, !P0 ;  /* 0x000000460c00720c */ /* 0x000fe40004761270 */
[C---:B----4-:R-:W-:Y:S01]  /*75000*/  LEA R6, P5, R5.reuse, R2, 0x2 ;  /* 0x0000000205067211 */ /* 0x050fe200078a10ff */
[C---:B------:R-:W-:Y:S01]  /*75010*/  IMAD.IADD R65, R5.reuse, 0x1, R4 ;  /* 0x0000000105417824 */ /* 0x040fe200078e0204 */
[----:B------:R-:W4:Y:S02]  /*75020*/  LDL.LU R86, [R1+0x10] ;  /* 0x0000100001567983 */ /* 0x000f240000300800 */
[----:B------:R-:W3:Y:S01]  /*75030*/  LDC R70, c[0x0][0x22c] ;  /* 0x00008b00ff467b82 */ /* 0x000ee20000000800 */
[----:B------:R-:W-:Y:S01]  /*75040*/  LEA.HI.X.SX32 R7, R5, R3, 0x2, P5 ;  /* 0x0000000305077211 */ /* 0x000fe200028f16ff */
[----:B------:R-:W4:Y:S01]  /*75050*/  LDL.LU R84, [R1+0x24] ;  /* 0x0000240001547983 */ /* 0x000f220000300800 */
[----:B------:R-:W-:-:S02]  /*75060*/  IADD3 R0, R65, R4, RZ ;  /* 0x0000000441007210 */ /* 0x000fc40007ffe0ff */
[-C--:B------:R-:W-:Y:S01]  /*75070*/  LEA R64, P6, R65, R2.reuse, 0x2 ;  /* 0x0000000241407211 */ /* 0x080fe200078c10ff */
[----:B--2---:R-:W-:Y:S02]  /*75080*/  @P4 STG.E desc[UR60][R6.64], R82 ;  /* 0x0000005206004986 */ /* 0x004fe4000c10193c */
[----:B------:R-:W2:Y:S02]  /*75090*/  LDC R73, c[0x0][0x22c] ;  /* 0x00008b00ff497b82 */ /* 0x000ea40000000800 */
[----:B------:R-:W4:Y:S01]  /*750a0*/  LDL.LU R83, [R1+0x14] ;  /* 0x0000140001537983 */ /* 0x000f220000300800 */
[CC--:B------:R-:W-:Y:S02]  /*750b0*/  LEA R66, P5, R0.reuse, R2.reuse, 0x2 ;  /* 0x0000000200427211 */ /* 0x0c0fe400078a10ff */
[----:B-1----:R-:W-:Y:S01]  /*750c0*/  ISETP.LT.AND P4, PT, R11, R71, !P0 ;  /* 0x000000470b00720c */ /* 0x002fe20004781270 */
[----:B---3--:R-:W3:Y:S01]  /*750d0*/  LDL.LU R81, [R1+0x28] ;  /* 0x0000280001517983 */ /* 0x008ee20000300800 */
[-C--:B------:R-:W-:Y:S01]  /*750e0*/  LEA.HI.X.SX32 R65, R65, R3.reuse, 0x2, P6 ;  /* 0x0000000341417211 */ /* 0x080fe200030f16ff */
[C---:B------:R-:W-:Y:S01]  /*750f0*/  IMAD.IADD R5, R0.reuse, 0x1, R4 ;  /* 0x0000000100057824 */ /* 0x040fe200078e0204 */
[----:B------:R-:W-:Y:S01]  /*75100*/  LEA.HI.X.SX32 R67, R0, R3, 0x2, P5 ;  /* 0x0000000300437211 */ /* 0x000fe200028f16ff */
[----:B------:R-:W3:Y:S01]  /*75110*/  LDL.LU R11, [R1+0x1efc] ;  /* 0x001efc00010b7983 */ /* 0x000ee20000300800 */
[----:B------:R-:W3:Y:S03]  /*75120*/  LDC R71, c[0x0][0x22c] ;  /* 0x00008b00ff477b82 */ /* 0x000ee60000000800 */
[----:B------:R1:W-:Y:S01]  /*75130*/  @P3 STG.E desc[UR60][R64.64], R80 ;  /* 0x0000005040003986 */ /* 0x0003e2000c10193c */
[----:B------:R-:W-:-:S03]  /*75140*/  LEA R68, P6, R5, R2, 0x2 ;  /* 0x0000000205447211 */ /* 0x000fc600078c10ff */
[----:B------:R1:W-:Y:S01]  /*75150*/  @P2 STG.E desc[UR60][R66.64], R79 ;  /* 0x0000004f42002986 */ /* 0x0003e2000c10193c */
[----:B------:R-:W-:-:S03]  /*75160*/  ISETP.LT.AND P3, PT, R10, R70, !P0 ;  /* 0x000000460a00720c */ /* 0x000fc60004761270 */
[----:B------:R-:W3:Y:S01]  /*75170*/  LDL.LU R10, [R1+0x1ef8] ;  /* 0x001ef800010a7983 */ /* 0x000ee20000300800 */
[----:B------:R-:W-:Y:S01]  /*75180*/  LEA.HI.X.SX32 R69, R5, R3, 0x2, P6 ;  /* 0x0000000305457211 */ /* 0x000fe200030f16ff */
[----:B------:R-:W3:Y:S04]  /*75190*/  LDC R70, c[0x0][0x22c] ;  /* 0x00008b00ff467b82 */ /* 0x000ee80000000800 */
[----:B------:R1:W-:Y:S01]  /*751a0*/  @P1 STG.E desc[UR60][R68.64], R78 ;  /* 0x0000004e44001986 */ /* 0x0003e2000c10193c */
[----:B------:R-:W-:-:S03]  /*751b0*/  ISETP.LT.AND P2, PT, R9, R72, !P0 ;  /* 0x000000480900720c */ /* 0x000fc60004741270 */
[----:B------:R-:W3:Y:S01]  /*751c0*/  LDL.LU R9, [R1+0x1f00] ;  /* 0x001f000001097983 */ /* 0x000ee20000300800 */
[--C-:B------:R-:W-:Y:S01]  /*751d0*/  IMAD.IADD R5, R5, 0x1, R4.reuse ;  /* 0x0000000105057824 */ /* 0x100fe200078e0204 */
[----:B------:R-:W3:Y:S01]  /*751e0*/  LDC R72, c[0x0][0x22c] ;  /* 0x00008b00ff487b82 */ /* 0x000ee20000000800 */
[----:B--2---:R-:W-:Y:S02]  /*751f0*/  ISETP.LT.AND P1, PT, R8, R73, !P0 ;  /* 0x000000490800720c */ /* 0x004fe40004721270 */
[----:B------:R-:W2:Y:S01]  /*75200*/  LDL.LU R8, [R1+0x1f04] ;  /* 0x001f040001087983 */ /* 0x000ea20000300800 */
[C---:B-1----:R-:W-:Y:S01]  /*75210*/  IMAD.IADD R65, R5.reuse, 0x1, R4 ;  /* 0x0000000105417824 */ /* 0x042fe200078e0204 */
[----:B------:R-:W-:-:S03]  /*75220*/  LEA R6, P5, R5, R2, 0x2 ;  /* 0x0000000205067211 */ /* 0x000fc600078a10ff */
[----:B------:R-:W2:Y:S01]  /*75230*/  LDC R73, c[0x0][0x22c] ;  /* 0x00008b00ff497b82 */ /* 0x000ea20000000800 */
[----:B------:R-:W2:Y:S04]  /*75240*/  LDL.LU R82, [R1+0x18] ;  /* 0x0000180001527983 */ /* 0x000ea80000300800 */
[----:B------:R-:W2:Y:S04]  /*75250*/  LDL.LU R80, [R1+0x2c] ;  /* 0x00002c0001507983 */ /* 0x000ea80000300800 */
[----:B------:R-:W2:Y:S01]  /*75260*/  LDL.LU R79, [R1+0x1c] ;  /* 0x00001c00014f7983 */ /* 0x000ea20000300800 */
[----:B------:R-:W-:Y:S01]  /*75270*/  IMAD.IADD R0, R65, 0x1, R4 ;  /* 0x0000000141007824 */ /* 0x000fe200078e0204 */
[----:B------:R-:W-:-:S02]  /*75280*/  LEA.HI.X.SX32 R7, R5, R3, 0x2, P5 ;  /* 0x0000000305077211 */ /* 0x000fc400028f16ff */
[CC--:B------:R-:W-:Y:S01]  /*75290*/  LEA R64, P6, R65.reuse, R2.reuse, 0x2 ;  /* 0x0000000241407211 */ /* 0x0c0fe200078c10ff */
[C-C-:B------:R-:W-:Y:S01]  /*752a0*/  IMAD.IADD R5, R0.reuse, 0x1, R4.reuse ;  /* 0x0000000100057824 */ /* 0x140fe200078e0204 */
[----:B------:R-:W2:Y:S02]  /*752b0*/  LDL.LU R78, [R1] ;  /* 0x00000000014e7983 */ /* 0x000ea40000300800 */
[----:B------:R-:W-:Y:S02]  /*752c0*/  LEA.HI.X.SX32 R65, R65, R3, 0x2, P6 ;  /* 0x0000000341417211 */ /* 0x000fe400030f16ff */
[-C--:B------:R-:W-:Y:S01]  /*752d0*/  LEA R68, P6, R5, R2.reuse, 0x2 ;  /* 0x0000000205447211 */ /* 0x080fe200078c10ff */
[----:B----4-:R1:W-:Y:S01]  /*752e0*/  @P4 STG.E desc[UR60][R6.64], R86 ;  /* 0x0000005606004986 */ /* 0x0103e2000c10193c */
[----:B---3--:R-:W-:Y:S02]  /*752f0*/  ISETP.LT.AND P4, PT, R11, R71, !P0 ;  /* 0x000000470b00720c */ /* 0x008fe40004781270 */
[CC--:B------:R-:W-:Y:S01]  /*75300*/  LEA.HI.X.SX32 R69, R5.reuse, R3.reuse, 0x2, P6 ;  /* 0x0000000305457211 */ /* 0x0c0fe200030f16ff */
[----:B------:R-:W3:Y:S01]  /*75310*/  LDL.LU R12, [R1+0x1f0c] ;  /* 0x001f0c00010c7983 */ /* 0x000ee20000300800 */
[----:B------:R-:W-:Y:S01]  /*75320*/  IMAD.IADD R5, R5, 0x1, R4 ;  /* 0x0000000105057824 */ /* 0x000fe200078e0204 */
[C---:B------:R-:W-:Y:S01]  /*75330*/  LEA R66, P5, R0.reuse, R2, 0x2 ;  /* 0x0000000200427211 */ /* 0x040fe200078a10ff */
[----:B------:R-:W3:Y:S01]  /*75340*/  LDC R71, c[0x0][0x22c] ;  /* 0x00008b00ff477b82 */ /* 0x000ee20000000800 */
[----:B------:R-:W4:Y:S02]  /*75350*/  LDL.LU R11, [R1+0x1f08] ;  /* 0x001f0800010b7983 */ /* 0x000f240000300800 */
[----:B------:R-:W-:-:S02]  /*75360*/  LEA.HI.X.SX32 R67, R0, R3, 0x2, P5 ;  /* 0x0000000300437211 */ /* 0x000fc400028f16ff */
[----:B------:R1:W-:Y:S02]  /*75370*/  @P3 STG.E desc[UR60][R64.64], R84 ;  /* 0x0000005440003986 */ /* 0x0003e4000c10193c */
[C---:B-1----:R-:W-:Y:S02]  /*75380*/  LEA R6, P5, R5.reuse, R2, 0x2 ;  /* 0x0000000205067211 */ /* 0x042fe400078a10ff */
[----:B------:R-:W-:Y:S01]  /*75390*/  ISETP.LT.AND P3, PT, R10, R70, !P0 ;  /* 0x000000460a00720c */ /* 0x000fe20004761270 */
[----:B------:R1:W-:Y:S01]  /*753a0*/  @P2 STG.E desc[UR60][R66.64], R83 ;  /* 0x0000005342002986 */ /* 0x0003e2000c10193c */
[----:B------:R-:W-:-:S03]  /*753b0*/  IADD3 R65, R5, R4, RZ ;  /* 0x0000000405417210 */ /* 0x000fc60007ffe0ff */
[----:B------:R-:W4:Y:S01]  /*753c0*/  LDL.LU R10, [R1+0x1f10] ;  /* 0x001f1000010a7983 */ /* 0x000f220000300800 */
[----:B------:R-:W-:Y:S01]  /*753d0*/  LEA.HI.X.SX32 R7, R5, R3, 0x2, P5 ;  /* 0x0000000305077211 */ /* 0x000fe200028f16ff */
[----:B------:R-:W4:Y:S01]  /*753e0*/  LDC R70, c[0x0][0x22c] ;  /* 0x00008b00ff467b82 */ /* 0x000f220000000800 */
[C---:B------:R-:W-:Y:S01]  /*753f0*/  IMAD.IADD R0, R65.reuse, 0x1, R4 ;  /* 0x0000000141007824 */ /* 0x040fe200078e0204 */
[----:B------:R-:W-:-:S04]  /*75400*/  LEA R64, P6, R65, R2, 0x2 ;  /* 0x0000000241407211 */ /* 0x000fc800078c10ff */
[C---:B-1----:R-:W-:Y:S02]  /*75410*/  LEA R66, P5, R0.reuse, R2, 0x2 ;  /* 0x0000000200427211 */ /* 0x042fe400078a10ff */
[-C--:B------:R-:W-:Y:S02]  /*75420*/  LEA.HI.X.SX32 R65, R65, R3.reuse, 0x2, P6 ;  /* 0x0000000341417211 */ /* 0x080fe400030f16ff */
[C---:B------:R-:W-:Y:S01]  /*75430*/  LEA.HI.X.SX32 R67, R0.reuse, R3, 0x2, P5 ;  /* 0x0000000300437211 */ /* 0x040fe200028f16ff */
[----:B------:R1:W-:Y:S01]  /*75440*/  @P1 STG.E desc[UR60][R68.64], R81 ;  /* 0x0000005144001986 */ /* 0x0003e2000c10193c */
[----:B------:R-:W-:Y:S01]  /*75450*/  ISETP.LT.AND P2, PT, R9, R72, !P0 ;  /* 0x000000480900720c */ /* 0x000fe20004741270 */
[----:B------:R-:W-:Y:S02]  /*75460*/  IMAD.IADD R5, R0, 0x1, R4 ;  /* 0x0000000100057824 */ /* 0x000fe400078e0204 */
[----:B------:R-:W4:Y:S01]  /*75470*/  LDL.LU R9, [R1+0x1f14] ;  /* 0x001f140001097983 */ /* 0x000f220000300800 */
[----:B------:R-:W4:Y:S08]  /*75480*/  LDC R72, c[0x0][0x22c] ;  /* 0x00008b00ff487b82 */ /* 0x000f300000000800 */
[----:B-1----:R-:W1:Y:S01]  /*75490*/  LDC R81, c[0x0][0x22c] ;  /* 0x00008b00ff517b82 */ /* 0x002e620000000800 */
[----:B--2---:R-:W-:-:S07]  /*754a0*/  ISETP.LT.AND P1, PT, R8, R73, !P0 ;  /* 0x000000490800720c */ /* 0x004fce0004721270 */
[----:B------:R-:W2:Y:S01]  /*754b0*/  LDC R73, c[0x0][0x22c] ;  /* 0x00008b00ff497b82 */ /* 0x000ea20000000800 */
[----:B------:R3:W-:Y:S04]  /*754c0*/  @P4 STG.E desc[UR60][R6.64], R82 ;  /* 0x0000005206004986 */ /* 0x0007e8000c10193c */
[----:B------:R3:W-:Y:S04]  /*754d0*/  @P3 STG.E desc[UR60][R64.64], R80 ;  /* 0x0000005040003986 */ /* 0x0007e8000c10193c */
[----:B------:R3:W-:Y:S01]  /*754e0*/  @P2 STG.E desc[UR60][R66.64], R79 ;  /* 0x0000004f42002986 */ /* 0x0007e2000c10193c */
[----:B------:R-:W-:Y:S01]  /*754f0*/  LEA R68, P6, R5, R2, 0x2 ;  /* 0x0000000205447211 */ /* 0x000fe200078c10ff */
[----:B---3--:R-:W3:Y:S02]  /*75500*/  LDC R82, c[0x0][0x22c] ;  /* 0x00008b00ff527b82 */ /* 0x008ee40000000800 */
[----:B------:R-:W3:Y:S04]  /*75510*/  LDL.LU R80, [R1+0x4] ;  /* 0x0000040001507983 */ /* 0x000ee80000300800 */
[----:B------:R-:W3:Y:S04]  /*75520*/  LDL.LU R79, [R1+0x8] ;  /* 0x00000800014f7983 */ /* 0x000ee80000300800 */
[----:B------:R-:W3:Y:S01]  /*75530*/  LDL.LU R8, [R1+0x1f1c] ;  /* 0x001f1c0001087983 */ /* 0x000ee20000300800 */
[----:B------:R-:W-:-:S02]  /*75540*/  ISETP.LT.AND P4, PT, R12, R71, !P0 ;  /* 0x000000470c00720c */ /* 0x000fc40004781270 */
[----:B----4-:R-:W-:Y:S01]  /*75550*/  ISETP.LT.AND P3, PT, R11, R70, !P0 ;  /* 0x000000460b00720c */ /* 0x010fe20004761270 */
[----:B------:R-:W4:Y:S01]  /*75560*/  LDL.LU R12, [R1+0x1f18] ;  /* 0x001f1800010c7983 */ /* 0x000f220000300800 */
[----:B------:R-:W3:Y:S03]  /*75570*/  LDC R71, c[0x0][0x22c] ;  /* 0x00008b00ff477b82 */ /* 0x000ee60000000800 */
[----:B------:R-:W4:Y:S01]  /*75580*/  LDL.LU R11, [R1+0x1f20] ;  /* 0x001f2000010b7983 */ /* 0x000f220000300800 */
[C---:B------:R-:W-:Y:S01]  /*75590*/  LEA.HI.X.SX32 R69, R5.reuse, R3, 0x2, P6 ;  /* 0x0000000305457211 */ /* 0x040fe200030f16ff */
[----:B------:R-:W-:-:S03]  /*755a0*/  IMAD.IADD R5, R5, 0x1, R4 ;  /* 0x0000000105057824 */ /* 0x000fc600078e0204 */
[----:B------:R-:W1:Y:S02]  /*755b0*/  LDC R70, c[0x0][0x22c] ;  /* 0x00008b00ff467b82 */ /* 0x000e640000000800 */
[C---:B------:R-:W-:Y:S01]  /*755c0*/  LEA R6, P5, R5.reuse, R2, 0x2 ;  /* 0x0000000205067211 */ /* 0x040fe200078a10ff */
[----:B------:R2:W-:Y:S03]  /*755d0*/  @P1 STG.E desc[UR60][R68.64], R78 ;  /* 0x0000004e44001986 */ /* 0x0005e6000c10193c */
[C---:B------:R-:W-:Y:S02]  /*755e0*/  LEA.HI.X.SX32 R7, R5.reuse, R3, 0x2, P5 ;  /* 0x0000000305077211 */ /* 0x040fe400028f16ff */
[----:B------:R-:W-:Y:S02]  /*755f0*/  ISETP.LT.AND P2, PT, R10, R72, !P0 ;  /* 0x000000480a00720c */ /* 0x000fe40004741270 */
[----:B------:R-:W4:Y:S01]  /*75600*/  LDL.LU R10, [R1+0x1f24] ;  /* 0x001f2400010a7983 */ /* 0x000f220000300800 */
[----:B------:R-:W4:Y:S03]  /*75610*/  LDC R72, c[0x0][0x22c] ;  /* 0x00008b00ff487b82 */ /* 0x000f260000000800 */
[----:B------:R1:W-:Y:S04]  /*75620*/  @P4 STG.E desc[UR60][R6.64], R248 ;  /* 0x000000f806004986 */ /* 0x0003e8000c10193c */
[----:B--2---:R-:W2:Y:S01]  /*75630*/  LDL.LU R78, [R1+0xc] ;  /* 0x00000c00014e7983 */ /* 0x004ea20000300800 */
[--C-:B------:R-:W-:Y:S01]  /*75640*/  IMAD.IADD R65, R5, 0x1, R4.reuse ;  /* 0x0000000105417824 */ /* 0x100fe200078e0204 */
[----:B------:R-:W-:Y:S01]  /*75650*/  ISETP.LT.AND P1, PT, R9, R73, !P0 ;  /* 0x000000490900720c */ /* 0x000fe20004721270 */
[----:B-1----:R-:W1:Y:S01]  /*75660*/  LDC R248, c[0x0][0x248] ;  /* 0x00009200fff87b82 */ /* 0x002e620000000800 */
[----:B------:R-:W2:Y:S04]  /*75670*/  LDL.LU R9, [R1+0x1f2c] ;  /* 0x001f2c0001097983 */ /* 0x000ea80000300800 */
[----:B------:R-:W2:Y:S01]  /*75680*/  LDL.LU R13, [R1+0x1f28] ;  /* 0x001f2800010d7983 */ /* 0x000ea20000300800 */
[----:B---3--:R-:W-:Y:S01]  /*75690*/  ISETP.LT.AND P4, PT, R8, R71, !P0 ;  /* 0x000000470800720c */ /* 0x008fe20004781270 */
[----:B------:R-:W-:-:S02]  /*756a0*/  IMAD.IADD R0, R65, 0x1, R4 ;  /* 0x0000000141007824 */ /* 0x000fc400078e0204 */
[----:B------:R-:W3:Y:S01]  /*756b0*/  LDL.LU R8, [R1+0x1f30] ;  /* 0x001f300001087983 */ /* 0x000ee20000300800 */
[CC--:B------:R-:W-:Y:S01]  /*756c0*/  LEA R64, P6, R65.reuse, R2.reuse, 0x2 ;  /* 0x0000000241407211 */ /* 0x0c0fe200078c10ff */
[----:B------:R-:W1:Y:S01]  /*756d0*/  LDC R73, c[0x0][0x22c] ;  /* 0x00008b00ff497b82 */ /* 0x000e620000000800 */
[C---:B------:R-:W-:Y:S01]  /*756e0*/  IMAD.IADD R5, R0.reuse, 0x1, R4 ;  /* 0x0000000100057824 */ /* 0x040fe200078e0204 */
[CC--:B------:R-:W-:Y:S02]  /*756f0*/  LEA R66, P5, R0.reuse, R2.reuse, 0x2 ;  /* 0x0000000200427211 */ /* 0x0c0fe400078a10ff */
[-C--:B------:R-:W-:Y:S02]  /*75700*/  LEA.HI.X.SX32 R65, R65, R3.reuse, 0x2, P6 ;  /* 0x0000000341417211 */ /* 0x080fe400030f16ff */
[-C--:B------:R-:W-:Y:S02]  /*75710*/  LEA.HI.X.SX32 R67, R0, R3.reuse, 0x2, P5 ;  /* 0x0000000300437211 */ /* 0x080fe400028f16ff */
[C---:B------:R-:W-:Y:S01]  /*75720*/  LEA R68, P6, R5.reuse, R2, 0x2 ;  /* 0x0000000205447211 */ /* 0x040fe200078c10ff */
[----:B------:R4:W-:Y:S01]  /*75730*/  @P3 STG.E desc[UR60][R64.64], R80 ;  /* 0x0000005040003986 */ /* 0x0009e2000c10193c */
[----:B------:R-:W2:Y:S02]  /*75740*/  LDC R71, c[0x0][0x22c] ;  /* 0x00008b00ff477b82 */ /* 0x000ea40000000800 */
[----:B------:R-:W-:Y:S01]  /*75750*/  LEA.HI.X.SX32 R69, R5, R3, 0x2, P6 ;  /* 0x0000000305457211 */ /* 0x000fe200030f16ff */
[----:B------:R4:W-:Y:S02]  /*75760*/  @P2 STG.E desc[UR60][R66.64], R249 ;  /* 0x000000f942002986 */ /* 0x0009e4000c10193c */
[----:B----4-:R-:W-:-:S02]  /*75770*/  ISETP.LT.AND P2, PT, R11, R72, !P0 ;  /* 0x000000480b00720c */ /* 0x010fc40004741270 */
[----:B------:R-:W-:Y:S01]  /*75780*/  IADD3 R5, R5, R4, RZ ;  /* 0x0000000405057210 */ /* 0x000fe20007ffe0ff */
[----:B------:R-:W4:Y:S01]  /*75790*/  LDL.LU R11, [R1+0x1f34] ;  /* 0x001f3400010b7983 */ /* 0x000f220000300800 */
[----:B------:R-:W3:Y:S03]  /*757a0*/  LDC R72, c[0x0][0x22c] ;  /* 0x00008b00ff487b82 */ /* 0x000ee60000000800 */
[C-C-:B------:R-:W-:Y:S01]  /*757b0*/  IMAD.IADD R65, R5.reuse, 0x1, R4.reuse ;  /* 0x0000000105417824 */ /* 0x140fe200078e0204 */
[----:B------:R-:W-:Y:S02]  /*757c0*/  ISETP.LT.AND P3, PT, R12, R70, !P0 ;  /* 0x000000460c00720c */ /* 0x000fe40004761270 */
[-C--:B------:R-:W-:Y:S01]  /*757d0*/  LEA R6, P5, R5, R2.reuse, 0x2 ;  /* 0x0000000205067211 */ /* 0x080fe200078a10ff */
[C---:B------:R-:W-:Y:S01]  /*757e0*/  IMAD.IADD R0, R65.reuse, 0x1, R4 ;  /* 0x0000000141007824 */ /* 0x040fe200078e0204 */
[-C--:B------:R-:W-:Y:S01]  /*757f0*/  LEA R64, P6, R65, R2.reuse, 0x2 ;  /* 0x0000000241407211 */ /* 0x080fe200078c10ff */
[----:B------:R-:W-:Y:S01]  /*75800*/  @P1 STG.E desc[UR60][R68.64], R79 ;  /* 0x0000004f44001986 */ /* 0x000fe2000c10193c */
[----:B------:R-:W-:Y:S01]  /*75810*/  LEA.HI.X.SX32 R7, R5, R3, 0x2, P5 ;  /* 0x0000000305077211 */ /* 0x000fe200028f16ff */
[----:B------:R-:W4:Y:S01]  /*75820*/  LDC R70, c[0x0][0x22c] ;  /* 0x00008b00ff467b82 */ /* 0x000f220000000800 */
[----:B------:R-:W-:-:S02]  /*75830*/  LEA R66, P5, R0, R2, 0x2 ;  /* 0x0000000200427211 */ /* 0x000fc400078a10ff */
[-C--:B------:R-:W-:Y:S02]  /*75840*/  LEA.HI.X.SX32 R65, R65, R3.reuse, 0x2, P6 ;  /* 0x0000000341417211 */ /* 0x080fe400030f16ff */
[----:B------:R-:W-:Y:S01]  /*75850*/  LEA.HI.X.SX32 R67, R0, R3, 0x2, P5 ;  /* 0x0000000300437211 */ /* 0x000fe200028f16ff */
[----:B------:R2:W-:Y:S01]  /*75860*/  @P4 STG.E desc[UR60][R6.64], R250 ;  /* 0x000000fa06004986 */ /* 0x0005e2000c10193c */
[----:B-1----:R-:W-:Y:S01]  /*75870*/  ISETP.LT.AND P1, PT, R10, R73, !P0 ;  /* 0x000000490a00720c */ /* 0x002fe20004721270 */
[----:B------:R-:W1:Y:S02]  /*75880*/  LDC R80, c[0x0][0x22c] ;  /* 0x00008b00ff507b82 */ /* 0x000e640000000800 */
[----:B------:R-:W4:Y:S04]  /*75890*/  LDL.LU R10, [R1+0x1f3c] ;  /* 0x001f3c00010a7983 */ /* 0x000f280000300800 */
[----:B--2---:R-:W-:Y:S02]  /*758a0*/  @P3 STG.E desc[UR60][R64.64], R78 ;  /* 0x0000004e40003986 */ /* 0x004fe4000c10193c */
[----:B------:R-:W4:Y:S02]  /*758b0*/  LDC R73, c[0x0][0x22c] ;  /* 0x00008b00ff497b82 */ /* 0x000f240000000800 */
[----:B------:R-:W2:Y:S04]  /*758c0*/  LDL.LU R12, [R1+0x1f38] ;  /* 0x001f3800010c7983 */ /* 0x000ea80000300800 */
[----:B------:R1:W-:Y:S01]  /*758d0*/  @P2 STG.E desc[UR60][R66.64], R251 ;  /* 0x000000fb42002986 */ /* 0x0003e2000c10193c */
[----:B------:R-:W-:Y:S01]  /*758e0*/  IMAD.IADD R5, R0, 0x1, R4 ;  /* 0x0000000100057824 */ /* 0x000fe200078e0204 */
[----:B------:R-:W2:Y:S08]  /*758f0*/  LDC R249, c[0x0][0x248] ;  /* 0x00009200fff97b82 */ /* 0x000eb00000000800 */
[----:B------:R-:W2:Y:S08]  /*75900*/  LDC R250, c[0x0][0x248] ;  /* 0x00009200fffa7b82 */ /* 0x000eb00000000800 */
[----:B-1----:R-:W1:Y:S01]  /*75910*/  LDC R251, c[0x0][0x248] ;  /* 0x00009200fffb7b82 */ /* 0x002e620000000800 */
[----:B------:R-:W-:-:S02]  /*75920*/  ISETP.LT.AND P4, PT, R9, R71, !P0 ;  /* 0x000000470900720c */ /* 0x000fc40004781270 */
[----:B------:R-:W2:Y:S01]  /*75930*/  LDL.LU R9, [R1+0x1f40] ;  /* 0x001f400001097983 */ /* 0x000ea20000300800 */
[----:B---3--:R-:W-:-:S04]  /*75940*/  ISETP.LT.AND P2, PT, R8, R72, !P0 ;  /* 0x000000480800720c */ /* 0x008fc80004741270 */
[----:B------:R-:W3:Y:S01]  /*75950*/  LDC R71, c[0x0][0x22c] ;  /* 0x00008b00ff477b82 */ /* 0x000ee20000000800 */
[----:B------:R-:W2:Y:S01]  /*75960*/  LDL.LU R8, [R1+0x1f44] ;  /* 0x001f440001087983 */ /* 0x000ea20000300800 */
[----:B------:R-:W-:-:S04]  /*75970*/  LEA R68, P6, R5, R2, 0x2 ;  /* 0x0000000205447211 */ /* 0x000fc800078c10ff */
[C---:B------:R-:W-:Y:S01]  /*75980*/  LEA.HI.X.SX32 R69, R5.reuse, R3, 0x2, P6 ;  /* 0x0000000305457211 */ /* 0x040fe200030f16ff */
[--C-:B------:R-:W-:Y:S01]  /*75990*/  IMAD.IADD R5, R5, 0x1, R4.reuse ;  /* 0x0000000105057824 */ /* 0x100fe200078e0204 */
[----:B------:R-:W1:Y:S03]  /*759a0*/  LDC R72, c[0x0][0x22c] ;  /* 0x00008b00ff487b82 */ /* 0x000e660000000800 */
[----:B------:R4:W-:Y:S01]  /*759b0*/  @P1 STG.E desc[UR60][R68.64], R244 ;  /* 0x000000f444001986 */ /* 0x0009e2000c10193c */
[--C-:B------:R-:W-:Y:S01]  /*759c0*/  IMAD.IADD R65, R5, 0x1, R4.reuse ;  /* 0x0000000105417824 */ /* 0x100fe200078e0204 */
[----:B----4-:R-:W-:Y:S02]  /*759d0*/  ISETP.LT.AND P1, PT, R11, R73, !P0 ;  /* 0x000000490b00720c */ /* 0x010fe40004721270 */
[----:B------:R-:W4:Y:S01]  /*759e0*/  LDL.LU R11, [R1+0x1f4c] ;  /* 0x001f4c00010b7983 */ /* 0x000f220000300800 */
[----:B------:R-:W1:Y:S01]  /*759f0*/  LDC R73, c[0x0][0x22c] ;  /* 0x00008b00ff497b82 */ /* 0x000e620000000800 */
[----:B------:R-:W-:Y:S01]  /*75a00*/  LEA R6, P5, R5, R2, 0x2 ;  /* 0x0000000205067211 */ /* 0x000fe200078a10ff */
[----:B------:R-:W-:Y:S01]  /*75a10*/  IMAD.IADD R0, R65, 0x1, R4 ;  /* 0x0000000141007824 */ /* 0x000fe200078e0204 */
[----:B------:R-:W-:-:S02]  /*75a20*/  ISETP.LT.AND P3, PT, R13, R70, !P0 ;  /* 0x000000460d00720c */ /* 0x000fc40004761270 */
[-C--:B------:R-:W-:Y:S01]  /*75a30*/  LEA.HI.X.SX32 R7, R5, R3.reuse, 0x2, P5 ;  /* 0x0000000305077211 */ /* 0x080fe200028f16ff */
[----:B------:R-:W4:Y:S01]  /*75a40*/  LDL.LU R13, [R1+0x1f48] ;  /* 0x001f4800010d7983 */ /* 0x000f220000300800 */
[C---:B------:R-:W-:Y:S01]  /*75a50*/  LEA R64, P6, R65.reuse, R2, 0x2 ;  /* 0x0000000241407211 */ /* 0x040fe200078c10ff */
[----:B------:R-:W2:Y:S01]  /*75a60*/  LDC R70, c[0x0][0x22c] ;  /* 0x00008b00ff467b82 */ /* 0x000ea20000000800 */
[C---:B------:R-:W-:Y:S02]  /*75a70*/  IADD3 R5, R0.reuse, R4, RZ ;  /* 0x0000000400057210 */ /* 0x040fe40007ffe0ff */
[CC--:B------:R-:W-:Y:S02]  /*75a80*/  LEA R66, P5, R0.reuse, R2.reuse, 0x2 ;  /* 0x0000000200427211 */ /* 0x0c0fe400078a10ff */
[-C--:B------:R-:W-:Y:S02]  /*75a90*/  LEA.HI.X.SX32 R65, R65, R3.reuse, 0x2, P6 ;  /* 0x0000000341417211 */ /* 0x080fe400030f16ff */
[C---:B------:R-:W-:Y:S01]  /*75aa0*/  LEA R68, P6, R5.reuse, R2, 0x2 ;  /* 0x0000000205447211 */ /* 0x040fe200078c10ff */
[----:B------:R-:W4:Y:S01]  /*75ab0*/  LDC R244, c[0x0][0x248] ;  /* 0x00009200fff47b82 */ /* 0x000f220000000800 */
[-C--:B------:R-:W-:Y:S01]  /*75ac0*/  LEA.HI.X.SX32 R67, R0, R3.reuse, 0x2, P5 ;  /* 0x0000000300437211 */ /* 0x080fe200028f16ff */
[----:B------:R3:W-:Y:S01]  /*75ad0*/  @P4 STG.E desc[UR60][R6.64], R240 ;  /* 0x000000f006004986 */ /* 0x0007e2000c10193c */
[----:B------:R-:W-:-:S02]  /*75ae0*/  LEA.HI.X.SX32 R69, R5, R3, 0x2, P6 ;  /* 0x0000000305457211 */ /* 0x000fc400030f16ff */
[----:B---3--:R-:W-:Y:S01]  /*75af0*/  ISETP.LT.AND P4, PT, R10, R71, !P0 ;  /* 0x000000470a00720c */ /* 0x008fe20004781270 */
[----:B------:R-:W-:Y:S02]  /*75b00*/  @P3 STG.E desc[UR60][R64.64], R245 ;  /* 0x000000f540003986 */ /* 0x000fe4000c10193c */
[----:B------:R-:W4:Y:S02]  /*75b10*/  LDC R71, c[0x0][0x22c] ;  /* 0x00008b00ff477b82 */ /* 0x000f240000000800 */
[----:B------:R3:W-:Y:S04]  /*75b20*/  @P2 STG.E desc[UR60][R66.64], R241 ;  /* 0x000000f142002986 */ /* 0x0007e8000c10193c */
[----:B------:R-:W4:Y:S02]  /*75b30*/  LDL.LU R10, [R1+0x1f50] ;  /* 0x001f5000010a7983 */ /* 0x000f240000300800 */
[----:B------:R-:W4:Y:S02]  /*75b40*/  LDC R240, c[0x0][0x248] ;  /* 0x00009200fff07b82 */ /* 0x000f240000000800 */
[----:B------:R1:W-:Y:S01]  /*75b50*/  @P1 STG.E desc[UR60][R68.64], R246 ;  /* 0x000000f644001986 */ /* 0x0003e2000c10193c */
[----:B------:R-:W-:Y:S01]  /*75b60*/  IMAD.IADD R5, R5, 0x1, R4 ;  /* 0x0000000105057824 */ /* 0x000fe200078e0204 */
[----:B--2---:R-:W-:-:S04]  /*75b70*/  ISETP.LT.AND P3, PT, R12, R70, !P0 ;  /* 0x000000460c00720c */ /* 0x004fc80004761270 */
[----:B---3--:R-:W2:Y:S08]  /*75b80*/  LDC R241, c[0x0][0x248] ;  /* 0x00009200fff17b82 */ /* 0x008eb00000000800 */
[----:B------:R-:W3:Y:S08]  /*75b90*/  LDC R245, c[0x0][0x248] ;  /* 0x00009200fff57b82 */ /* 0x000ef00000000800 */
[----:B-1----:R-:W1:Y:S01]  /*75ba0*/  LDC R246, c[0x0][0x248] ;  /* 0x00009200fff67b82 */ /* 0x002e620000000800 */
[----:B------:R-:W-:-:S02]  /*75bb0*/  ISETP.LT.AND P2, PT, R9, R72, !P0 ;  /* 0x000000480900720c */ /* 0x000fc40004741270 */
[----:B------:R-:W-:Y:S01]  /*75bc0*/  ISETP.LT.AND P1, PT, R8, R73, !P0 ;  /* 0x000000490800720c */ /* 0x000fe20004721270 */
[----:B------:R-:W3:Y:S01]  /*75bd0*/  LDL.LU R9, [R1+0x1f54] ;  /* 0x001f540001097983 */ /* 0x000ee20000300800 */
[CC--:B------:R-:W-:Y:S01]  /*75be0*/  LEA R6, P5, R5.reuse, R2.reuse, 0x2 ;  /* 0x0000000205067211 */ /* 0x0c0fe200078a10ff */
[C-C-:B------:R-:W-:Y:S02]  /*75bf0*/  IMAD.IADD R65, R5.reuse, 0x1, R4.reuse ;  /* 0x0000000105417824 */ /* 0x140fe400078e0204 */
[----:B------:R-:W1:Y:S01]  /*75c00*/  LDC R72, c[0x0][0x22c] ;  /* 0x00008b00ff487b82 */ /* 0x000e620000000800 */
[----:B------:R-:W2:Y:S01]  /*75c10*/  LDL.LU R8, [R1+0x1f5c] ;  /* 0x001f5c0001087983 */ /* 0x000ea20000300800 */
[-C--:B------:R-:W-:Y:S01]  /*75c20*/  LEA.HI.X.SX32 R7, R5, R3.reuse, 0x2, P5 ;  /* 0x0000000305077211 */ /* 0x080fe200028f16ff */
[C-C-:B------:R-:W-:Y:S01]  /*75c30*/  IMAD.IADD R0, R65.reuse, 0x1, R4.reuse ;  /* 0x0000000141007824 */ /* 0x140fe200078e0204 */
[C---:B------:R-:W-:Y:S01]  /*75c40*/  LEA R64, P6, R65.reuse, R2, 0x2 ;  /* 0x0000000241407211 */ /* 0x040fe200078c10ff */
[----:B------:R-:W2:Y:S02]  /*75c50*/  LDL.LU R12, [R1+0x1f58] ;  /* 0x001f5800010c7983 */ /* 0x000ea40000300800 */
[----:B------:R-:W-:Y:S01]  /*75c60*/  IMAD.IADD R5, R0, 0x1, R4 ;  /* 0x0000000100057824 */ /* 0x000fe200078e0204 */
[----:B------:R-:W3:Y:S01]  /*75c70*/  LDC R73, c[0x0][0x22c] ;  /* 0x00008b00ff497b82 */ /* 0x000ee20000000800 */
[----:B------:R4:W-:Y:S01]  /*75c80*/  @P4 STG.E desc[UR60][R6.64], R242 ;  /* 0x000000f206004986 */ /* 0x0009e2000c10193c */
[----:B------:R-:W-:-:S02]  /*75c90*/  LEA.HI.X.SX32 R65, R65, R3, 0x2, P6 ;  /* 0x0000000341417211 */ /* 0x000fc400030f16ff */
[----:B----4-:R-:W-:-:S04]  /*75ca0*/  ISETP.LT.AND P4, PT, R11, R71, !P0 ;  /* 0x000000470b00720c */ /* 0x010fc80004781270 */
[----:B------:R-:W4:Y:S01]  /*75cb0*/  LDC R70, c[0x0][0x22c] ;  /* 0x00008b00ff467b82 */ /* 0x000f220000000800 */
[----:B------:R-:W2:Y:S01]  /*75cc0*/  LDL.LU R11, [R1+0x1f60] ;  /* 0x001f6000010b7983 */ /* 0x000ea20000300800 */
[----:B------:R-:W-:-:S06]  /*75cd0*/  LEA R68, P6, R5, R2, 0x2 ;  /* 0x0000000205447211 */ /* 0x000fcc00078c10ff */
[----:B------:R-:W2:Y:S01]  /*75ce0*/  LDC R71, c[0x0][0x22c] ;  /* 0x00008b00ff477b82 */ /* 0x000ea20000000800 */
[C---:B------:R-:W-:Y:S01]  /*75cf0*/  LEA.HI.X.SX32 R69, R5.reuse, R3, 0x2, P6 ;  /* 0x0000000305457211 */ /* 0x040fe200030f16ff */
[----:B------:R-:W-:Y:S01]  /*75d00*/  IMAD.IADD R5, R5, 0x1, R4 ;  /* 0x0000000105057824 */ /* 0x000fe200078e0204 */
[----:B------:R-:W-:-:S04]  /*75d10*/  LEA R66, P5, R0, R2, 0x2 ;  /* 0x0000000200427211 */ /* 0x000fc800078a10ff */
[-C--:B------:R-:W-:Y:S01]  /*75d20*/  LEA.HI.X.SX32 R67, R0, R3.reuse, 0x2, P5 ;  /* 0x0000000300437211 */ /* 0x080fe200028f16ff */
[----:B------:R-:W2:Y:S01]  /*75d30*/  LDC R242, c[0x0][0x248] ;  /* 0x00009200fff27b82 */ /* 0x000ea20000000800 */
[C---:B------:R-:W-:Y:S01]  /*75d40*/  LEA R6, P5, R5.reuse, R2, 0x2 ;  /* 0x0000000205067211 */ /* 0x040fe200078a10ff */
[----:B------:R1:W-:Y:S03]  /*75d50*/  @P3 STG.E desc[UR60][R64.64], R247 ;  /* 0x000000f740003986 */ /* 0x0003e6000c10193c */
[----:B------:R-:W-:Y:S01]  /*75d60*/  LEA.HI.X.SX32 R7, R5, R3, 0x2, P5 ;  /* 0x0000000305077211 */ /* 0x000fe200028f16ff */
[----:B------:R-:W-:Y:S01]  /*75d70*/  @P2 STG.E desc[UR60][R66.64], R243 ;  /* 0x000000f342002986 */ /* 0x000fe2000c10193c */
[----:B----4-:R-:W-:-:S03]  /*75d80*/  ISETP.LT.AND P3, PT, R13, R70, !P0 ;  /* 0x000000460d00720c */ /* 0x010fc60004761270 */
[----:B------:R-:W-:Y:S01]  /*75d90*/  @P1 STG.E desc[UR60][R68.64], R236 ;  /* 0x000000ec44001986 */ /* 0x000fe2000c10193c */
[----:B------:R-:W4:Y:S01]  /*75da0*/  LDC R70, c[0x0][0x22c] ;  /* 0x00008b00ff467b82 */ /* 0x000f220000000800 */
[----:B-1----:R-:W-:Y:S02]  /*75db0*/  ISETP.LT.AND P2, PT, R10, R72, !P0 ;  /* 0x000000480a00720c */ /* 0x002fe40004741270 */
[----:B------:R1:W-:Y:S04]  /*75dc0*/  @P4 STG.E desc[UR60][R6.64], R232 ;  /* 0x000000e806004986 */ /* 0x0003e8000c10193c */
[----:B------:R-:W4:Y:S01]  /*75dd0*/  LDL.LU R10, [R1+0x1f64] ;  /* 0x001f6400010a7983 */ /* 0x000f220000300800 */
[----:B------:R-:W4:Y:S01]  /*75de0*/  LDC R72, c[0x0][0x22c] ;  /* 0x00008b00ff487b82 */ /* 0x000f220000000800 */
[----:B------:R-:W-:-:S07]  /*75df0*/  IMAD.IADD R65, R5, 0x1, R4 ;  /* 0x0000000105417824 */ /* 0x000fce00078e0204 */
[----:B-1----:R-:W1:Y:S08]  /*75e00*/  LDC R232, c[0x0][0x248] ;  /* 0x00009200ffe87b82 */ /* 0x002e700000000800 */
[----:B------:R-:W1:Y:S08]  /*75e10*/  LDC R236, c[0x0][0x248] ;  /* 0x00009200ffec7b82 */ /* 0x000e700000000800 */
[----:B------:R-:W1:Y:S08]  /*75e20*/  LDC R243, c[0x0][0x248] ;  /* 0x00009200fff37b82 */ /* 0x000e700000000800 */
[----:B------:R-:W1:Y:S01]  /*75e30*/  LDC R247, c[0x0][0x248] ;  /* 0x00009200fff77b82 */ /* 0x000e620000000800 */
[----:B---3--:R-:W-:-:S02]  /*75e40*/  ISETP.LT.AND P1, PT, R9, R73, !P0 ;  /* 0x000000490900720c */ /* 0x008fc40004721270 */
[----:B------:R-:W3:Y:S01]  /*75e50*/  LDL.LU R9, [R1+0x1f6c] ;  /* 0x001f6c0001097983 */ /* 0x000ee20000300800 */
[----:B--2---:R-:W-:-:S04]  /*75e60*/  ISETP.LT.AND P4, PT, R8, R71, !P0 ;  /* 0x000000470800720c */ /* 0x004fc80004781270 */
[----:B------:R-:W2:Y:S01]  /*75e70*/  LDC R73, c[0x0][0x22c] ;  /* 0x00008b00ff497b82 */ /* 0x000ea20000000800 */
[----:B------:R-:W3:Y:S04]  /*75e80*/  LDL.LU R13, [R1+0x1f68] ;  /* 0x001f6800010d7983 */ /* 0x000ee80000300800 */
[----:B------:R-:W3:Y:S01]  /*75e90*/  LDL.LU R8, [R1+0x1f70] ;  /* 0x001f700001087983 */ /* 0x000ee20000300800 */
[C---:B------:R-:W-:Y:S02]  /*75ea0*/  IADD3 R0, R65.reuse, R4, RZ ;  /* 0x0000000441007210 */ /* 0x040fe40007ffe0ff */
[CC--:B------:R-:W-:Y:S01]  /*75eb0*/  LEA R64, P6, R65.reuse, R2.reuse, 0x2 ;  /* 0x0000000241407211 */ /* 0x0c0fe200078c10ff */
[----:B------:R-:W3:Y:S01]  /*75ec0*/  LDC R71, c[0x0][0x22c] ;  /* 0x00008b00ff477b82 */ /* 0x000ee20000000800 */
[C---:B------:R-:W-:Y:S01]  /*75ed0*/  LEA R66, P5, R0.reuse, R2, 0x2 ;  /* 0x0000000200427211 */ /* 0x040fe200078a10ff */
[----:B------:R-:W-:Y:S01]  /*75ee0*/  IMAD.IADD R5, R0, 0x1, R4 ;  /* 0x0000000100057824 */ /* 0x000fe200078e0204 */
[----:B------:R-:W-:-:S02]  /*75ef0*/  LEA.HI.X.SX32 R65, R65, R3, 0x2, P6 ;  /* 0x0000000341417211 */ /* 0x000fc400030f16ff */
[-C--:B------:R-:W-:Y:S02]  /*75f00*/  LEA.HI.X.SX32 R67, R0, R3.reuse, 0x2, P5 ;  /* 0x0000000300437211 */ /* 0x080fe400028f16ff */
[C---:B------:R-:W-:Y:S01]  /*75f10*/  LEA R68, P6, R5.reuse, R2, 0x2 ;  /* 0x0000000205447211 */ /* 0x040fe200078c10ff */
[----:B------:R1:W-:Y:S01]  /*75f20*/  @P3 STG.E desc[UR60][R64.64], R237 ;  /* 0x000000ed40003986 */ /* 0x0003e2000c10193c */
[----:B----4-:R-:W-:Y:S02]  /*75f30*/  ISETP.LT.AND P3, PT, R12, R70, !P0 ;  /* 0x000000460c00720c */ /* 0x010fe40004761270 */
[-C--:B------:R-:W-:Y:S01]  /*75f40*/  LEA.HI.X.SX32 R69, R5, R3.reuse, 0x2, P6 ;  /* 0x0000000305457211 */ /* 0x080fe200030f16ff */
[----:B------:R4:W-:Y:S01]  /*75f50*/  @P2 STG.E desc[UR60][R66.64], R233 ;  /* 0x000000e942002986 */ /* 0x0009e2000c10193c */
[----:B------:R-:W-:Y:S01]  /*75f60*/  ISETP.LT.AND P2, PT, R11, R72, !P0 ;  /* 0x000000480b00720c */ /* 0x000fe20004741270 */
[--C-:B------:R-:W-:Y:S01]  /*75f70*/  IMAD.IADD R5, R5, 0x1, R4.reuse ;  /* 0x0000000105057824 */ /* 0x100fe200078e0204 */
[----:B------:R-:W3:Y:S01]  /*75f80*/  LDC R72, c[0x0][0x22c] ;  /* 0x00008b00ff487b82 */ /* 0x000ee20000000800 */
[----:B------:R-:W3:Y:S02]  /*75f90*/  LDL.LU R12, [R1+0x1f74] ;  /* 0x001f7400010c7983 */ /* 0x000ee40000300800 */
[C-C-:B-1----:R-:W-:Y:S01]  /*75fa0*/  IMAD.IADD R65, R5.reuse, 0x1, R4.reuse ;  /* 0x0000000105417824 */ /* 0x142fe200078e0204 */
[-C--:B------:R-:W-:Y:S01]  /*75fb0*/  LEA R6, P5, R5, R2.reuse, 0x2 ;  /* 0x0000000205067211 */ /* 0x080fe200078a10ff */
[----:B------:R-:W-:Y:S03]  /*75fc0*/  @P1 STG.E desc[UR60][R68.64], R238 ;  /* 0x000000ee44001986 */ /* 0x000fe6000c10193c */
[----:B------:R-:W1:Y:S01]  /*75fd0*/  LDC R70, c[0x0][0x22c] ;  /* 0x00008b00ff467b82 */ /* 0x000e620000000800 */
[----:B------:R-:W-:Y:S01]  /*75fe0*/  IMAD.IADD R0, R65, 0x1, R4 ;  /* 0x0000000141007824 */ /* 0x000fe200078e0204 */
[----:B------:R-:W-:Y:S01]  /*75ff0*/  LEA.HI.X.SX32 R7, R5, R3, 0x2, P5 ;  /* 0x0000000305077211 */ /* 0x000fe200028f16ff */
[----:B------:R-:W3:Y:S01]  /*76000*/  LDL.LU R11, [R1+0x1f7c] ;  /* 0x001f7c00010b7983 */ /* 0x000ee20000300800 */
[----:B------:R-:W-:-:S02]  /*76010*/  LEA R64, P6, R65, R2, 0x2 ;  /* 0x0000000241407211 */ /* 0x000fc400078c10ff */
[C---:B----4-:R-:W-:Y:S02]  /*76020*/  LEA R66, P5, R0.reuse, R2, 0x2 ;  /* 0x0000000200427211 */ /* 0x050fe400078a10ff */
[-C--:B------:R-:W-:Y:S01]  /*76030*/  LEA.HI.X.SX32 R65, R65, R3.reuse, 0x2, P6 ;  /* 0x0000000341417211 */ /* 0x080fe200030f16ff */
[----:B------:R-:W4:Y:S01]  /*76040*/  LDC R233, c[0x0][0x248] ;  /* 0x00009200ffe97b82 */ /* 0x000f220000000800 */
[----:B------:R-:W-:Y:S01]  /*76050*/  LEA.HI.X.SX32 R67, R0, R3, 0x2, P5 ;  /* 0x0000000300437211 */ /* 0x000fe200028f16ff */
[----:B------:R2:W-:Y:S04]  /*76060*/  @P4 STG.E desc[UR60][R6.64], R234 ;  /* 0x000000ea06004986 */ /* 0x0005e8000c10193c */
[----:B------:R-:W-:Y:S01]  /*76070*/  @P3 STG.E desc[UR60][R64.64], R239 ;  /* 0x000000ef40003986 */ /* 0x000fe2000c10193c */
[----:B--2---:R-:W-:Y:S01]  /*76080*/  ISETP.LT.AND P1, PT, R10, R73, !P0 ;  /* 0x000000490a00720c */ /* 0x004fe20004721270 */
[----:B------:R-:W2:Y:S02]  /*76090*/  LDC R237, c[0x0][0x248] ;  /* 0x00009200ffed7b82 */ /* 0x000ea40000000800 */
[----:B------:R-:W4:Y:S04]  /*760a0*/  LDL.LU R10, [R1+0x1f78] ;  /* 0x001f7800010a7983 */ /* 0x000f280000300800 */
[----:B------:R1:W-:Y:S02]  /*760b0*/  @P2 STG.E desc[UR60][R66.64], R235 ;  /* 0x000000eb42002986 */ /* 0x0003e4000c10193c */
[----:B------:R-:W2:Y:S01]  /*760c0*/  LDC R73, c[0x0][0x22c] ;  /* 0x00008b00ff497b82 */ /* 0x000ea20000000800 */
[----:B------:R-:W-:-:S07]  /*760d0*/  IMAD.IADD R5, R0, 0x1, R4 ;  /* 0x0000000100057824 */ /* 0x000fce00078e0204 */
[----:B------:R-:W4:Y:S08]  /*760e0*/  LDC R234, c[0x0][0x248] ;  /* 0x00009200ffea7b82 */ /* 0x000f300000000800 */
[----:B-1----:R-:W1:Y:S08]  /*760f0*/  LDC R235, c[0x0][0x248] ;  /* 0x00009200ffeb7b82 */ /* 0x002e700000000800 */
[----:B------:R-:W1:Y:S08]  /*76100*/  LDC R238, c[0x0][0x248] ;  /* 0x00009200ffee7b82 */ /* 0x000e700000000800 */
[----:B------:R-:W1:Y:S01]  /*76110*/  LDC R239, c[0x0][0x248] ;  /* 0x00009200ffef7b82 */ /* 0x000e620000000800 */
[----:B---3--:R-:W-:-:S02]  /*76120*/  ISETP.LT.AND P4, PT, R9, R71, !P0 ;  /* 0x000000470900720c */ /* 0x008fc40004781270 */
[----:B------:R-:W3:Y:S01]  /*76130*/  LDL.LU R9, [R1+0x1f80] ;  /* 0x001f800001097983 */ /* 0x000ee20000300800 */
[----:B------:R-:W-:-:S04]  /*76140*/  ISETP.LT.AND P2, PT, R8, R72, !P0 ;  /* 0x000000480800720c */ /* 0x000fc80004741270 */
[----:B------:R-:W1:Y:S01]  /*76150*/  LDC R71, c[0x0][0x22c] ;  /* 0x00008b00ff477b82 */ /* 0x000e620000000800 */
[----:B------:R-:W3:Y:S01]  /*76160*/  LDL.LU R8, [R1+0x1f8c] ;  /* 0x001f8c0001087983 */ /* 0x000ee20000300800 */
[----:B------:R-:W-:Y:S02]  /*76170*/  LEA R68, P6, R5, R2, 0x2 ;  /* 0x0000000205447211 */ /* 0x000fe400078c10ff */
[----:B------:R-:W-:Y:S01]  /*76180*/  ISETP.LT.AND P3, PT, R13, R70, !P0 ;  /* 0x000000460d00720c */ /* 0x000fe20004761270 */
[----:B------:R-:W3:Y:S01]  /*76190*/  LDL.LU R14, [R1+0x1fa0] ;  /* 0x001fa000010e7983 */ /* 0x000ee20000300800 */
[C---:B------:R-:W-:Y:S01]  /*761a0*/  LEA.HI.X.SX32 R69, R5.reuse, R3, 0x2, P6 ;  /* 0x0000000305457211 */ /* 0x040fe200030f16ff */
[----:B------:R-:W-:Y:S01]  /*761b0*/  IMAD.IADD R5, R5, 0x1, R4 ;  /* 0x0000000105057824 */ /* 0x000fe200078e0204 */
[----:B------:R-:W4:Y:S01]  /*761c0*/  LDC R70, c[0x0][0x22c] ;  /* 0x00008b00ff467b82 */ /* 0x000f220000000800 */
[----:B------:R-:W3:Y:S04]  /*761d0*/  LDL.LU R13, [R1+0x1f98] ;  /* 0x001f9800010d7983 */ /* 0x000ee80000300800 */
[----:B------:R2:W-:Y:S01]  /*761e0*/  @P1 STG.E desc[UR60][R68.64], R228 ;  /* 0x000000e444001986 */ /* 0x0005e2000c10193c */
[----:B------:R-:W-:-:S02]  /*761f0*/  IADD3 R65, R5, R4, RZ ;  /* 0x0000000405417210 */ /* 0x000fc40007ffe0ff */
[----:B------:R-:W3:Y:S01]  /*76200*/  LDC R72, c[0x0][0x22c] ;  /* 0x00008b00ff487b82 */ /* 0x000ee20000000800 */
[----:B--2---:R-:W-:Y:S02]  /*76210*/  ISETP.LT.AND P1, PT, R12, R73, !P0 ;  /* 0x000000490c00720c */ /* 0x004fe40004721270 */
[----:B------:R-:W2:Y:S05]  /*76220*/  LDL.LU R12, [R1+0x1fa4] ;  /* 0x001fa400010c7983 */ /* 0x000eaa0000300800 */
[----:B------:R-:W3:Y:S01]  /*76230*/  LDC R73, c[0x0][0x22c] ;  /* 0x00008b00ff497b82 */ /* 0x000ee20000000800 */
[-C--:B------:R-:W-:Y:S01]  /*76240*/  LEA R6, P5, R5, R2.reuse, 0x2 ;  /* 0x0000000205067211 */ /* 0x080fe200078a10ff */
[C---:B------:R-:W-:Y:S01]  /*76250*/  IMAD.IADD R0, R65.reuse, 0x1, R4 ;  /* 0x0000000141007824 */ /* 0x040fe200078e0204 */
[----:B------:R-:W-:-:S02]  /*76260*/  LEA R64, P6, R65, R2, 0x2 ;  /* 0x0000000241407211 */ /* 0x000fc400078c10ff */
[-C--:B------:R-:W-:Y:S01]  /*76270*/  LEA.HI.X.SX32 R7, R5, R3.reuse, 0x2, P5 ;  /* 0x0000000305077211 */ /* 0x080fe200028f16ff */
[C-C-:B------:R-:W-:Y:S01]  /*76280*/  IMAD.IADD R5, R0.reuse, 0x1, R4.reuse ;  /* 0x0000000100057824 */ /* 0x140fe200078e0204 */
[CC--:B------:R-:W-:Y:S02]  /*76290*/  LEA R66, P5, R0.reuse, R2.reuse, 0x2 ;  /* 0x0000000200427211 */ /* 0x0c0fe400078a10ff */
[-C--:B------:R-:W-:Y:S02]  /*762a0*/  LEA.HI.X.SX32 R65, R65, R3.reuse, 0x2, P6 ;  /* 0x0000000341417211 */ /* 0x080fe400030f16ff */
[C---:B------:R-:W-:Y:S02]  /*762b0*/  LEA R68, P6, R5.reuse, R2, 0x2 ;  /* 0x0000000205447211 */ /* 0x040fe400078c10ff */
[-C--:B------:R-:W-:Y:S02]  /*762c0*/  LEA.HI.X.SX32 R67, R0, R3.reuse, 0x2, P5 ;  /* 0x0000000300437211 */ /* 0x080fe400028f16ff */
[----:B------:R-:W-:Y:S01]  /*762d0*/  LEA.HI.X.SX32 R69, R5, R3, 0x2, P6 ;  /* 0x0000000305457211 */ /* 0x000fe200030f16ff */
[----:B------:R-:W-:Y:S01]  /*762e0*/  @P4 STG.E desc[UR60][R6.64], R224 ;  /* 0x000000e006004986 */ /* 0x000fe2000c10193c */
[----:B-1----:R-:W-:Y:S01]  /*762f0*/  ISETP.LT.AND P4, PT, R11, R71, !P0 ;  /* 0x000000470b00720c */ /* 0x002fe20004781270 */
[----:B------:R-:W-:Y:S01]  /*76300*/  IMAD.IADD R5, R5, 0x1, R4 ;  /* 0x0000000105057824 */ /* 0x000fe200078e0204 */
[----:B------:R-:W1:Y:S01]  /*76310*/  LDC R71, c[0x0][0x22c] ;  /* 0x00008b00ff477b82 */ /* 0x000e620000000800 */
[----:B------:R3:W-:Y:S01]  /*76320*/  @P3 STG.E desc[UR60][R64.64], R229 ;  /* 0x000000e540003986 */ /* 0x0007e2000c10193c */
[----:B----4-:R-:W-:-:S03]  /*76330*/  ISETP.LT.AND P3, PT, R10, R70, !P0 ;  /* 0x000000460a00720c */ /* 0x010fc60004761270 */
[----:B------:R4:W-:Y:S03]  /*76340*/  @P2 STG.E desc[UR60][R66.64], R225 ;  /* 0x000000e142002986 */ /* 0x0009e6000c10193c */
[----:B------:R-:W1:Y:S01]  /*76350*/  LDC R70, c[0x0][0x22c] ;  /* 0x00008b00ff467b82 */ /* 0x000e620000000800 */
[----:B------:R-:W2:Y:S04]  /*76360*/  LDL.LU R11, [R1+0x1fb4] ;  /* 0x001fb400010b7983 */ /* 0x000ea80000300800 */
[----:B------:R4:W-:Y:S04]  /*76370*/  @P1 STG.E desc[UR60][R68.64], R230 ;  /* 0x000000e644001986 */ /* 0x0009e8000c10193c */
[----:B------:R-:W2:Y:S01]  /*76380*/  LDL.LU R10, [R1+0x1fc8] ;  /* 0x001fc800010a7983 */ /* 0x000ea20000300800 */
[----:B---3--:R-:W-:-:S03]  /*76390*/  ISETP.LT.AND P2, PT, R9, R72, !P0 ;  /* 0x000000480900720c */ /* 0x008fc60004741270 */
[----:B------:R-:W3:Y:S01]  /*763a0*/  LDL.LU R9, [R1+0x1fd0] ;  /* 0x001fd00001097983 */ /* 0x000ee20000300800 */
[----:B------:R-:W2:Y:S01]  /*763b0*/  LDC R72, c[0x0][0x22c] ;  /* 0x00008b00ff487b82 */ /* 0x000ea20000000800 */
[----:B------:R-:W-:Y:S02]  /*763c0*/  ISETP.LT.AND P1, PT, R8, R73, !P0 ;  /* 0x000000490800720c */ /* 0x000fe40004721270 */
[----:B------:R-:W3:Y:S01]  /*763d0*/  LDL.LU R8, [R1+0x1fcc] ;  /* 0x001fcc0001087983 */ /* 0x000ee20000300800 */
[C---:B------:R-:W-:Y:S01]  /*763e0*/  IMAD.IADD R65, R5.reuse, 0x1, R4 ;  /* 0x0000000105417824 */ /* 0x040fe200078e0204 */
[----:B------:R-:W-:-:S03]  /*763f0*/  LEA R6, P5, R5, R2, 0x2 ;  /* 0x0000000205067211 */ /* 0x000fc600078a10ff */
[----:B------:R-:W2:Y:S01]  /*76400*/  LDC R73, c[0x0][0x22c] ;  /* 0x00008b00ff497b82 */ /* 0x000ea20000000800 */
[--C-:B------:R-:W-:Y:S01]  /*76410*/  IMAD.IADD R0, R65, 0x1, R4.reuse ;  /* 0x0000000141007824 */ /* 0x100fe200078e0204 */
[-C--:B------:R-:W-:Y:S02]  /*76420*/  LEA.HI.X.SX32 R7, R5, R3.reuse, 0x2, P5 ;  /* 0x0000000305077211 */ /* 0x080fe400028f16ff */
[CC--:B------:R-:W-:Y:S02]  /*76430*/  LEA R64, P6, R65.reuse, R2.reuse, 0x2 ;  /* 0x0000000241407211 */ /* 0x0c0fe400078c10ff */
[CC--:B----4-:R-:W-:Y:S01]  /*76440*/  LEA R66, P5, R0.reuse, R2.reuse, 0x2 ;  /* 0x0000000200427211 */ /* 0x0d0fe200078a10ff */
[C---:B------:R-:W-:Y:S01]  /*76450*/  IMAD.IADD R5, R0.reuse, 0x1, R4 ;  /* 0x0000000100057824 */ /* 0x040fe200078e0204 */
[-C--:B------:R-:W-:Y:S02]  /*76460*/  LEA.HI.X.SX32 R65, R65, R3.reuse, 0x2, P6 ;  /* 0x0000000341417211 */ /* 0x080fe400030f16ff */
[----:B------:R-:W-:Y:S01]  /*76470*/  LEA.HI.X.SX32 R67, R0, R3, 0x2, P5 ;  /* 0x0000000300437211 */ /* 0x000fe200028f16ff */
[----:B------:R-:W-:Y:S01]  /*76480*/  @P4 STG.E desc[UR60][R6.64], R226 ;  /* 0x000000e206004986 */ /* 0x000fe2000c10193c */
[----:B------:R-:W-:-:S03]  /*76490*/  LEA R68, P6, R5, R2, 0x2 ;  /* 0x0000000205447211 */ /* 0x000fc600078c10ff */
[----:B------:R4:W-:Y:S01]  /*764a0*/  @P3 STG.E desc[UR60][R64.64], R231 ;  /* 0x000000e740003986 */ /* 0x0009e2000c10193c */
[----:B-1----:R-:W-:Y:S02]  /*764b0*/  ISETP.LT.AND P3, PT, R13, R70, !P0 ;  /* 0x000000460d00720c */ /* 0x002fe40004761270 */
[----:B------:R-:W1:Y:S01]  /*764c0*/  LDC R70, c[0x0][0x22c] ;  /* 0x00008b00ff467b82 */ /* 0x000e620000000800 */
[----:B------:R4:W-:Y:S01]  /*764d0*/  @P2 STG.E desc[UR60][R66.64], R227 ;  /* 0x000000e342002986 */ /* 0x0009e2000c10193c */
[----:B--2---:R-:W-:Y:S02]  /*764e0*/  ISETP.LT.AND P2, PT, R12, R72, !P0 ;  /* 0x000000480c00720c */ /* 0x004fe40004741270 */
[C---:B------:R-:W-:Y:S01]  /*764f0*/  LEA.HI.X.SX32 R69, R5.reuse, R3, 0x2, P6 ;  /* 0x0000000305457211 */ /* 0x040fe200030f16ff */
[----:B------:R-:W2:Y:S01]  /*76500*/  LDL.LU R12, [R1+0x1fd4] ;  /* 0x001fd400010c7983 */ /* 0x000ea20000300800 */
[----:B------:R-:W-:Y:S02]  /*76510*/  ISETP.LT.AND P4, PT, R14, R71, !P0 ;  /* 0x000000470e00720c */ /* 0x000fe40004781270 */
[----:B------:R-:W3:Y:S01]  /*76520*/  LDC R72, c[0x0][0x22c] ;  /* 0x00008b00ff487b82 */ /* 0x000ee20000000800 */
[----:B------:R-:W-:-:S07]  /*76530*/  IADD3 R5, R5, R4, RZ ;  /* 0x0000000405057210 */ /* 0x000fce0007ffe0ff */
[----:B------:R-:W3:Y:S01]  /*76540*/  LDC R71, c[0x0][0x22c] ;  /* 0x00008b00ff477b82 */ /* 0x000ee20000000800 */
[C---:B----4-:R-:W-:Y:S01]  /*76550*/  IMAD.IADD R65, R5.reuse, 0x1, R4 ;  /* 0x0000000105417824 */ /* 0x050fe200078e0204 */
[----:B------:R-:W-:-:S03]  /*76560*/  LEA R6, P5, R5, R2, 0x2 ;  /* 0x0000000205067211 */ /* 0x000fc600078a10ff */
[----:B------:R-:W-:Y:S01]  /*76570*/  IMAD.IADD R0, R65, 0x1, R4 ;  /* 0x0000000141007824 */ /* 0x000fe200078e0204 */
[-C--:B------:R-:W-:Y:S02]  /*76580*/  LEA.HI.X.SX32 R7, R5, R3.reuse, 0x2, P5 ;  /* 0x0000000305077211 */ /* 0x080fe400028f16ff */
[CC--:B------:R-:W-:Y:S02]  /*76590*/  LEA R64, P6, R65.reuse, R2.reuse, 0x2 ;  /* 0x0000000241407211 */ /* 0x0c0fe400078c10ff */
[C---:B------:R-:W-:Y:S02]  /*765a0*/  LEA R66, P5, R0.reuse, R2, 0x2 ;  /* 0x0000000200427211 */ /* 0x040fe400078a10ff */
[-C--:B------:R-:W-:Y:S02]  /*765b0*/  LEA.HI.X.SX32 R65, R65, R3.reuse, 0x2, P6 ;  /* 0x0000000341417211 */ /* 0x080fe400030f16ff */
[----:B------:R-:W-:Y:S01]  /*765c0*/  LEA.HI.X.SX32 R67, R0, R3, 0x2, P5 ;  /* 0x0000000300437211 */ /* 0x000fe200028f16ff */
[----:B------:R4:W-:Y:S01]  /*765d0*/  @P1 STG.E desc[UR60][R68.64], R220 ;  /* 0x000000dc44001986 */ /* 0x0009e2000c10193c */
[----:B------:R-:W-:-:S02]  /*765e0*/  ISETP.LT.AND P1, PT, R11, R73, !P0 ;  /* 0x000000490b00720c */ /* 0x000fc40004721270 */
[----:B------:R-:W2:Y:S01]  /*765f0*/  LDC R73, c[0x0][0x22c] ;  /* 0x00008b00ff497b82 */ /* 0x000ea20000000800 */
[----:B------:R-:W-:Y:S01]  /*76600*/  @P4 STG.E desc[UR60][R6.64], R216 ;  /* 0x000000d806004986 */ /* 0x000fe2000c10193c */
[----:B-1----:R-:W-:-:S03]  /*76610*/  ISETP.LT.AND P4, PT, R10, R70, !P0 ;  /* 0x000000460a00720c */ /* 0x002fc60004781270 */
[----:B------:R-:W2:Y:S01]  /*76620*/  LDL.LU R11, [R1+0x1fe0] ;  /* 0x001fe000010b7983 */ /* 0x000ea20000300800 */
[----:B------:R-:W-:Y:S02]  /*76630*/  IMAD.IADD R5, R0, 0x1, R4 ;  /* 0x0000000100057824 */ /* 0x000fe400078e0204 */
[----:B------:R-:W1:Y:S01]  /*76640*/  LDC R70, c[0x0][0x22c] ;  /* 0x00008b00ff467b82 */ /* 0x000e620000000800 */
[----:B------:R4:W-:Y:S04]  /*76650*/  @P3 STG.E desc[UR60][R64.64], R221 ;  /* 0x000000dd40003986 */ /* 0x0009e8000c10193c */
[----:B------:R2:W-:Y:S04]  /*76660*/  @P2 STG.E desc[UR60][R66.64], R217 ;  /* 0x000000d942002986 */ /* 0x0005e8000c10193c */
[----:B------:R-:W2:Y:S01]  /*76670*/  LDL.LU R10, [R1+0x1ff0] ;  /* 0x001ff000010a7983 */ /* 0x000ea20000300800 */
[----:B---3--:R-:W-:-:S03]  /*76680*/  ISETP.LT.AND P3, PT, R9, R72, !P0 ;  /* 0x000000480900720c */ /* 0x008fc60004761270 */
[----:B------:R-:W3:Y:S01]  /*76690*/  LDL.LU R9, [R1+0x1ff4] ;  /* 0x001ff40001097983 */ /* 0x000ee20000300800 */
[C---:B----4-:R-:W-:Y:S01]  /*766a0*/  LEA R68, P6, R5.reuse, R2, 0x2 ;  /* 0x0000000205447211 */ /* 0x050fe200078c10ff */
[----:B------:R-:W4:Y:S01]  /*766b0*/  LDC R72, c[0x0][0x22c] ;  /* 0x00008b00ff487b82 */ /* 0x000f220000000800 */
[----:B------:R-:W-:Y:S02]  /*766c0*/  ISETP.LT.AND P2, PT, R8, R71, !P0 ;  /* 0x000000470800720c */ /* 0x000fe40004741270 */
[----:B------:R-:W4:Y:S01]  /*766d0*/  LDL.LU R8, [R1+0x1ff8] ;  /* 0x001ff80001087983 */ /* 0x000f220000300800 */
[C---:B------:R-:W-:Y:S01]  /*766e0*/  LEA.HI.X.SX32 R69, R5.reuse, R3, 0x2, P6 ;  /* 0x0000000305457211 */ /* 0x040fe200030f16ff */
[----:B------:R-:W-:-:S03]  /*766f0*/  IMAD.IADD R5, R5, 0x1, R4 ;  /* 0x0000000105057824 */ /* 0x000fc600078e0204 */
[----:B------:R-:W1:Y:S01]  /*76700*/  LDC R71, c[0x0][0x22c] ;  /* 0x00008b00ff477b82 */ /* 0x000e620000000800 */
[----:B------:R-:W4:Y:S04]  /*76710*/  LDL.LU R15, [R1+0x2010] ;  /* 0x00201000010f7983 */ /* 0x000f280000300800 */
[----:B------:R-:W4:Y:S01]  /*76720*/  LDL.LU R14, [R1+0x2004] ;  /* 0x00200400010e7983 */ /* 0x000f220000300800 */
[----:B------:R-:W-:-:S03]  /*76730*/  IMAD.IADD R65, R5, 0x1, R4 ;  /* 0x0000000105417824 */ /* 0x000fc600078e0204 */
[----:B------:R2:W-:Y:S04]  /*76740*/  @P1 STG.E desc[UR60][R68.64], R222 ;  /* 0x000000de44001986 */ /* 0x0005e8000c10193c */
[----:B------:R-:W4:Y:S01]  /*76750*/  LDL.LU R13, [R1+0x201c] ;  /* 0x00201c00010d7983 */ /* 0x000f220000300800 */
[----:B------:R-:W-:Y:S01]  /*76760*/  LEA R6, P5, R5, R2, 0x2 ;  /* 0x0000000205067211 */ /* 0x000fe200078a10ff */
[----:B------:R-:W-:Y:S01]  /*76770*/  IMAD.IADD R0, R65, 0x1, R4 ;  /* 0x0000000141007824 */ /* 0x000fe200078e0204 */
[----:B--2---:R-:W-:Y:S02]  /*76780*/  ISETP.LT.AND P1, PT, R12, R73, !P0 ;  /* 0x000000490c00720c */ /* 0x004fe40004721270 */
[----:B------:R-:W4:Y:S01]  /*76790*/  LDC R73, c[0x0][0x22c] ;  /* 0x00008b00ff497b82 */ /* 0x000f220000000800 */
[----:B------:R-:W2:Y:S01]  /*767a0*/  LDL.LU R12, [R1+0x2020] ;  /* 0x00202000010c7983 */ /* 0x000ea20000300800 */
[----:B------:R-:W-:-:S02]  /*767b0*/  LEA.HI.X.SX32 R7, R5, R3, 0x2, P5 ;  /* 0x0000000305077211 */ /* 0x000fc400028f16ff */
[C---:B------:R-:W-:Y:S02]  /*767c0*/  LEA R64, P6, R65.reuse, R2, 0x2 ;  /* 0x0000000241407211 */ /* 0x040fe400078c10ff */
[C---:B------:R-:W-:Y:S02]  /*767d0*/  IADD3 R5, R0.reuse, R4, RZ ;  /* 0x0000000400057210 */ /* 0x040fe40007ffe0ff */
[CC--:B------:R-:W-:Y:S02]  /*767e0*/  LEA R66, P5, R0.reuse, R2.reuse, 0x2 ;  /* 0x0000000200427211 */ /* 0x0c0fe400078a10ff */
[-C--:B------:R-:W-:Y:S02]  /*767f0*/  LEA.HI.X.SX32 R65, R65, R3.reuse, 0x2, P6 ;  /* 0x0000000341417211 */ /* 0x080fe400030f16ff */
[----:B------:R-:W-:Y:S02]  /*76800*/  LEA R68, P6, R5, R2, 0x2 ;  /* 0x0000000205447211 */ /* 0x000fe400078c10ff */
[----:B------:R-:W-:-:S02]  /*76810*/  LEA.HI.X.SX32 R67, R0, R3, 0x2, P5 ;  /* 0x0000000300437211 */ /* 0x000fc400028f16ff */
[----:B------:R-:W-:Y:S01]  /*76820*/  LEA.HI.X.SX32 R69, R5, R3, 0x2, P6 ;  /* 0x0000000305457211 */ /* 0x000fe200030f16ff */
[----:B------:R-:W-:Y:S04]  /*76830*/  @P4 STG.E desc[UR60][R6.64], R218 ;  /* 0x000000da06004986 */ /* 0x000fe8000c10193c */
[----:B------:R4:W-:Y:S04]  /*76840*/  @P3 STG.E desc[UR60][R64.64], R223 ;  /* 0x000000df40003986 */ /* 0x0009e8000c10193c */
[----:B------:R-:W-:Y:S04]  /*76850*/  @P2 STG.E desc[UR60][R66.64], R219 ;  /* 0x000000db42002986 */ /* 0x000fe8000c10193c */
[----:B------:R4:W-:Y:S01]  /*76860*/  @P1 STG.E desc[UR60][R68.64], R212 ;  /* 0x000000d444001986 */ /* 0x0009e2000c10193c */
[----:B-1----:R-:W-:-:S03]  /*76870*/  ISETP.LT.AND P4, PT, R11, R70, !P0 ;  /* 0x000000460b00720c */ /* 0x002fc60004781270 */
[----:B------:R-:W2:Y:S01]  /*76880*/  LDL.LU R11, [R1+0x2030] ;  /* 0x00203000010b7983 */ /* 0x000ea20000300800 */
[--C-:B------:R-:W-:Y:S01]  /*76890*/  IMAD.IADD R5, R5, 0x1, R4.reuse ;  /* 0x0000000105057824 */ /* 0x100fe200078e0204 */
[----:B------:R-:W1:Y:S01]  /*768a0*/  LDC R70, c[0x0][0x22c] ;  /* 0x00008b00ff467b82 */ /* 0x000e620000000800 */
[----:B------:R-:W-:Y:S02]  /*768b0*/  ISETP.LT.AND P3, PT, R10, R71, !P0 ;  /* 0x000000470a00720c */ /* 0x000fe40004761270 */
[----:B------:R-:W2:Y:S01]  /*768c0*/  LDL.LU R10, [R1+0x2050] ;  /* 0x00205000010a7983 */ /* 0x000ea20000300800 */
[----:B---3--:R-:W-:Y:S02]  /*768d0*/  ISETP.LT.AND P2, PT, R9, R74, !P0 ;  /* 0x0000004a0900720c */ /* 0x008fe40004741270 */
[----:B----4-:R-:W-:Y:S01]  /*768e0*/  ISETP.LT.AND P1, PT, R8, R73, !P0 ;  /* 0x000000490800720c */ /* 0x010fe20004721270 */
[----:B------:R-:W3:Y:S01]  /*768f0*/  LDL.LU R9, [R1+0x2040] ;  /* 0x0020400001097983 */ /* 0x000ee20000300800 */
[C-C-:B------:R-:W-:Y:S01]  /*76900*/  IMAD.IADD R65, R5.reuse, 0x1, R4.reuse ;  /* 0x0000000105417824 */ /* 0x140fe200078e0204 */
[----:B------:R-:W-:Y:S01]  /*76910*/  LEA R6, P5, R5, R2, 0x2 ;  /* 0x0000000205067211 */ /* 0x000fe200078a10ff */
[----:B------:R-:W4:Y:S01]  /*76920*/  LDC R71, c[0x0][0x22c] ;  /* 0x00008b00ff477b82 */ /* 0x000f220000000800 */
[----:B------:R-:W3:Y:S01]  /*76930*/  LDL.LU R8, [R1+0x2034] ;  /* 0x0020340001087983 */ /* 0x000ee20000300800 */
[----:B------:R-:W-:Y:S01]  /*76940*/  IMAD.IADD R0, R65, 0x1, R4 ;  /* 0x0000000141007824 */ /* 0x000fe200078e0204 */
[----:B------:R-:W-:-:S05]  /*76950*/  LEA.HI.X.SX32 R7, R5, R3, 0x2, P5 ;  /* 0x0000000305077211 */ /* 0x000fca00028f16ff */
[----:B------:R-:W2:Y:S01]  /*76960*/  LDC R74, c[0x0][0x22c] ;  /* 0x00008b00ff4a7b82 */ /* 0x000ea20000000800 */
[----:B------:R-:W-:Y:S01]  /*76970*/  LEA R64, P6, R65, R2, 0x2 ;  /* 0x0000000241407211 */ /* 0x000fe200078c10ff */
[----:B------:R-:W-:-:S03]  /*76980*/  IMAD.IADD R5, R0, 0x1, R4 ;  /* 0x0000000100057824 */ /* 0x000fc600078e0204 */
[-C--:B------:R-:W-:Y:S02]  /*76990*/  LEA.HI.X.SX32 R65, R65, R3.reuse, 0x2, P6 ;  /* 0x0000000341417211 */ /* 0x080fe400030f16ff */
[CC--:B------:R-:W-:Y:S01]  /*769a0*/  LEA R68, P6, R5.reuse, R2.reuse, 0x2 ;  /* 0x0000000205447211 */ /* 0x0c0fe200078c10ff */
[----:B------:R-:W2:Y:S01]  /*769b0*/  LDC R73, c[0x0][0x22c] ;  /* 0x00008b00ff497b82 */ /* 0x000ea20000000800 */
[C---:B------:R-:W-:Y:S02]  /*769c0*/  LEA R66, P5, R0.reuse, R2, 0x2 ;  /* 0x0000000200427211 */ /* 0x040fe400078a10ff */
[CC--:B------:R-:W-:Y:S01]  /*769d0*/  LEA.HI.X.SX32 R69, R5.reuse, R3.reuse, 0x2, P6 ;  /* 0x0000000305457211 */ /* 0x0c0fe200030f16ff */
[----:B------:R-:W-:Y:S01]  /*769e0*/  IMAD.IADD R5, R5, 0x1, R4 ;  /* 0x0000000105057824 */ /* 0x000fe200078e0204 */
[----:B------:R-:W-:Y:S01]  /*769f0*/  LEA.HI.X.SX32 R67, R0, R3, 0x2, P5 ;  /* 0x0000000300437211 */ /* 0x000fe200028f16ff */
[----:B------:R1:W-:Y:S04]  /*76a00*/  @P4 STG.E desc[UR60][R6.64], R208 ;  /* 0x000000d006004986 */ /* 0x0003e8000c10193c */
[----:B------:R4:W-:Y:S01]  /*76a10*/  @P3 STG.E desc[UR60][R64.64], R213 ;  /* 0x000000d540003986 */ /* 0x0009e2000c10193c */
[----:B-1----:R-:W-:-:S02]  /*76a20*/  ISETP.LT.AND P3, PT, R14, R70, !P0 ;  /* 0x000000460e00720c */ /* 0x002fc40004761270 */
[----:B------:R-:W1:Y:S01]  /*76a30*/  LDC R70, c[0x0][0x22c] ;  /* 0x00008b00ff467b82 */ /* 0x000e620000000800 */
[----:B------:R2:W-:Y:S01]  /*76a40*/  @P2 STG.E desc[UR60][R66.64], R209 ;  /* 0x000000d142002986 */ /* 0x0005e2000c10193c */
[----:B------:R-:W-:-:S03]  /*76a50*/  LEA R6, P4, R5, R2, 0x2 ;  /* 0x0000000205067211 */ /* 0x000fc600078810ff */
[----:B------:R2:W-:Y:S01]  /*76a60*/  @P1 STG.E desc[UR60][R68.64], R214 ;  /* 0x000000d644001986 */ /* 0x0005e2000c10193c */
[----:B------:R-:W-:Y:S01]  /*76a70*/  ISETP.LT.AND P2, PT, R13, R72, !P0 ;  /* 0x000000480d00720c */ /* 0x000fe20004741270 */
[C---:B----4-:R-:W-:Y:S01]  /*76a80*/  IMAD.IADD R65, R5.reuse, 0x1, R4 ;  /* 0x0000000105417824 */ /* 0x050fe200078e0204 */
[----:B------:R-:W-:Y:S01]  /*76a90*/  LEA.HI.X.SX32 R7, R5, R3, 0x2, P4 ;  /* 0x0000000305077211 */ /* 0x000fe200020f16ff */
[----:B------:R-:W3:Y:S01]  /*76aa0*/  LDC R72, c[0x0][0x22c] ;  /* 0x00008b00ff487b82 */ /* 0x000ee20000000800 */
[----:B------:R-:W-:Y:S02]  /*76ab0*/  ISETP.LT.AND P1, PT, R15, R71, !P0 ;  /* 0x000000470f00720c */ /* 0x000fe40004721270 */
[----:B--2---:R-:W-:Y:S02]  /*76ac0*/  ISETP.LT.AND P4, PT, R12, R74, !P0 ;  /* 0x0000004a0c00720c */ /* 0x004fe40004781270 */
[----:B------:R-:W2:Y:S01]  /*76ad0*/  LDL.LU R12, [R1+0x2064] ;  /* 0x00206400010c7983 */ /* 0x000ea20000300800 */
[----:B------:R-:W-:-:S02]  /*76ae0*/  IADD3 R0, R65, R4, RZ ;  /* 0x0000000441007210 */ /* 0x000fc40007ffe0ff */
[----:B------:R-:W4:Y:S01]  /*76af0*/  LDC R71, c[0x0][0x22c] ;  /* 0x00008b00ff477b82 */ /* 0x000f220000000800 */
[CC--:B------:R-:W-:Y:S02]  /*76b00*/  LEA R64, P6, R65.reuse, R2.reuse, 0x2 ;  /* 0x0000000241407211 */ /* 0x0c0fe400078c10ff */
[C---:B------:R-:W-:Y:S01]  /*76b10*/  IMAD.IADD R5, R0.reuse, 0x1, R4 ;  /* 0x0000000100057824 */ /* 0x040fe200078e0204 */
[CC--:B------:R-:W-:Y:S02]  /*76b20*/  LEA R66, P5, R0.reuse, R2.reuse, 0x2 ;  /* 0x0000000200427211 */ /* 0x0c0fe400078a10ff */
[-C--:B------:R-:W-:Y:S02]  /*76b30*/  LEA.HI.X.SX32 R65, R65, R3.reuse, 0x2, P6 ;  /* 0x0000000341417211 */ /* 0x080fe400030f16ff */
[----:B------:R-:W-:Y:S01]  /*76b40*/  LEA R68, P6, R5, R2, 0x2 ;  /* 0x0000000205447211 */ /* 0x000fe200078c10ff */
[----:B------:R-:W2:Y:S01]  /*76b50*/  LDC R15, c[0x0][0x248] ;  /* 0x00009200ff0f7b82 */ /* 0x000ea20000000800 */
[----:B------:R-:W-:-:S02]  /*76b60*/  LEA.HI.X.SX32 R67, R0, R3, 0x2, P5 ;  /* 0x0000000300437211 */ /* 0x000fc400028f16ff */
[C---:B------:R-:W-:Y:S01]  /*76b70*/  LEA.HI.X.SX32 R69, R5.reuse, R3, 0x2, P6 ;  /* 0x0000000305457211 */ /* 0x040fe200030f16ff */
[----:B------:R-:W-:Y:S04]  /*76b80*/  @P1 STG.E desc[UR60][R6.64], R210 ;  /* 0x000000d206001986 */ /* 0x000fe8000c10193c */
[----:B------:R-:W-:Y:S04]  /*76b90*/  @P3 STG.E desc[UR60][R64.64], R215 ;  /* 0x000000d740003986 */ /* 0x000fe8000c10193c */
[----:B------:R4:W-:Y:S01]  /*76ba0*/  @P2 STG.E desc[UR60][R66.64], R211 ;  /* 0x000000d342002986 */ /* 0x0009e2000c10193c */
[----:B------:R-:W-:Y:S01]  /*76bb0*/  ISETP.LT.AND P3, PT, R10, R73, !P0 ;  /* 0x000000490a00720c */ /* 0x000fe20004761270 */
[----:B------:R-:W-:Y:S01]  /*76bc0*/  IMAD.IADD R0, R5, 0x1, R4 ;  /* 0x0000000105007824 */ /* 0x000fe200078e0204 */
[----:B------:R-:W2:Y:S01]  /*76bd0*/  LDC R73, c[0x0][0x22c] ;  /* 0x00008b00ff497b82 */ /* 0x000ea20000000800 */
[----:B------:R4:W-:Y:S01]  /*76be0*/  @P4 STG.E desc[UR60][R68.64], R204 ;  /* 0x000000cc44004986 */ /* 0x0009e2000c10193c */
[----:B-1----:R-:W-:-:S03]  /*76bf0*/  ISETP.LT.AND P4, PT, R11, R70, !P0 ;  /* 0x000000460b00720c */ /* 0x002fc60004781270 */
[----:B------:R-:W2:Y:S03]  /*76c00*/  LDL.LU R11, [R1+0x2070] ;  /* 0x00207000010b7983 */ /* 0x000ea60000300800 */
[----:B------:R-:W2:Y:S01]  /*76c10*/  LDC R70, c[0x0][0x22c] ;  /* 0x00008b00ff467b82 */ /* 0x000ea20000000800 */
[----:B------:R-:W2:Y:S01]  /*76c20*/  LDL.LU R10, [R1+0x206c] ;  /* 0x00206c00010a7983 */ /* 0x000ea20000300800 */
[----:B---3--:R-:W-:-:S03]  /*76c30*/  ISETP.LT.AND P2, PT, R9, R72, !P0 ;  /* 0x000000480900720c */ /* 0x008fc60004741270 */
[----:B------:R-:W3:Y:S01]  /*76c40*/  LDL.LU R9, [R1+0x2084] ;  /* 0x0020840001097983 */ /* 0x000ee20000300800 */
[----:B----4-:R-:W-:Y:S01]  /*76c50*/  ISETP.LT.AND P1, PT, R8, R71, !P0 ;  /* 0x000000470800720c */ /* 0x010fe20004721270 */
[C-C-:B------:R-:W-:Y:S02]  /*76c60*/  IMAD.IADD R66, R0.reuse, 0x1, R4.reuse ;  /* 0x0000000100427824 */ /* 0x140fe400078e0204 */
[----:B------:R-:W4:Y:S01]  /*76c70*/  LDL.LU R8, [R1+0x2098] ;  /* 0x0020980001087983 */ /* 0x000f220000300800 */
[-C--:B------:R-:W-:Y:S01]  /*76c80*/  LEA R64, P5, R0, R2.reuse, 0x2 ;  /* 0x0000000200407211 */ /* 0x080fe200078a10ff */
[----:B------:R-:W1:Y:S01]  /*76c90*/  LDC R72, c[0x0][0x22c] ;  /* 0x00008b00ff487b82 */ /* 0x000e620000000800 */
[C---:B------:R-:W-:Y:S01]  /*76ca0*/  IMAD.IADD R6, R66.reuse, 0x1, R4 ;  /* 0x0000000142067824 */ /* 0x040fe200078e0204 */
[----:B------:R-:W-:Y:S01]  /*76cb0*/  LEA R68, P6, R66, R2, 0x2 ;  /* 0x0000000242447211 */ /* 0x000fe200078c10ff */
[----:B------:R-:W4:Y:S01]  /*76cc0*/  LDL.LU R13, [R1+0x2094] ;  /* 0x00209400010d7983 */ /* 0x000f220000300800 */
[----:B------:R-:W-:-:S02]  /*76cd0*/  LEA.HI.X.SX32 R65, R0, R3, 0x2, P5 ;  /* 0x0000000300417211 */ /* 0x000fc400028f16ff */
[-C--:B------:R-:W-:Y:S02]  /*76ce0*/  LEA.HI.X.SX32 R69, R66, R3.reuse, 0x2, P6 ;  /* 0x0000000342457211 */ /* 0x080fe400030f16ff */
[C---:B------:R-:W-:Y:S01]  /*76cf0*/  LEA R66, P5, R6.reuse, R2, 0x2 ;  /* 0x0000000206427211 */ /* 0x040fe200078a10ff */
[----:B------:R1:W-:Y:S03]  /*76d00*/  @P4 STG.E desc[UR60][R64.64], R200 ;  /* 0x000000c840004986 */ /* 0x0003e6000c10193c */
[C---:B------:R-:W-:Y:S01]  /*76d10*/  LEA.HI.X.SX32 R67, R6.reuse, R3, 0x2, P5 ;  /* 0x0000000306437211 */ /* 0x040fe200028f16ff */
[----:B------:R1:W-:Y:S01]  /*76d20*/  @P3 STG.E desc[UR60][R68.64], R205 ;  /* 0x000000cd44003986 */ /* 0x0003e2000c10193c */
[----:B------:R-:W-:-:S03]  /*76d30*/  IMAD.IADD R5, R6, 0x1, R4 ;  /* 0x0000000106057824 */ /* 0x000fc600078e0204 */
[----:B------:R1:W-:Y:S01]  /*76d40*/  @P2 STG.E desc[UR60][R66.64], R201 ;  /* 0x000000c942002986 */ /* 0x0003e2000c10193c */
[C---:B------:R-:W-:Y:S01]  /*76d50*/  IMAD.IADD R7, R5.reuse, 0x1, R4 ;  /* 0x0000000105077824 */ /* 0x040fe200078e0204 */
[----:B-1----:R-:W-:Y:S01]  /*76d60*/  LEA R64, P4, R5, R2, 0x2 ;  /* 0x0000000205407211 */ /* 0x002fe200078810ff */
[----:B------:R-:W1:Y:S08]  /*76d70*/  LDC R68, c[0x0][0x22c] ;  /* 0x00008b00ff447b82 */ /* 0x000e700000000800 */
[----:B------:R-:W3:Y:S01]  /*76d80*/  LDC R66, c[0x0][0x22c] ;  /* 0x00008b00ff427b82 */ /* 0x000ee20000000800 */
[----:B--2---:R-:W-:-:S07]  /*76d90*/  ISETP.LT.AND P3, PT, R12, R70, !P0 ;  /* 0x000000460c00720c */ /* 0x004fce0004761270 */
[----:B------:R-:W4:Y:S01]  /*76da0*/  LDC R70, c[0x0][0x22c] ;  /* 0x00008b00ff467b82 */ /* 0x000f220000000800 */
[----:B------:R-:W2:Y:S01]  /*76db0*/  LDL.LU R12, [R1+0x20a8] ;  /* 0x0020a800010c7983 */ /* 0x000ea20000300800 */
[----:B------:R-:W-:Y:S02]  /*76dc0*/  LEA.HI.X.SX32 R65, R5, R3, 0x2, P4 ;  /* 0x0000000305417211 */ /* 0x000fe400020f16ff */
[----:B------:R-:W-:-:S03]  /*76dd0*/  IADD3 R0, R7, R4, RZ ;  /* 0x0000000407007210 */ /* 0x000fc60007ffe0ff */
[----:B------:R1:W-:Y:S01]  /*76de0*/  @P1 STG.E desc[UR60][R64.64], R206 ;  /* 0x000000ce40001986 */ /* 0x0003e2000c10193c */
[----:B------:R-:W-:Y:S01]  /*76df0*/  LEA R76, P1, R7, R2, 0x2 ;  /* 0x00000002074c7211 */ /* 0x000fe200078210ff */
[----:B------:R-:W-:-:S03]  /*76e00*/  IMAD.IADD R6, R0, 0x1, R4 ;  /* 0x0000000100067824 */ /* 0x000fc600078e0204 */
[----:B------:R-:W-:Y:S02]  /*76e10*/  LEA.HI.X.SX32 R77, R7, R3, 0x2, P1 ;  /* 0x00000003074d7211 */ /* 0x000fe400008f16ff */
[----:B-1----:R-:W-:-:S03]  /*76e20*/  LEA R64, P2, R6, R2, 0x2 ;  /* 0x0000000206407211 */ /* 0x002fc600078410ff */
[----:B------:R-:W-:Y:S01]  /*76e30*/  @P3 STG.E desc[UR60][R76.64], R202 ;  /* 0x000000ca4c003986 */ /* 0x000fe2000c10193c */
[----:B------:R-:W-:Y:S02]  /*76e40*/  LEA.HI.X.SX32 R65, R6, R3, 0x2, P2 ;  /* 0x0000000306417211 */ /* 0x000fe400010f16ff */
[----:B------:R-:W-:Y:S02]  /*76e50*/  ISETP.LT.AND P4, PT, R11, R73, !P0 ;  /* 0x000000490b00720c */ /* 0x000fe40004781270 */
[----:B------:R-:W2:Y:S01]  /*76e60*/  LDL.LU R11, [R1+0x20b4] ;  /* 0x0020b400010b7983 */ /* 0x000ea20000300800 */
[----:B------:R-:W-:-:S03]  /*76e70*/  ISETP.LT.AND P5, PT, R10, R72, !P0 ;  /* 0x000000480a00720c */ /* 0x000fc600047a1270 */
[----:B------:R-:W2:Y:S01]  /*76e80*/  LDL.LU R10, [R1+0x20d4] ;  /* 0x0020d400010a7983 */ /* 0x000ea20000300800 */
[----:B---3--:R-:W-:-:S03]  /*76e90*/  ISETP.LT.AND P3, PT, R9, R66, !P0 ;  /* 0x000000420900720c */ /* 0x008fc60004761270 */
[----:B------:R-:W3:Y:S01]  /*76ea0*/  LDL.LU R9, [R1+0x20c8] ;  /* 0x0020c80001097983 */ /* 0x000ee20000300800 */
[----:B----4-:R-:W-:-:S03]  /*76eb0*/  ISETP.LT.AND P2, PT, R8, R70, !P0 ;  /* 0x000000460800720c */ /* 0x010fc60004741270 */
[----:B------:R-:W4:Y:S01]  /*76ec0*/  LDL.LU R8, [R1+0x20c0] ;  /* 0x0020c00001087983 */ /* 0x000f220000300800 */
[----:B------:R-:W-:Y:S01]  /*76ed0*/  LEA R78, P1, R0, R2, 0x2 ;  /* 0x00000002004e7211 */ /* 0x000fe200078210ff */
[----:B------:R-:W-:-:S03]  /*76ee0*/  IMAD.IADD R5, R6, 0x1, R4 ;  /* 0x0000000106057824 */ /* 0x000fc600078e0204 */
[----:B------:R-:W-:-:S05]  /*76ef0*/  LEA.HI.X.SX32 R79, R0, R3, 0x2, P1 ;  /* 0x00000003004f7211 */ /* 0x000fca00008f16ff */
[----:B------:R1:W-:Y:S04]  /*76f00*/  @P4 STG.E desc[UR60][R78.64], R207 ;  /* 0x000000cf4e004986 */ /* 0x0003e8000c10193c */
[----:B------:R1:W-:Y:S01]  /*76f10*/  @P5 STG.E desc[UR60][R64.64], R203 ;  /* 0x000000cb40005986 */ /* 0x0003e2000c10193c */
[C---:B------:R-:W-:Y:S01]  /*76f20*/  IMAD.IADD R67, R5.reuse, 0x1, R4 ;  /* 0x0000000105437824 */ /* 0x040fe200078e0204 */
[----:B-1----:R-:W1:Y:S01]  /*76f30*/  LDC R78, c[0x0][0x22c] ;  /* 0x00008b00ff4e7b82 */ /* 0x002e620000000800 */
[----:B------:R-:W-:-:S04]  /*76f40*/  LEA R64, P4, R5, R2, 0x2 ;  /* 0x0000000205407211 */ /* 0x000fc800078810ff */
[----:B------:R-:W-:-:S03]  /*76f50*/  LEA.HI.X.SX32 R65, R5, R3, 0x2, P4 ;  /* 0x0000000305417211 */ /* 0x000fc600020f16ff */
[----:B------:R-:W4:Y:S01]  /*76f60*/  LDC R79, c[0x0][0x22c] ;  /* 0x00008b00ff4f7b82 */ /* 0x000f220000000800 */
[C-C-:B------:R-:W-:Y:S01]  /*76f70*/  IMAD.IADD R69, R67.reuse, 0x1, R4.reuse ;  /* 0x0000000143457824 */ /* 0x140fe200078e0204 */
[----:B------:R-:W-:Y:S02]  /*76f80*/  LEA R66, P5, R67, R2, 0x2 ;  /* 0x0000000243427211 */ /* 0x000fe400078a10ff */
[----:B------:R-:W-:Y:S01]  /*76f90*/  ISETP.LT.AND P1, PT, R13, R68, !P0 ;  /* 0x000000440d00720c */ /* 0x000fe20004721270 */
[----:B------:R-:W-:Y:S01]  /*76fa0*/  IMAD.IADD R71, R69, 0x1, R4 ;  /* 0x0000000145477824 */ /* 0x000fe200078e0204 */
[----:B--2---:R-:W-:Y:S02]  /*76fb0*/  ISETP.LT.AND P4, PT, R12, R82, !P0 ;  /* 0x000000520c00720c */ /* 0x004fe40004781270 */
[----:B------:R-:W2:Y:S01]  /*76fc0*/  LDL.LU R12, [R1+0x20e4] ;  /* 0x0020e400010c7983 */ /* 0x000ea20000300800 */
[-C--:B------:R-:W-:Y:S02]  /*76fd0*/  LEA.HI.X.SX32 R67, R67, R3.reuse, 0x2, P5 ;  /* 0x0000000343437211 */ /* 0x080fe400028f16ff */
[CC--:B------:R-:W-:Y:S01]  /*76fe0*/  LEA R76, P5, R69.reuse, R2.reuse, 0x2 ;  /* 0x00000002454c7211 */ /* 0x0c0fe200078a10ff */
[----:B------:R1:W-:Y:S03]  /*76ff0*/  @P3 STG.E desc[UR60][R64.64], R196 ;  /* 0x000000c440003986 */ /* 0x0003e6000c10193c */
[----:B------:R-:W-:Y:S01]  /*77000*/  LEA.HI.X.SX32 R77, R69, R3, 0x2, P5 ;  /* 0x00000003454d7211 */ /* 0x000fe200028f16ff */
[----:B------:R-:W-:Y:S01]  /*77010*/  @P2 STG.E desc[UR60][R66.64], R192 ;  /* 0x000000c042002986 */ /* 0x000fe2000c10193c */
[----:B-1----:R-:W-:-:S04]  /*77020*/  LEA R64, P3, R71, R2, 0x2 ;  /* 0x0000000247407211 */ /* 0x002fc800078610ff */
[----:B------:R-:W-:Y:S01]  /*77030*/  LEA.HI.X.SX32 R65, R71, R3, 0x2, P3 ;  /* 0x0000000347417211 */ /* 0x000fe200018f16ff */
[----:B------:R-:W-:Y:S04]  /*77040*/  @P1 STG.E desc[UR60][R76.64], R197 ;  /* 0x000000c54c001986 */ /* 0x000fe8000c10193c */
[----:B------:R1:W-:Y:S01]  /*77050*/  @P4 STG.E desc[UR60][R64.64], R193 ;  /* 0x000000c140004986 */ /* 0x0003e2000c10193c */
[----:B------:R-:W-:-:S03]  /*77060*/  ISETP.LT.AND P4, PT, R11, R78, !P0 ;  /* 0x0000004e0b00720c */ /* 0x000fc60004781270 */
[----:B------:R-:W2:Y:S01]  /*77070*/  LDL.LU R11, [R1+0x20f4] ;  /* 0x0020f400010b7983 */ /* 0x000ea20000300800 */
[----:B------:R-:W-:Y:S01]  /*77080*/  IMAD.IADD R75, R71, 0x1, R4 ;  /* 0x00000001474b7824 */ /* 0x000fe200078e0204 */
[----:B------:R-:W-:Y:S01]  /*77090*/  ISETP.LT.AND P3, PT, R10, R81, !P0 ;  /* 0x000000510a00720c */ /* 0x000fe20004761270 */
[----:B------:R-:W2:Y:S01]  /*770a0*/  LDC R78, c[0x0][0x22c] ;  /* 0x00008b00ff4e7b82 */ /* 0x000ea20000000800 */
[----:B------:R-:W2:Y:S01]  /*770b0*/  LDL.LU R10, [R1+0x20f0] ;  /* 0x0020f000010a7983 */ /* 0x000ea20000300800 */
[----:B---3--:R-:W-:-:S03]  /*770c0*/  ISETP.LT.AND P2, PT, R9, R80, !P0 ;  /* 0x000000500900720c */ /* 0x008fc60004741270 */
[----:B------:R-:W3:Y:S01]  /*770d0*/  LDL.LU R9, [R1+0x210c] ;  /* 0x00210c0001097983 */ /* 0x000ee20000300800 */
[----:B----4-:R-:W-:Y:S02]  /*770e0*/  ISETP.LT.AND P1, PT, R8, R79, !P0 ;  /* 0x0000004f0800720c */ /* 0x010fe40004721270 */
[----:B------:R-:W4:Y:S01]  /*770f0*/  LDC R80, c[0x0][0x22c] ;  /* 0x00008b00ff507b82 */ /* 0x000f220000000800 */
[----:B------:R-:W3:Y:S01]  /*77100*/  LDL.LU R8, [R1+0x211c] ;  /* 0x00211c0001087983 */ /* 0x000ee20000300800 */
[C---:B------:R-:W-:Y:S02]  /*77110*/  IADD3 R73, R75.reuse, R4, RZ ;  /* 0x000000044b497210 */ /* 0x040fe40007ffe0ff */
[-C--:B-1----:R-:W-:Y:S01]  /*77120*/  LEA R64, P5, R75, R2.reuse, 0x2 ;  /* 0x000000024b407211 */ /* 0x082fe200078a10ff */
[----:B------:R-:W3:Y:S02]  /*77130*/  LDL.LU R13, [R1+0x2110] ;  /* 0x00211000010d7983 */ /* 0x000ee40000300800 */
[--C-:B------:R-:W-:Y:S01]  /*77140*/  IMAD.IADD R6, R73, 0x1, R4.reuse ;  /* 0x0000000149067824 */ /* 0x100fe200078e0204 */
[----:B------:R-:W-:Y:S01]  /*77150*/  LEA.HI.X.SX32 R65, R75, R3, 0x2, P5 ;  /* 0x000000034b417211 */ /* 0x000fe200028f16ff */
[----:B------:R-:W1:Y:S01]  /*77160*/  LDC R79, c[0x0][0x22c] ;  /* 0x00008b00ff4f7b82 */ /* 0x000e620000000800 */
[----:B------:R-:W-:Y:S01]  /*77170*/  LEA R76, P6, R73, R2, 0x2 ;  /* 0x00000002494c7211 */ /* 0x000fe200078c10ff */
[----:B------:R-:W-:-:S02]  /*77180*/  IMAD.IADD R74, R6, 0x1, R4 ;  /* 0x00000001064a7824 */ /* 0x000fc400078e0204 */
[----:B------:R4:W-:Y:S01]  /*77190*/  @P4 STG.E desc[UR60][R64.64], R198 ;  /* 0x000000c640004986 */ /* 0x0009e2000c10193c */
[----:B------:R-:W-:Y:S01]  /*771a0*/  LEA.HI.X.SX32 R77, R73, R3, 0x2, P6 ;  /* 0x00000003494d7211 */ /* 0x000fe200030f16ff */
[----:B------:R-:W-:-:S04]  /*771b0*/  IMAD.IADD R0, R74, 0x1, R4 ;  /* 0x000000014a007824 */ /* 0x000fc800078e0204 */
[----:B------:R4:W-:Y:S02]  /*771c0*/  @P3 STG.E desc[UR60][R76.64], R194 ;  /* 0x000000c24c003986 */ /* 0x0009e4000c10193c */
[----:B----4-:R-:W-:-:S04]  /*771d0*/  LEA R64, P4, R74, R2, 0x2 ;  /* 0x000000024a407211 */ /* 0x010fc800078810ff */
[----:B------:R-:W-:Y:S02]  /*771e0*/  LEA.HI.X.SX32 R65, R74, R3, 0x2, P4 ;  /* 0x000000034a417211 */ /* 0x000fe400020f16ff */
[----:B------:R-:W3:Y:S01]  /*771f0*/  LDC R74, c[0x0][0x22c] ;  /* 0x00008b00ff4a7b82 */ /* 0x000ee20000000800 */
[----:B------:R-:W-:-:S04]  /*77200*/  LEA R66, P5, R6, R2, 0x2 ;  /* 0x0000000206427211 */ /* 0x000fc800078a10ff */
[----:B------:R-:W-:Y:S01]  /*77210*/  LEA.HI.X.SX32 R67, R6, R3, 0x2, P5 ;  /* 0x0000000306437211 */ /* 0x000fe200028f16ff */
[--C-:B------:R-:W-:Y:S02]  /*77220*/  IMAD.IADD R7, R0, 0x1, R4.reuse ;  /* 0x0000000100077824 */ /* 0x100fe400078e0204 */
[----:B------:R-:W4:Y:S01]  /*77230*/  LDC R76, c[0x0][0x22c] ;  /* 0x00008b00ff4c7b82 */ /* 0x000f220000000800 */
[----:B--2---:R-:W-:Y:S02]  /*77240*/  ISETP.LT.AND P3, PT, R12, R78, !P0 ;  /* 0x0000004e0c00720c */ /* 0x004fe40004761270 */
[----:B------:R-:W2:Y:S05]  /*77250*/  LDL.LU R12, [R1+0x2124] ;  /* 0x00212400010c7983 */ /* 0x000eaa0000300800 */
[----:B------:R-:W4:Y:S01]  /*77260*/  LDC R78, c[0x0][0x22c] ;  /* 0x00008b00ff4e7b82 */ /* 0x000f220000000800 */
[----:B------:R-:W-:Y:S01]  /*77270*/  @P2 STG.E desc[UR60][R66.64], R199 ;  /* 0x000000c742002986 */ /* 0x000fe2000c10193c */
[----:B------:R-:W-:-:S03]  /*77280*/  IMAD.IADD R72, R7, 0x1, R4 ;  /* 0x0000000107487824 */ /* 0x000fc600078e0204 */
[----:B------:R1:W-:Y:S02]  /*77290*/  @P1 STG.E desc[UR60][R64.64], R195 ;  /* 0x000000c340001986 */ /* 0x0003e4000c10193c */
[-C--:B------:R-:W-:Y:S02]  /*772a0*/  LEA R6, P2, R72, R2.reuse, 0x2 ;  /* 0x0000000248067211 */ /* 0x080fe400078410ff */
[----:B-1----:R-:W-:-:S04]  /*772b0*/  LEA R64, P1, R0, R2, 0x2 ;  /* 0x0000000200407211 */ /* 0x002fc800078210ff */
[-C--:B------:R-:W-:Y:S02]  /*772c0*/  LEA.HI.X.SX32 R65, R0, R3.reuse, 0x2, P1 ;  /* 0x0000000300417211 */ /* 0x080fe400008f16ff */
[----:B------:R-:W-:Y:S02]  /*772d0*/  LEA R66, P1, R7, R2, 0x2 ;  /* 0x0000000207427211 */ /* 0x000fe400078210ff */
[----:B------:R-:W-:Y:S01]  /*772e0*/  ISETP.LT.AND P4, PT, R11, R80, !P0 ;  /* 0x000000500b00720c */ /* 0x000fe20004781270 */
[----:B------:R-:W-:Y:S01]  /*772f0*/  @P3 STG.E desc[UR60][R64.64], R188 ;  /* 0x000000bc40003986 */ /* 0x000fe2000c10193c */
[----:B------:R-:W-:Y:S02]  /*77300*/  LEA.HI.X.SX32 R67, R7, R3, 0x2, P1 ;  /* 0x0000000307437211 */ /* 0x000fe400008f16ff */
[----:B------:R-:W-:Y:S01]  /*77310*/  ISETP.LT.AND P5, PT, R10, R79, !P0 ;  /* 0x0000004f0a00720c */ /* 0x000fe200047a1270 */
[----:B------:R-:W2:Y:S01]  /*77320*/  LDL.LU R11, [R1+0x2138] ;  /* 0x00213800010b7983 */ /* 0x000ea20000300800 */
[----:B------:R-:W-:Y:S01]  /*77330*/  LEA.HI.X.SX32 R7, R72, R3, 0x2, P2 ;  /* 0x0000000348077211 */ /* 0x000fe200010f16ff */
[----:B------:R-:W2:Y:S02]  /*77340*/  LDC R79, c[0x0][0x22c] ;  /* 0x00008b00ff4f7b82 */ /* 0x000ea40000000800 */
[----:B------:R-:W2:Y:S01]  /*77350*/  LDL.LU R10, [R1+0x2150] ;  /* 0x00215000010a7983 */ /* 0x000ea20000300800 */
[----:B---3--:R-:W-:-:S03]  /*77360*/  ISETP.LT.AND P3, PT, R9, R74, !P0 ;  /* 0x0000004a0900720c */ /* 0x008fc60004761270 */
[----:B------:R-:W3:Y:S01]  /*77370*/  LDL.LU R9, [R1+0x214c] ;  /* 0x00214c0001097983 */ /* 0x000ee20000300800 */
[----:B----4-:R-:W-:-:S03]  /*77380*/  ISETP.LT.AND P2, PT, R8, R78, !P0 ;  /* 0x0000004e0800720c */ /* 0x010fc60004741270 */
[----:B------:R-:W4:Y:S01]  /*77390*/  LDL.LU R8, [R1+0x2148] ;  /* 0x0021480001087983 */ /* 0x000f220000300800 */
[----:B------:R-:W-:-:S05]  /*773a0*/  IMAD.IADD R70, R72, 0x1, R4 ;  /* 0x0000000148467824 */ /* 0x000fca00078e0204 */
[----:B------:R-:W-:Y:S01]  /*773b0*/  IADD3 R68, R70, R4, RZ ;  /* 0x0000000446447210 */ /* 0x000fe20007ffe0ff */
[----:B------:R1:W-:Y:S04]  /*773c0*/  @P4 STG.E desc[UR60][R66.64], R184 ;  /* 0x000000b842004986 */ /* 0x0003e8000c10193c */
[--C-:B------:R-:W-:Y:S01]  /*773d0*/  IMAD.IADD R5, R68, 0x1, R4.reuse ;  /* 0x0000000144057824 */ /* 0x100fe200078e0204 */
[----:B------:R1:W-:Y:S01]  /*773e0*/  @P5 STG.E desc[UR60][R6.64], R189 ;  /* 0x000000bd06005986 */ /* 0x0003e2000c10193c */
[----:B------:R-:W-:Y:S02]  /*773f0*/  ISETP.LT.AND P1, PT, R13, R76, !P0 ;  /* 0x0000004c0d00720c */ /* 0x000fe40004721270 */
[C---:B-1----:R-:W-:Y:S01]  /*77400*/  LEA R66, P4, R70.reuse, R2, 0x2 ;  /* 0x0000000246427211 */ /* 0x042fe200078810ff */
[----:B------:R-:W-:Y:S01]  /*77410*/  IMAD.IADD R69, R5, 0x1, R4 ;  /* 0x0000000105457824 */ /* 0x000fe200078e0204 */
[----:B------:R-:W4:Y:S02]  /*77420*/  LDL.LU R13, [R1+0x2168] ;  /* 0x00216800010d7983 */ /* 0x000f240000300800 */
[----:B------:R-:W-:-:S02]  /*77430*/  LEA.HI.X.SX32 R67, R70, R3, 0x2, P4 ;  /* 0x0000000346437211 */ /* 0x000fc400020f16ff */
[----:B------:R-:W-:-:S03]  /*77440*/  LEA R6, P5, R68, R2, 0x2 ;  /* 0x0000000244067211 */ /* 0x000fc600078a10ff */
[----:B------:R-:W-:Y:S01]  /*77450*/  @P3 STG.E desc[UR60][R66.64], R185 ;  /* 0x000000b942003986 */ /* 0x000fe2000c10193c */
[-C--:B------:R-:W-:Y:S02]  /*77460*/  LEA.HI.X.SX32 R7, R68, R3.reuse, 0x2, P5 ;  /* 0x0000000344077211 */ /* 0x080fe400028f16ff */
[-C--:B------:R-:W-:Y:S02]  /*77470*/  LEA R64, P5, R5, R2.reuse, 0x2 ;  /* 0x0000000205407211 */ /* 0x080fe400078a10ff */
[----:B------:R-:W-:Y:S02]  /*77480*/  LEA R78, P3, R69, R2, 0x2 ;  /* 0x00000002454e7211 */ /* 0x000fe400078610ff */
[----:B------:R-:W-:Y:S02]  /*77490*/  LEA.HI.X.SX32 R65, R5, R3, 0x2, P5 ;  /* 0x0000000305417211 */ /* 0x000fe400028f16ff */
[----:B--2---:R-:W-:Y:S02]  /*774a0*/  ISETP.LT.AND P4, PT, R12, R79, !P0 ;  /* 0x0000004f0c00720c */ /* 0x004fe40004781270 */
[----:B------:R-:W-:Y:S01]  /*774b0*/  LEA.HI.X.SX32 R79, R69, R3, 0x2, P3 ;  /* 0x00000003454f7211 */ /* 0x000fe200018f16ff */
[----:B------:R-:W-:Y:S04]  /*774c0*/  @P2 STG.E desc[UR60][R6.64], R190 ;  /* 0x000000be06002986 */ /* 0x000fe8000c10193c */
[----:B------:R1:W-:Y:S04]  /*774d0*/  @P1 STG.E desc[UR60][R64.64], R186 ;  /* 0x000000ba40001986 */ /* 0x0003e8000c10193c */
[----:B------:R-:W2:Y:S04]  /*774e0*/  LDL.LU R12, [R1+0x2184] ;  /* 0x00218400010c7983 */ /* 0x000ea80000300800 */
[----:B------:R1:W-:Y:S01]  /*774f0*/  @P4 STG.E desc[UR60][R78.64], R191 ;  /* 0x000000bf4e004986 */ /* 0x0003e2000c10193c */
[----:B------:R-:W-:-:S03]  /*77500*/  ISETP.LT.AND P4, PT, R11, R91, !P0 ;  /* 0x0000005b0b00720c */ /* 0x000fc60004781270 */
[----:B------:R-:W2:Y:S01]  /*77510*/  LDL.LU R11, [R1+0x2174] ;  /* 0x00217400010b7983 */ /* 0x000ea20000300800 */
[--C-:B------:R-:W-:Y:S01]  /*77520*/  IMAD.IADD R90, R69, 0x1, R4.reuse ;  /* 0x00000001455a7824 */ /* 0x100fe200078e0204 */
[----:B------:R-:W-:Y:S01]  /*77530*/  ISETP.LT.AND P3, PT, R10, R94, !P0 ;  /* 0x0000005e0a00720c */ /* 0x000fe20004761270 */
[----:B------:R-:W1:Y:S01]  /*77540*/  LDC R91, c[0x0][0x22c] ;  /* 0x00008b00ff5b7b82 */ /* 0x000e620000000800 */
[----:B------:R-:W2:Y:S01]  /*77550*/  LDL.LU R10, [R1+0x2190] ;  /* 0x00219000010a7983 */ /* 0x000ea20000300800 */
[----:B---3--:R-:W-:Y:S02]  /*77560*/  ISETP.LT.AND P2, PT, R9, R93, !P0 ;  /* 0x0000005d0900720c */ /* 0x008fe40004741270 */
[----:B----4-:R-:W-:Y:S01]  /*77570*/  ISETP.LT.AND P1, PT, R8, R92, !P0 ;  /* 0x0000005c0800720c */ /* 0x010fe20004721270 */
[----:B------:R-:W3:Y:S01]  /*77580*/  LDL.LU R9, [R1+0x219c] ;  /* 0x00219c0001097983 */ /* 0x000ee20000300800 */
[C-C-:B------:R-:W-:Y:S01]  /*77590*/  IMAD.IADD R71, R90.reuse, 0x1, R4.reuse ;  /* 0x000000015a477824 */ /* 0x140fe200078e0204 */
[C---:B-1----:R-:W-:Y:S01]  /*775a0*/  LEA R64, P5, R90.reuse, R2, 0x2 ;  /* 0x000000025a407211 */ /* 0x042fe200078a10ff */
[----:B------:R-:W2:Y:S01]  /*775b0*/  LDC R94, c[0x0][0x22c] ;  /* 0x00008b00ff5e7b82 */ /* 0x000ea20000000800 */
[----:B------:R-:W4:Y:S01]  /*775c0*/  LDL.LU R8, [R1+0x2198] ;  /* 0x0021980001087983 */ /* 0x000f220000300800 */
[----:B------:R-:W-:Y:S01]  /*775d0*/  IMAD.IADD R89, R71, 0x1, R4 ;  /* 0x0000000147597824 */ /* 0x000fe200078e0204 */
[----:B------:R-:W-:-:S03]  /*775e0*/  LEA.HI.X.SX32 R65, R90, R3, 0x2, P5 ;  /* 0x000000035a417211 */ /* 0x000fc600028f16ff */
[C---:B------:R-:W-:Y:S02]  /*775f0*/  IMAD.IADD R88, R89.reuse, 0x1, R4 ;  /* 0x0000000159587824 */ /* 0x040fe400078e0204 */
[----:B------:R1:W-:Y:S01]  /*77600*/  @P4 STG.E desc[UR60][R64.64], R187 ;  /* 0x000000bb40004986 */ /* 0x0003e2000c10193c */
[----:B------:R-:W-:Y:S01]  /*77610*/  LEA R6, P5, R89, R2, 0x2 ;  /* 0x0000000259067211 */ /* 0x000fe200078a10ff */
[----:B------:R-:W2:Y:S01]  /*77620*/  LDC R92, c[0x0][0x22c] ;  /* 0x00008b00ff5c7b82 */ /* 0x000ea20000000800 */
[----:B------:R-:W-:Y:S02]  /*77630*/  IADD3 R87, R88, R4, RZ ;  /* 0x0000000458577210 */ /* 0x000fe40007ffe0ff */
[----:B------:R-:W-:-:S05]  /*77640*/  LEA R78, P6, R71, R2, 0x2 ;  /* 0x00000002474e7211 */ /* 0x000fca00078c10ff */
[----:B------:R-:W3:Y:S01]  /*77650*/  LDC R90, c[0x0][0x22c] ;  /* 0x00008b00ff5a7b82 */ /* 0x000ee20000000800 */
[C---:B-1----:R-:W-:Y:S02]  /*77660*/  LEA R64, P4, R88.reuse, R2, 0x2 ;  /* 0x0000000258407211 */ /* 0x042fe400078810ff */
[-C--:B------:R-:W-:Y:S02]  /*77670*/  LEA.HI.X.SX32 R7, R89, R3.reuse, 0x2, P5 ;  /* 0x0000000359077211 */ /* 0x080fe400028f16ff */
[----:B------:R-:W-:-:S03]  /*77680*/  LEA.HI.X.SX32 R65, R88, R3, 0x2, P4 ;  /* 0x0000000358417211 */ /* 0x000fc600020f16ff */
[----:B------:R-:W1:Y:S01]  /*77690*/  LDC R88, c[0x0][0x22c] ;  /* 0x00008b00ff587b82 */ /* 0x000e620000000800 */
[----:B------:R-:W-:-:S07]  /*776a0*/  LEA.HI.X.SX32 R79, R71, R3, 0x2, P6 ;  /* 0x00000003474f7211 */ /* 0x000fce00030f16ff */
[----:B------:R-:W4:Y:S01]  /*776b0*/  LDC R89, c[0x0][0x22c] ;  /* 0x00008b00ff597b82 */ /* 0x000f220000000800 */
[----:B------:R-:W-:Y:S01]  /*776c0*/  @P3 STG.E desc[UR60][R78.64], R180 ;  /* 0x000000b44e003986 */ /* 0x000fe2000c10193c */
[----:B------:R-:W-:Y:S01]  /*776d0*/  ISETP.LT.AND P3, PT, R13, R91, !P0 ;  /* 0x0000005b0d00720c */ /* 0x000fe20004761270 */
[--C-:B------:R-:W-:Y:S02]  /*776e0*/  IMAD.IADD R73, R87, 0x1, R4.reuse ;  /* 0x0000000157497824 */ /* 0x100fe400078e0204 */
[----:B------:R-:W-:Y:S02]  /*776f0*/  @P2 STG.E desc[UR60][R6.64], R176 ;  /* 0x000000b006002986 */ /* 0x000fe4000c10193c */
[----:B------:R-:W-:Y:S01]  /*77700*/  IMAD.IADD R75, R73, 0x1, R4 ;  /* 0x00000001494b7824 */ /* 0x000fe200078e0204 */
[----:B------:R-:W4:Y:S01]  /*77710*/  LDC R91, c[0x0][0x22c] ;  /* 0x00008b00ff5b7b82 */ /* 0x000f220000000800 */
[----:B------:R2:W-:Y:S02]  /*77720*/  @P1 STG.E desc[UR60][R64.64], R181 ;  /* 0x000000b540001986 */ /* 0x0005e4000c10193c */
[----:B--2---:R-:W-:-:S02]  /*77730*/  LEA R64, P1, R87, R2, 0x2 ;  /* 0x0000000257407211 */ /* 0x004fc400078210ff */
[-C--:B------:R-:W-:Y:S02]  /*77740*/  LEA R6, P2, R75, R2.reuse, 0x2 ;  /* 0x000000024b067211 */ /* 0x080fe400078410ff */
[-C--:B------:R-:W-:Y:S02]  /*77750*/  LEA.HI.X.SX32 R65, R87, R3.reuse, 0x2, P1 ;  /* 0x0000000357417211 */ /* 0x080fe400008f16ff */
[----:B------:R-:W-:Y:S02]  /*77760*/  LEA R78, P1, R73, R2, 0x2 ;  /* 0x00000002494e7211 */ /* 0x000fe400078210ff */
[----:B------:R-:W-:Y:S01]  /*77770*/  ISETP.LT.AND P4, PT, R12, R94, !P0 ;  /* 0x0000005e0c00720c */ /* 0x000fe20004781270 */
[----:B------:R-:W-:Y:S01]  /*77780*/  @P3 STG.E desc[UR60][R64.64], R177 ;  /* 0x000000b140003986 */ /* 0x000fe2000c10193c */
[-C--:B------:R-:W-:Y:S02]  /*77790*/  LEA.HI.X.SX32 R7, R75, R3.reuse, 0x2, P2 ;  /* 0x000000034b077211 */ /* 0x080fe400010f16ff */
[----:B------:R-:W-:Y:S01]  /*777a0*/  ISETP.LT.AND P5, PT, R11, R92, !P0 ;  /* 0x0000005c0b00720c */ /* 0x000fe200047a1270 */
[----:B------:R-:W2:Y:S01]  /*777b0*/  LDL.LU R12, [R1+0x21a8] ;  /* 0x0021a800010c7983 */ /* 0x000ea20000300800 */
[----:B------:R-:W-:Y:S01]  /*777c0*/  LEA.HI.X.SX32 R79, R73, R3, 0x2, P1 ;  /* 0x00000003494f7211 */ /* 0x000fe200008f16ff */
[--C-:B------:R-:W-:Y:S01]  /*777d0*/  IMAD.IADD R77, R75, 0x1, R4.reuse ;  /* 0x000000014b4d7824 */ /* 0x100fe200078e0204 */
[----:B-1----:R-:W-:Y:S01]  /*777e0*/  ISETP.LT.AND P3, PT, R10, R88, !P0 ;  /* 0x000000580a00720c */ /* 0x002fe20004761270 */
[----:B------:R-:W2:Y:S01]  /*777f0*/  LDL.LU R11, [R1+0x21c0] ;  /* 0x0021c000010b7983 */ /* 0x000ea20000300800 */
[----:B------:R-:W1:Y:S03]  /*77800*/  LDC R88, c[0x0][0x22c] ;  /* 0x00008b00ff587b82 */ /* 0x000e660000000800 */
[----:B------:R-:W2:Y:S01]  /*77810*/  LDL.LU R10, [R1+0x21d4] ;  /* 0x0021d400010a7983 */ /* 0x000ea20000300800 */
[----:B------:R-:W-:-:S04]  /*77820*/  IMAD.IADD R86, R77, 0x1, R4 ;  /* 0x000000014d567824 */ /* 0x000fc800078e0204 */
[--C-:B------:R-:W-:Y:S01]  /*77830*/  IMAD.IADD R84, R86, 0x1, R4.reuse ;  /* 0x0000000156547824 */ /* 0x100fe200078e0204 */
[----:B------:R-:W1:Y:S03]  /*77840*/  LDC R87, c[0x0][0x22c] ;  /* 0x00008b00ff577b82 */ /* 0x000e660000000800 */
[----:B------:R-:W-:-:S05]  /*77850*/  IMAD.IADD R85, R84, 0x1, R4 ;  /* 0x0000000154557824 */ /* 0x000fca00078e0204 */
[----:B------:R-:W-:-:S05]  /*77860*/  IADD3 R0, R85, R4, RZ ;  /* 0x0000000455007210 */ /* 0x000fca0007ffe0ff */
[----:B------:R-:W-:-:S04]  /*77870*/  IMAD.IADD R81, R0, 0x1, R4 ;  /* 0x0000000100517824 */ /* 0x000fc800078e0204 */
[--C-:B------:R-:W-:Y:S01]  /*77880*/  IMAD.IADD R82, R81, 0x1, R4.reuse ;  /* 0x0000000151527824 */ /* 0x100fe200078e0204 */
[----:B---3--:R-:W-:Y:S02]  /*77890*/  ISETP.LT.AND P2, PT, R9, R90, !P0 ;  /* 0x0000005a0900720c */ /* 0x008fe40004741270 */
[----:B------:R-:W3:Y:S01]  /*778a0*/  LDL.LU R9, [R1+0x21d0] ;  /* 0x0021d00001097983 */ /* 0x000ee20000300800 */
[----:B----4-:R-:W-:Y:S01]  /*778b0*/  ISETP.LT.AND P1, PT, R8, R89, !P0 ;  /* 0x000000590800720c */ /* 0x010fe20004721270 */
[--C-:B------:R-:W-:Y:S02]  /*778c0*/  IMAD.IADD R83, R82, 0x1, R4.reuse ;  /* 0x0000000152537824 */ /* 0x100fe400078e0204 */
[----:B------:R-:W1:Y:S01]  /*778d0*/  LDL.LU R8, [R1+0x21c4] ;  /* 0x0021c40001087983 */ /* 0x000e620000300800 */
[----:B------:R-:W4:Y:S01]  /*778e0*/  LDC R90, c[0x0][0x22c] ;  /* 0x00008b00ff5a7b82 */ /* 0x000f220000000800 */
[----:B------:R-:W-:-:S04]  /*778f0*/  IMAD.IADD R80, R83, 0x1, R4 ;  /* 0x0000000153507824 */ /* 0x000fc800078e0204 */
[--C-:B------:R-:W-:Y:S01]  /*77900*/  IMAD.IADD R76, R80, 0x1, R4.reuse ;  /* 0x00000001504c7824 */ /* 0x100fe200078e0204 */
[----:B------:R4:W-:Y:S02]  /*77910*/  @P4 STG.E desc[UR60][R78.64], R182 ;  /* 0x000000b64e004986 */ /* 0x0009e4000c10193c */
[----:B------:R-:W3:Y:S01]  /*77920*/  LDC R89, c[0x0][0x22c] ;  /* 0x00008b00ff597b82 */ /* 0x000ee20000000800 */
[----:B------:R-:W-:-:S05]  /*77930*/  IMAD.IADD R74, R76, 0x1, R4 ;  /* 0x000000014c4a7824 */ /* 0x000fca00078e0204 */
[----:B------:R-:W-:-:S05]  /*77940*/  IADD3 R72, R74, R4, RZ ;  /* 0x000000044a487210 */ /* 0x000fca0007ffe0ff */
[----:B------:R-:W-:-:S04]  /*77950*/  IMAD.IADD R70, R72, 0x1, R4 ;  /* 0x0000000148467824 */ /* 0x000fc800078e0204 */
[----:B------:R-:W-:-:S04]  /*77960*/  IMAD.IADD R68, R70, 0x1, R4 ;  /* 0x0000000146447824 */ /* 0x000fc800078e0204 */
[----:B------:R-:W-:-:S04]  /*77970*/  IMAD.IADD R67, R68, 0x1, R4 ;  /* 0x0000000144437824 */ /* 0x000fc800078e0204 */
[----:B------:R-:W-:-:S04]  /*77980*/  IMAD.IADD R5, R67, 0x1, R4 ;  /* 0x0000000143057824 */ /* 0x000fc800078e0204 */
[----:B------:R-:W-:-:S04]  /*77990*/  IMAD.IADD R66, R5, 0x1, R4 ;  /* 0x0000000105427824 */ /* 0x000fc800078e0204 */
        /* <DEDUP_REMOVED lines=10> */
[--C-:B------:R-:W-:Y:S01]  /*77a40*/  IMAD.IADD R111, R92, 0x1, R4.reuse ;  /* 0x000000015c6f7824 */ /* 0x100fe200078e0204 */
[----:B------:R2:W-:Y:S03]  /*77a50*/  @P5 STG.E desc[UR60][R6.64], R178 ;  /* 0x000000b206005986 */ /* 0x0005e6000c10193c */
[----:B------:R-:W-:Y:S01]  /*77a60*/  IMAD.IADD R73, R111, 0x1, R4 ;  /* 0x000000016f497824 */ /* 0x000fe200078e0204 */
[----:B----4-:R-:W-:-:S03]  /*77a70*/  LEA R78, P4, R77, R2, 0x2 ;  /* 0x000000024d4e7211 */ /* 0x010fc600078810ff */
[----:B------:R-:W-:Y:S01]  /*77a80*/  IMAD.IADD R226, R73, 0x1, R4 ;  /* 0x0000000149e27824 */ /* 0x000fe200078e0204 */
[----:B--2---:R-:W-:-:S03]  /*77a90*/  LEA R6, P5, R86, R2, 0x2 ;  /* 0x0000000256067211 */ /* 0x004fc600078a10ff */
[--C-:B------:R-:W-:Y:S01]  /*77aa0*/  IMAD.IADD R230, R226, 0x1, R4.reuse ;  /* 0x00000001e2e67824 */ /* 0x100fe200078e0204 */
[-C--:B------:R-:W-:Y:S02]  /*77ab0*/  LEA.HI.X.SX32 R7, R86, R3.reuse, 0x2, P5 ;  /* 0x0000000356077211 */ /* 0x080fe400028f16ff */
[----:B------:R-:W-:Y:S02]  /*77ac0*/  LEA R64, P5, R84, R2, 0x2 ;  /* 0x0000000254407211 */ /* 0x000fe400078a10ff */
[-C--:B------:R-:W-:Y:S01]  /*77ad0*/  LEA.HI.X.SX32 R79, R77, R3.reuse, 0x2, P4 ;  /* 0x000000034d4f7211 */ /* 0x080fe200020f16ff */
[----:B------:R-:W-:Y:S01]  /*77ae0*/  IMAD.IADD R227, R230, 0x1, R4 ;  /* 0x00000001e6e37824 */ /* 0x000fe200078e0204 */
[----:B------:R-:W-:Y:S01]  /*77af0*/  LEA.HI.X.SX32 R65, R84, R3, 0x2, P5 ;  /* 0x0000000354417211 */ /* 0x000fe200028f16ff */
[----:B------:R-:W2:Y:S02]  /*77b00*/  LDC R86, c[0x0][0x22c] ;  /* 0x00008b00ff567b82 */ /* 0x000ea40000000800 */
[----:B------:R4:W-:Y:S01]  /*77b10*/  @P3 STG.E desc[UR60][R78.64], R183 ;  /* 0x000000b74e003986 */ /* 0x0009e2000c10193c */
[----:B------:R-:W-:-:S03]  /*77b20*/  ISETP.LT.AND P4, PT, R12, R91, !P0 ;  /* 0x0000005b0c00720c */ /* 0x000fc60004781270 */
[----:B------:R-:W-:Y:S04]  /*77b30*/  @P2 STG.E desc[UR60][R6.64], R179 ;  /* 0x000000b306002986 */ /* 0x000fe8000c10193c */
[----:B------:R-:W-:Y:S01]  /*77b40*/  STL.64 [R1+0x28c8], R226 ;  /* 0x0028c8e201007387 */ /* 0x000fe20000100a00 */
[----:B------:R-:W-:Y:S01]  /*77b50*/  IADD3 R75, R227, R4, RZ ;  /* 0x00000004e34b7210 */ /* 0x000fe20007ffe0ff */
[----:B------:R-:W2:Y:S02]  /*77b60*/  LDC R84, c[0x0][0x22c] ;  /* 0x00008b00ff547b82 */ /* 0x000ea40000000800 */
[----:B------:R4:W-:Y:S04]  /*77b70*/  @P1 STG.E desc[UR60][R64.64], R172 ;  /* 0x000000ac40001986 */ /* 0x0009e8000c10193c */
[----:B------:R-:W2:Y:S01]  /*77b80*/  LDL.LU R12, [R1+0x21ec] ;  /* 0x0021ec00010c7983 */ /* 0x000ea20000300800 */
[----:B-1----:R-:W-:-:S03]  /*77b90*/  ISETP.LT.AND P1, PT, R8, R88, !P0 ;  /* 0x000000580800720c */ /* 0x002fc60004721270 */
[----:B------:R-:W2:Y:S01]  /*77ba0*/  LDL.LU R8, [R1+0x21fc] ;  /* 0x0021fc0001087983 */ /* 0x000ea20000300800 */
[----:B------:R-:W-:Y:S01]  /*77bb0*/  IMAD.IADD R110, R75, 0x1, R4 ;  /* 0x000000014b6e7824 */ /* 0x000fe200078e0204 */
[----:B----4-:R-:W-:-:S03]  /*77bc0*/  LEA R78, P3, R85, R2, 0x2 ;  /* 0x00000002554e7211 */ /* 0x010fc600078610ff */
[--C-:B------:R-:W-:Y:S01]  /*77bd0*/  IMAD.IADD R77, R110, 0x1, R4.reuse ;  /* 0x000000016e4d7824 */ /* 0x100fe200078e0204 */
[----:B------:R-:W-:Y:S02]  /*77be0*/  LEA.HI.X.SX32 R79, R85, R3, 0x2, P3 ;  /* 0x00000003554f7211 */ /* 0x000fe400018f16ff */
[----:B------:R-:W2:Y:S01]  /*77bf0*/  LDC R85, c[0x0][0x22c] ;  /* 0x00008b00ff557b82 */ /* 0x000ea20000000800 */
[--C-:B------:R-:W-:Y:S02]  /*77c00*/  IMAD.IADD R91, R77, 0x1, R4.reuse ;  /* 0x000000014d5b7824 */ /* 0x100fe400078e0204 */
[----:B------:R-:W-:Y:S01]  /*77c10*/  @P4 STG.E desc[UR60][R78.64], R168 ;  /* 0x000000a84e004986 */ /* 0x000fe2000c10193c */
[----:B------:R-:W-:Y:S01]  /*77c20*/  ISETP.LT.AND P4, PT, R11, R87, !P0 ;  /* 0x000000570b00720c */ /* 0x000fe20004781270 */
[--C-:B------:R-:W-:Y:S02]  /*77c30*/  IMAD.IADD R109, R91, 0x1, R4.reuse ;  /* 0x000000015b6d7824 */ /* 0x100fe400078e0204 */
[----:B------:R-:W4:Y:S02]  /*77c40*/  LDL.LU R11, [R1+0x2200] ;  /* 0x00220000010b7983 */ /* 0x000f240000300800 */
[----:B------:R-:W-:Y:S01]  /*77c50*/  IMAD.IADD R181, R109, 0x1, R4 ;  /* 0x000000016db57824 */ /* 0x000fe200078e0204 */
[----:B------:R-:W-:-:S03]  /*77c60*/  LEA R64, P5, R0, R2, 0x2 ;  /* 0x0000000200407211 */ /* 0x000fc600078a10ff */
[----:B------:R-:W-:Y:S01]  /*77c70*/  IMAD.IADD R182, R181, 0x1, R4 ;  /* 0x00000001b5b67824 */ /* 0x000fe200078e0204 */
[----:B------:R-:W-:Y:S02]  /*77c80*/  ISETP.LT.AND P3, PT, R10, R90, !P0 ;  /* 0x0000005a0a00720c */ /* 0x000fe40004761270 */
[----:B------:R-:W4:Y:S01]  /*77c90*/  LDL.LU R10, [R1+0x2220] ;  /* 0x00222000010a7983 */ /* 0x000f220000300800 */
[----:B------:R-:W-:Y:S02]  /*77ca0*/  LEA.HI.X.SX32 R65, R0, R3, 0x2, P5 ;  /* 0x0000000300417211 */ /* 0x000fe400028f16ff */
[----:B------:R-:W-:-:S03]  /*77cb0*/  IADD3 R225, R182, R4, RZ ;  /* 0x00000004b6e17210 */ /* 0x000fc60007ffe0ff */
[----:B------:R1:W-:Y:S02]  /*77cc0*/  @P4 STG.E desc[UR60][R64.64], R173 ;  /* 0x000000ad40004986 */ /* 0x0003e4000c10193c */
[----:B------:R-:W-:Y:S01]  /*77cd0*/  IMAD.IADD R180, R225, 0x1, R4 ;  /* 0x00000001e1b47824 */ /* 0x000fe200078e0204 */
[----:B---3--:R-:W-:Y:S02]  /*77ce0*/  ISETP.LT.AND P2, PT, R9, R89, !P0 ;  /* 0x000000590900720c */ /* 0x008fe40004741270 */
[----:B------:R-:W3:Y:S01]  /*77cf0*/  LDL.LU R9, [R1+0x2224] ;  /* 0x0022240001097983 */ /* 0x000ee20000300800 */
[----:B-1----:R-:W-:-:S03]  /*77d00*/  LEA R64, P4, R83, R2, 0x2 ;  /* 0x0000000253407211 */ /* 0x002fc600078810ff */
[----:B------:R-:W-:Y:S01]  /*77d10*/  STL [R1+0x28c0], R182 ;  /* 0x0028c0b601007387 */ /* 0x000fe20000100800 */
[----:B------:R-:W-:-:S03]  /*77d20*/  LEA.HI.X.SX32 R65, R83, R3, 0x2, P4 ;  /* 0x0000000353417211 */ /* 0x000fc600020f16ff */
[----:B------:R-:W-:Y:S01]  /*77d30*/  STL.64 [R1+0x28b8], R180 ;  /* 0x0028b8b401007387 */ /* 0x000fe20000100a00 */
[----:B--2---:R-:W-:-:S03]  /*77d40*/  ISETP.LT.AND P4, PT, R8, R85, !P0 ;  /* 0x000000550800720c */ /* 0x004fc60004781270 */
[----:B------:R-:W2:Y:S01]  /*77d50*/  LDL.LU R8, [R1+0x2218] ;  /* 0x0022180001087983 */ /* 0x000ea20000300800 */
[CC--:B------:R-:W-:Y:S02]  /*77d60*/  LEA R78, P6, R81.reuse, R2.reuse, 0x2 ;  /* 0x00000002514e7211 */ /* 0x0c0fe400078c10ff */
[C---:B------:R-:W-:Y:S01]  /*77d70*/  LEA R6, P5, R82.reuse, R2, 0x2 ;  /* 0x0000000252067211 */ /* 0x040fe200078a10ff */
[----:B------:R-:W2:Y:S01]  /*77d80*/  LDL.LU R14, [R1+0x2230] ;  /* 0x00223000010e7983 */ /* 0x000ea20000300800 */
[-C--:B------:R-:W-:Y:S02]  /*77d90*/  LEA.HI.X.SX32 R79, R81, R3.reuse, 0x2, P6 ;  /* 0x00000003514f7211 */ /* 0x080fe400030f16ff */
[----:B------:R-:W-:Y:S01]  /*77da0*/  LEA.HI.X.SX32 R7, R82, R3, 0x2, P5 ;  /* 0x0000000352077211 */ /* 0x000fe200028f16ff */
[----:B------:R-:W2:Y:S01]  /*77db0*/  LDL.LU R13, [R1+0x221c] ;  /* 0x00221c00010d7983 */ /* 0x000ea20000300800 */
[----:B------:R-:W1:Y:S03]  /*77dc0*/  LDC R82, c[0x0][0x22c] ;  /* 0x00008b00ff527b82 */ /* 0x000e660000000800 */
[----:B------:R4:W-:Y:S04]  /*77dd0*/  @P3 STG.E desc[UR60][R78.64], R169 ;  /* 0x000000a94e003986 */ /* 0x0009e8000c10193c */
[----:B------:R-:W-:Y:S04]  /*77de0*/  @P2 STG.E desc[UR60][R6.64], R174 ;  /* 0x000000ae06002986 */ /* 0x000fe8000c10193c */
[----:B------:R3:W-:Y:S01]  /*77df0*/  @P1 STG.E desc[UR60][R64.64], R170 ;  /* 0x000000aa40001986 */ /* 0x0007e2000c10193c */
[----:B------:R-:W-:-:S02]  /*77e00*/  ISETP.LT.AND P3, PT, R12, R84, !P0 ;  /* 0x000000540c00720c */ /* 0x000fc40004761270 */
[----:B------:R-:W1:Y:S01]  /*77e10*/  LDC R84, c[0x0][0x22c] ;  /* 0x00008b00ff547b82 */ /* 0x000e620000000800 */
[C---:B----4-:R-:W-:Y:S01]  /*77e20*/  LEA R78, P1, R80.reuse, R2, 0x2 ;  /* 0x00000002504e7211 */ /* 0x050fe200078210ff */
[----:B------:R-:W4:Y:S03]  /*77e30*/  LDL.LU R12, [R1+0x2214] ;  /* 0x00221400010c7983 */ /* 0x000f260000300800 */
[----:B------:R-:W-:-:S03]  /*77e40*/  LEA.HI.X.SX32 R79, R80, R3, 0x2, P1 ;  /* 0x00000003504f7211 */ /* 0x000fc600008f16ff */
[----:B------:R-:W2:Y:S01]  /*77e50*/  LDC R80, c[0x0][0x22c] ;  /* 0x00008b00ff507b82 */ /* 0x000ea20000000800 */
[----:B------:R-:W-:Y:S02]  /*77e60*/  ISETP.LT.AND P5, PT, R11, R86, !P0 ;  /* 0x000000560b00720c */ /* 0x000fe400047a1270 */
[-C--:B---3--:R-:W-:Y:S02]  /*77e70*/  LEA R64, P2, R76, R2.reuse, 0x2 ;  /* 0x000000024c407211 */ /* 0x088fe400078410ff */
[----:B------:R-:W-:Y:S02]  /*77e80*/  LEA R6, P1, R74, R2, 0x2 ;  /* 0x000000024a067211 */ /* 0x000fe400078210ff */
[-C--:B------:R-:W-:Y:S01]  /*77e90*/  LEA.HI.X.SX32 R65, R76, R3.reuse, 0x2, P2 ;  /* 0x000000034c417211 */ /* 0x080fe200010f16ff */
[----:B------:R3:W-:Y:S01]  /*77ea0*/  @P3 STG.E desc[UR60][R78.64], R175 ;  /* 0x000000af4e003986 */ /* 0x0007e2000c10193c */
[----:B------:R-:W-:Y:S01]  /*77eb0*/  LEA.HI.X.SX32 R7, R74, R3, 0x2, P1 ;  /* 0x000000034a077211 */ /* 0x000fe200008f16ff */
[----:B------:R-:W2:Y:S01]  /*77ec0*/  LDC R76, c[0x0][0x22c] ;  /* 0x00008b00ff4c7b82 */ /* 0x000ea20000000800 */
[----:B-1----:R-:W-:Y:S01]  /*77ed0*/  ISETP.LT.AND P2, PT, R10, R82, !P0 ;  /* 0x000000520a00720c */ /* 0x002fe20004741270 */
[----:B------:R-:W-:Y:S04]  /*77ee0*/  @P4 STG.E desc[UR60][R64.64], R171 ;  /* 0x000000ab40004986 */ /* 0x000fe8000c10193c */
[----:B------:R1:W-:Y:S01]  /*77ef0*/  @P5 STG.E desc[UR60][R6.64], R16 ;  /* 0x0000001006005986 */ /* 0x0003e2000c10193c */
[----:B------:R-:W-:Y:S01]  /*77f00*/  ISETP.LT.AND P3, PT, R9, R84, !P0 ;  /* 0x000000540900720c */ /* 0x000fe20004761270 */
[----:B------:R-:W-:Y:S01]  /*77f10*/  IMAD.IADD R0, R180, 0x1, R4 ;  /* 0x00000001b4007824 */ /* 0x000fe200078e0204 */
[----:B------:R-:W4:Y:S01]  /*77f20*/  LDC R74, c[0x0][0x22c] ;  /* 0x00008b00ff4a7b82 */ /* 0x000f220000000800 */
[----:B------:R-:W4:Y:S04]  /*77f30*/  LDL.LU R10, [R1+0x1eb0] ;  /* 0x001eb000010a7983 */ /* 0x000f280000300800 */
[----:B------:R-:W4:Y:S03]  /*77f40*/  LDL.LU R9, [R1+0x2234] ;  /* 0x0022340001097983 */ /* 0x000f260000300800 */
[----:B---3--:R-:W3:Y:S01]  /*77f50*/  LDC R78, c[0x0][0x22c] ;  /* 0x00008b00ff4e7b82 */ /* 0x008ee20000000800 */
[----:B-1----:R-:W-:-:S04]  /*77f60*/  LEA R6, P1, R72, R2, 0x2 ;  /* 0x0000000248067211 */ /* 0x002fc800078210ff */
[----:B------:R-:W-:-:S03]  /*77f70*/  LEA.HI.X.SX32 R7, R72, R3, 0x2, P1 ;  /* 0x0000000348077211 */ /* 0x000fc600008f16ff */
[----:B------:R-:W1:Y:S02]  /*77f80*/  LDC R11, c[0x0][0x22c] ;  /* 0x00008b00ff0b7b82 */ /* 0x000e640000000800 */
[----:B------:R2:W-:Y:S02]  /*77f90*/  @P2 STG.E desc[UR60][R6.64], R18 ;  /* 0x0000001206002986 */ /* 0x0005e4000c10193c */
[----:B--2---:R-:W-:Y:S02]  /*77fa0*/  ISETP.LT.AND P5, PT, R8, R80, !P0 ;  /* 0x000000500800720c */ /* 0x004fe400047a1270 */
[----:B------:R-:W2:Y:S04]  /*77fb0*/  LDL.LU R8, [R1+0x220c] ;  /* 0x00220c0001087983 */ /* 0x000ea80000300800 */
[----:B------:R-:W4:Y:S01]  /*77fc0*/  LDL.LU R18, [R1+0x28d4] ;  /* 0x0028d40001127983 */ /* 0x000f220000300800 */
[----:B------:R-:W-:-:S04]  /*77fd0*/  LEA R64, P1, R70, R2, 0x2 ;  /* 0x0000000246407211 */ /* 0x000fc800078210ff */
[-C--:B------:R-:W-:Y:S02]  /*77fe0*/  LEA.HI.X.SX32 R65, R70, R3.reuse, 0x2, P1 ;  /* 0x0000000346417211 */ /* 0x080fe400008f16ff */
[----:B------:R-:W-:Y:S01]  /*77ff0*/  LEA R6, P1, R68, R2, 0x2 ;  /* 0x0000000244067211 */ /* 0x000fe200078210ff */
[--C-:B------:R-:W-:Y:S01]  /*78000*/  IMAD.IADD R81, R0, 0x1, R4.reuse ;  /* 0x0000000100517824 */ /* 0x100fe200078e0204 */
[----:B---3--:R-:W-:Y:S01]  /*78010*/  ISETP.LT.AND P4, PT, R14, R78, !P0 ;  /* 0x0000004e0e00720c */ /* 0x008fe20004781270 */
[----:B------:R3:W-:Y:S01]  /*78020*/  @P3 STG.E desc[UR60][R64.64], R17 ;  /* 0x0000001140003986 */ /* 0x0007e2000c10193c */
[-C--:B------:R-:W-:Y:S01]  /*78030*/  LEA.HI.X.SX32 R7, R68, R3.reuse, 0x2, P1 ;  /* 0x0000000344077211 */ /* 0x080fe200008f16ff */
[--C-:B------:R-:W-:Y:S01]  /*78040*/  IMAD.IADD R108, R81, 0x1, R4.reuse ;  /* 0x00000001516c7824 */ /* 0x100fe200078e0204 */
[----:B------:R-:W-:Y:S01]  /*78050*/  ISETP.LT.AND P3, PT, R13, R76, !P0 ;  /* 0x0000004c0d00720c */ /* 0x000fe20004761270 */
[----:B------:R-:W2:Y:S01]  /*78060*/  LDC R70, c[0x0][0x22c] ;  /* 0x00008b00ff467b82 */ /* 0x000ea20000000800 */
[-C--:B------:R-:W-:Y:S01]  /*78070*/  LEA R16, P1, R67, R2.reuse, 0x2 ;  /* 0x0000000243107211 */ /* 0x080fe200078210ff */
[----:B------:R1:W-:Y:S01]  /*78080*/  @P5 STG.E desc[UR60][R6.64], R19 ;  /* 0x0000001306005986 */ /* 0x0003e2000c10193c */
[----:B---3--:R-:W-:Y:S01]  /*78090*/  LEA R64, P5, R5, R2, 0x2 ;  /* 0x0000000205407211 */ /* 0x008fe200078a10ff */
[----:B------:R-:W-:Y:S01]  /*780a0*/  IMAD.IADD R178, R108, 0x1, R4 ;  /* 0x000000016cb27824 */ /* 0x000fe200078e0204 */
[----:B------:R-:W-:-:S03]  /*780b0*/  LEA.HI.X.SX32 R17, R67, R3, 0x2, P1 ;  /* 0x0000000343117211 */ /* 0x000fc600008f16ff */
[----:B------:R-:W3:Y:S01]  /*780c0*/  LDC R68, c[0x0][0x22c] ;  /* 0x00008b00ff447b82 */ /* 0x000ee20000000800 */
[-C--:B------:R-:W-:Y:S02]  /*780d0*/  LEA.HI.X.SX32 R65, R5, R3.reuse, 0x2, P5 ;  /* 0x0000000305417211 */ /* 0x080fe400028f16ff */
[CC--:B------:R-:W-:Y:S01]  /*780e0*/  LEA R180, P5, R185.reuse, R2.reuse, 0x2 ;  /* 0x00000002b9b47211 */ /* 0x0c0fe200078a10ff */
[----:B-1----:R-:W3:Y:S01]  /*780f0*/  LDL.LU R19, [R1+0x28d0] ;  /* 0x0028d00001137983 */ /* 0x002ee20000300800 */
[C---:B------:R-:W-:Y:S02]  /*78100*/  LEA R6, P6, R66.reuse, R2, 0x2 ;  /* 0x0000000242067211 */ /* 0x040fe400078c10ff */
[-C--:B------:R-:W-:Y:S01]  /*78110*/  LEA.HI.X.SX32 R181, R185, R3.reuse, 0x2, P5 ;  /* 0x00000003b9b57211 */ /* 0x080fe200028f16ff */
[----:B------:R-:W1:Y:S01]  /*78120*/  LDC R13, c[0x0][0x248] ;  /* 0x00009200ff0d7b82 */ /* 0x000e620000000800 */
[----:B------:R-:W-:Y:S01]  /*78130*/  LEA.HI.X.SX32 R7, R66, R3, 0x2, P6 ;  /* 0x0000000342077211 */ /* 0x000fe200030f16ff */
[----:B------:R-:W-:-:S05]  /*78140*/  IMAD.IADD R223, R178, 0x1, R4 ;  /* 0x00000001b2df7824 */ /* 0x000fca00078e0204 */
[----:B------:R-:W-:Y:S01]  /*78150*/  IADD3 R224, R223, R4, RZ ;  /* 0x00000004dfe07210 */ /* 0x000fe20007ffe0ff */
[----:B------:R-:W1:Y:S04]  /*78160*/  LDC R14, c[0x0][0x248] ;  /* 0x00009200ff0e7b82 */ /* 0x000e680000000800 */
        /* <DEDUP_REMOVED lines=8> */
[----:B------:R-:W-:Y:S01]  /*781f0*/  IMAD.IADD R107, R219, 0x1, R4 ;  /* 0x00000001db6b7824 */ /* 0x000fe200078e0204 */
[----:B----4-:R-:W-:Y:S04]  /*78200*/  @P4 STG.E desc[UR60][R16.64], R18 ;  /* 0x0000001210004986 */ /* 0x010fe8000c10193c */
[----:B------:R4:W-:Y:S01]  /*78210*/  @P3 STG.E desc[UR60][R64.64], R252 ;  /* 0x000000fc40003986 */ /* 0x0009e2000c10193c */
[----:B------:R-:W-:-:S04]  /*78220*/  LEA R182, P3, R69, R2, 0x2 ;  /* 0x0000000245b67211 */ /* 0x000fc800078610ff */
[----:B------:R-:W-:Y:S02]  /*78230*/  LEA.HI.X.SX32 R183, R69, R3, 0x2, P3 ;  /* 0x0000000345b77211 */ /* 0x000fe400018f16ff */
[----:B------:R-:W-:-:S04]  /*78240*/  LEA R226, P3, R93, R2, 0x2 ;  /* 0x000000025de27211 */ /* 0x000fc800078610ff */
[----:B------:R-:W-:Y:S01]  /*78250*/  LEA.HI.X.SX32 R227, R93, R3, 0x2, P3 ;  /* 0x000000035de37211 */ /* 0x000fe200018f16ff */
[----:B------:R1:W-:Y:S01]  /*78260*/  STL.64 [R1+0xae8], R182 ;  /* 0x000ae8b601007387 */ /* 0x0003e20000100a00 */
[--C-:B------:R-:W-:Y:S01]  /*78270*/  IMAD.IADD R88, R107, 0x1, R4.reuse ;  /* 0x000000016b587824 */ /* 0x100fe200078e0204 */
[----:B--2---:R-:W-:Y:S01]  /*78280*/  ISETP.LT.AND P4, PT, R8, R70, !P0 ;  /* 0x000000460800720c */ /* 0x004fe20004781270 */
[----:B----4-:R-:W2:Y:S01]  /*78290*/  LDC R252, c[0x0][0x248] ;  /* 0x00009200fffc7b82 */ /* 0x010ea20000000800 */
[----:B------:R4:W-:Y:S04]  /*782a0*/  STL.64 [R1+0xae0], R180 ;  /* 0x000ae0b401007387 */ /* 0x0009e80000100a00 */
[----:B------:R3:W-:Y:S01]  /*782b0*/  STL.64 [R1+0xad8], R226 ;  /* 0x000ad8e201007387 */ /* 0x0007e20000100a00 */
[----:B-1----:R-:W-:Y:S01]  /*782c0*/  LEA R182, P5, R71, R2, 0x2 ;  /* 0x0000000247b67211 */ /* 0x002fe200078a10ff */
[----:B------:R-:W-:Y:S01]  /*782d0*/  IMAD.IADD R177, R88, 0x1, R4 ;  /* 0x0000000158b17824 */ /* 0x000fe200078e0204 */
[----:B------:R-:W-:Y:S01]  /*782e0*/  ISETP.LT.AND P2, PT, R12, R74, !P0 ;  /* 0x0000004a0c00720c */ /* 0x000fe20004741270 */
[----:B------:R-:W1:Y:S01]  /*782f0*/  LDC R8, c[0x0][0x248] ;  /* 0x00009200ff087b82 */ /* 0x000e620000000800 */
[----:B----4-:R-:W-:-:S02]  /*78300*/  LEA R180, P6, R112, R2, 0x2 ;  /* 0x0000000270b47211 */ /* 0x010fc400078c10ff */
[-C--:B------:R-:W-:Y:S02]  /*78310*/  LEA.HI.X.SX32 R183, R71, R3.reuse, 0x2, P5 ;  /* 0x0000000347b77211 */ /* 0x080fe400028f16ff */
[-C--:B---3--:R-:W-:Y:S02]  /*78320*/  LEA R226, P3, R184, R2.reuse, 0x2 ;  /* 0x00000002b8e27211 */ /* 0x088fe400078610ff */
[-C--:B------:R-:W-:Y:S01]  /*78330*/  LEA.HI.X.SX32 R181, R112, R3.reuse, 0x2, P6 ;  /* 0x0000000370b57211 */ /* 0x080fe200030f16ff */
[--C-:B------:R-:W-:Y:S01]  /*78340*/  IMAD.IADD R217, R177, 0x1, R4.reuse ;  /* 0x00000001b1d97824 */ /* 0x100fe200078e0204 */
[----:B------:R-:W-:Y:S01]  /*78350*/  LEA.HI.X.SX32 R227, R184, R3, 0x2, P3 ;  /* 0x00000003b8e37211 */ /* 0x000fe200018f16ff */
[----:B------:R3:W-:Y:S01]  /*78360*/  STL.64 [R1+0xad0], R182 ;  /* 0x000ad0b601007387 */ /* 0x0007e20000100a00 */
[----:B------:R-:W-:Y:S01]  /*78370*/  ISETP.LT.AND P1, PT, R10, R11, !P0 ;  /* 0x0000000b0a00720c */ /* 0x000fe20004721270 */
[----:B------:R-:W-:Y:S01]  /*78380*/  IMAD.IADD R89, R217, 0x1, R4 ;  /* 0x00000001d9597824 */ /* 0x000fe200078e0204 */
[----:B------:R-:W4:Y:S01]  /*78390*/  LDC R11, c[0x0][0x248] ;  /* 0x00009200ff0b7b82 */ /* 0x000f220000000800 */
[----:B------:R3:W-:Y:S04]  /*783a0*/  STL.64 [R1+0xab8], R180 ;  /* 0x000ab8b401007387 */ /* 0x0007e80000100a00 */
[----:B------:R2:W-:Y:S03]  /*783b0*/  STL.64 [R1+0xab0], R226 ;  /* 0x000ab0e201007387 */ /* 0x0005e60000100a00 */
[----:B------:R-:W1:Y:S01]  /*783c0*/  LDC R10, c[0x0][0x248] ;  /* 0x00009200ff0a7b82 */ /* 0x000e620000000800 */
[----:B---3--:R-:W-:-:S02]  /*783d0*/  LEA R182, P5, R228, R2, 0x2 ;  /* 0x00000002e4b67211 */ /* 0x008fc400078a10ff */
[----:B------:R-:W-:Y:S02]  /*783e0*/  LEA R180, P6, R231, R2, 0x2 ;  /* 0x00000002e7b47211 */ /* 0x000fe400078c10ff */
[----:B------:R-:W-:-:S03]  /*783f0*/  LEA.HI.X.SX32 R183, R228, R3, 0x2, P5 ;  /* 0x00000003e4b77211 */ /* 0x000fc600028f16ff */
[----:B------:R-:W3:Y:S01]  /*78400*/  LDC R12, c[0x0][0x248] ;  /* 0x00009200ff0c7b82 */ /* 0x000ee20000000800 */
[----:B--2---:R-:W-:Y:S02]  /*78410*/  LEA R226, P3, R229, R2, 0x2 ;  /* 0x00000002e5e27211 */ /* 0x004fe400078610ff */
[-C--:B------:R-:W-:Y:S02]  /*78420*/  LEA.HI.X.SX32 R181, R231, R3.reuse, 0x2, P6 ;  /* 0x00000003e7b57211 */ /* 0x080fe400030f16ff */
[----:B------:R-:W-:Y:S01]  /*78430*/  LEA.HI.X.SX32 R227, R229, R3, 0x2, P3 ;  /* 0x00000003e5e37211 */ /* 0x000fe200018f16ff */
[----:B------:R-:W-:Y:S04]  /*78440*/  STL.64 [R1+0xaa8], R182 ;  /* 0x000aa8b601007387 */ /* 0x000fe80000100a00 */
[----:B------:R-:W-:Y:S04]  /*78450*/  STL.64 [R1+0xaa0], R180 ;  /* 0x000aa0b401007387 */ /* 0x000fe80000100a00 */
[----:B------:R2:W-:Y:S04]  /*78460*/  STL.64 [R1+0xa98], R226 ;  /* 0x000a98e201007387 */ /* 0x0005e80000100a00 */
[----:B--2---:R-:W2:Y:S01]  /*78470*/  LDL.LU.64 R226, [R1+0x28c8] ;  /* 0x0028c80001e27983 */ /* 0x004ea20000300a00 */
        /* <DEDUP_REMOVED lines=17> */
[----:B------:R-:W-:-:S03]  /*78590*/  LEA R182, P5, R92, R2, 0x2 ;  /* 0x000000025cb67211 */ /* 0x000fc600078a10ff */
[--C-:B------:R-:W-:Y:S01]  /*785a0*/  IMAD.IADD R82, R104, 0x1, R4.reuse ;  /* 0x0000000168527824 */ /* 0x100fe200078e0204 */
[C---:B------:R-:W-:Y:S02]  /*785b0*/  LEA R180, P6, R111.reuse, R2, 0x2 ;  /* 0x000000026fb47211 */ /* 0x040fe400078c10ff */
[-C--:B------:R-:W-:Y:S01]  /*785c0*/  LEA.HI.X.SX32 R183, R92, R3.reuse, 0x2, P5 ;  /* 0x000000035cb77211 */ /* 0x080fe200028f16ff */
[----:B------:R-:W-:Y:S01]  /*785d0*/  IMAD.IADD R210, R82, 0x1, R4 ;  /* 0x0000000152d27824 */ /* 0x000fe200078e0204 */
[----:B------:R-:W-:-:S03]  /*785e0*/  LEA.HI.X.SX32 R181, R111, R3, 0x2, P6 ;  /* 0x000000036fb57211 */ /* 0x000fc600030f16ff */
[--C-:B------:R-:W-:Y:S01]  /*785f0*/  IMAD.IADD R172, R210, 0x1, R4.reuse ;  /* 0x00000001d2ac7824 */ /* 0x100fe200078e0204 */
[----:B------:R4:W-:Y:S03]  /*78600*/  STL.64 [R1+0xa90], R182 ;  /* 0x000a90b601007387 */ /* 0x0009e60000100a00 */
[----:B------:R-:W-:Y:S01]  /*78610*/  IMAD.IADD R84, R172, 0x1, R4 ;  /* 0x00000001ac547824 */ /* 0x000fe200078e0204 */
[----:B------:R1:W-:Y:S01]  /*78620*/  STL.64 [R1+0xa88], R180 ;  /* 0x000a88b401007387 */ /* 0x0003e20000100a00 */
[CC--:B----4-:R-:W-:Y:S02]  /*78630*/  LEA R182, P3, R73.reuse, R2.reuse, 0x2 ;  /* 0x0000000249b67211 */ /* 0x0d0fe400078610ff */
[----:B-1----:R-:W-:Y:S02]  /*78640*/  LEA R180, P6, R230, R2, 0x2 ;  /* 0x00000002e6b47211 */ /* 0x002fe400078c10ff */
[----:B------:R-:W-:-:S02]  /*78650*/  LEA.HI.X.SX32 R183, R73, R3, 0x2, P3 ;  /* 0x0000000349b77211 */ /* 0x000fc400018f16ff */
[----:B------:R-:W-:Y:S02]  /*78660*/  IADD3 R209, R84, R4, RZ ;  /* 0x0000000454d17210 */ /* 0x000fe40007ffe0ff */
[----:B------:R-:W-:Y:S01]  /*78670*/  LEA.HI.X.SX32 R181, R230, R3, 0x2, P6 ;  /* 0x00000003e6b57211 */ /* 0x000fe200030f16ff */
[----:B------:R1:W-:Y:S02]  /*78680*/  STL.64 [R1+0xa80], R182 ;  /* 0x000a80b601007387 */ /* 0x0003e40000100a00 */
[----:B------:R-:W-:-:S04]  /*78690*/  IMAD.IADD R103, R209, 0x1, R4 ;  /* 0x00000001d1677824 */ /* 0x000fc800078e0204 */
[--C-:B------:R-:W-:Y:S01]  /*786a0*/  IMAD.IADD R171, R103, 0x1, R4.reuse ;  /* 0x0000000167ab7824 */ /* 0x100fe200078e0204 */
[----:B-1----:R-:W4:Y:S04]  /*786b0*/  LDL.LU R182, [R1+0x28c0] ;  /* 0x0028c00001b67983 */ /* 0x002f280000300800 */
[----:B------:R1:W-:Y:S01]  /*786c0*/  STL.64 [R1+0xa70], R180 ;  /* 0x000a70b401007387 */ /* 0x0003e20000100a00 */
        /* <DEDUP_REMOVED lines=19> */
[----:B------:R-:W-:Y:S01]  /*78800*/  IMAD.IADD R100, R202, 0x1, R4 ;  /* 0x00000001ca647824 */ /* 0x000fe200078e0204 */
[CC--:B--2---:R-:W-:Y:S02]  /*78810*/  LEA R228, P5, R226.reuse, R2.reuse, 0x2 ;  /* 0x00000002e2e47211 */ /* 0x0c4fe400078a10ff */
[C---:B-1----:R-:W-:Y:S02]  /*78820*/  LEA R180, P3, R227.reuse, R2, 0x2 ;  /* 0x00000002e3b47211 */ /* 0x042fe400078610ff */
[-C--:B------:R-:W-:Y:S02]  /*78830*/  LEA.HI.X.SX32 R229, R226, R3.reuse, 0x2, P5 ;  /* 0x00000003e2e57211 */ /* 0x080fe400028f16ff */
[----:B------:R-:W-:-:S03]  /*78840*/  LEA.HI.X.SX32 R181, R227, R3, 0x2, P3 ;  /* 0x00000003e3b57211 */ /* 0x000fc600018f16ff */
[----:B------:R-:W-:Y:S04]  /*78850*/  STL.64 [R1+0xa78], R228 ;  /* 0x000a78e401007387 */ /* 0x000fe80000100a00 */
[----:B------:R1:W-:Y:S04]  /*78860*/  STL.64 [R1+0xa68], R180 ;  /* 0x000a68b401007387 */ /* 0x0003e80000100a00 */
[----:B-1----:R-:W2:Y:S01]  /*78870*/  LDL.LU.64 R180, [R1+0x28b8] ;  /* 0x0028b80001b47983 */ /* 0x002ea20000300a00 */
[----:B------:R-:W-:-:S04]  /*78880*/  IMAD.IADD R64, R100, 0x1, R4 ;  /* 0x0000000164407824 */ /* 0x000fc800078e0204 */
[----:B------:R-:W-:-:S04]  /*78890*/  IMAD.IADD R201, R64, 0x1, R4 ;  /* 0x0000000140c97824 */ /* 0x000fc800078e0204 */
[----:B------:R-:W-:-:S04]  /*788a0*/  IMAD.IADD R150, R201, 0x1, R4 ;  /* 0x00000001c9967824 */ /* 0x000fc800078e0204 */
[----:B------:R-:W-:-:S04]  /*788b0*/  IMAD.IADD R99, R150, 0x1, R4 ;  /* 0x0000000196637824 */ /* 0x000fc800078e0204 */
[----:B------:R-:W-:-:S05]  /*788c0*/  IMAD.IADD R200, R99, 0x1, R4 ;  /* 0x0000000163c87824 */ /* 0x000fca00078e0204 */
[----:B------:R-:W-:-:S05]  /*788d0*/  IADD3 R66, R200, R4, RZ ;  /* 0x00000004c8427210 */ /* 0x000fca0007ffe0ff */
[--C-:B------:R-:W-:Y:S01]  /*788e0*/  IMAD.IADD R149, R66, 0x1, R4.reuse ;  /* 0x0000000142957824 */ /* 0x100fe200078e0204 */
[----:B------:R1:W-:Y:S03]  /*788f0*/  @P2 STG.E desc[UR60][R6.64], R19 ;  /* 0x0000001306002986 */ /* 0x0003e6000c10193c */
[--C-:B------:R-:W-:Y:S01]  /*78900*/  IMAD.IADD R199, R149, 0x1, R4.reuse ;  /* 0x0000000195c77824 */ /* 0x100fe200078e0204 */
[----:B------:R-:W-:Y:S02]  /*78910*/  ISETP.LT.AND P2, PT, R9, R68, !P0 ;  /* 0x000000440900720c */ /* 0x000fe40004741270 */
[-C--:B------:R-:W-:Y:S01]  /*78920*/  LEA R230, P5, R75, R2.reuse, 0x2 ;  /* 0x000000024be67211 */ /* 0x080fe200078a10ff */
[--C-:B------:R-:W-:Y:S01]  /*78930*/  IMAD.IADD R68, R199, 0x1, R4.reuse ;  /* 0x00000001c7447824 */ /* 0x100fe200078e0204 */
[----:B------:R-:W-:Y:S01]  /*78940*/  LEA R228, P6, R110, R2, 0x2 ;  /* 0x000000026ee47211 */ /* 0x000fe200078c10ff */
[----:B------:R-:W3:Y:S02]  /*78950*/  LDC R9, c[0x0][0x248] ;  /* 0x00009200ff097b82 */ /* 0x000ee40000000800 */
[----:B------:R-:W-:-:S04]  /*78960*/  IMAD.IADD R197, R68, 0x1, R4 ;  /* 0x0000000144c57824 */ /* 0x000fc800078e0204 */
[----:B------:R-:W-:-:S04]  /*78970*/  IMAD.IADD R198, R197, 0x1, R4 ;  /* 0x00000001c5c67824 */ /* 0x000fc800078e0204 */
[----:B------:R-:W-:-:S05]  /*78980*/  IMAD.IADD R148, R198, 0x1, R4 ;  /* 0x00000001c6947824 */ /* 0x000fca00078e0204 */
[----:B------:R-:W-:-:S05]  /*78990*/  IADD3 R98, R148, R4, RZ ;  /* 0x0000000494627210 */ /* 0x000fca0007ffe0ff */
[----:B------:R-:W-:-:S04]  /*789a0*/  IMAD.IADD R196, R98, 0x1, R4 ;  /* 0x0000000162c47824 */ /* 0x000fc800078e0204 */
[----:B-1----:R-:W-:-:S04]  /*789b0*/  IMAD.IADD R6, R196, 0x1, R4 ;  /* 0x00000001c4067824 */ /* 0x002fc800078e0204 */
        /* <DEDUP_REMOVED lines=31> */
[----:B------:R-:W-:Y:S01]  /*78bb0*/  IMAD.IADD R185, R93, 0x1, R4 ;  /* 0x000000015db97824 */ /* 0x000fe200078e0204 */
[-C--:B------:R-:W-:Y:S02]  /*78bc0*/  LEA.HI.X.SX32 R231, R75, R3.reuse, 0x2, P5 ;  /* 0x000000034be77211 */ /* 0x080fe400028f16ff */
[----:B------:R-:W-:Y:S02]  /*78bd0*/  LEA.HI.X.SX32 R229, R110, R3, 0x2, P6 ;  /* 0x000000036ee57211 */ /* 0x000fe400030f16ff */
[----:B------:R-:W-:Y:S01]  /*78be0*/  IADD3 R112, R185, R4, RZ ;  /* 0x00000004b9707210 */ /* 0x000fe20007ffe0ff */
[----:B------:R1:W-:Y:S01]  /*78bf0*/  STL.64 [R1+0xa60], R230 ;  /* 0x000a60e601007387 */ /* 0x0003e20000100a00 */
[----:B------:R-:W-:-:S03]  /*78c00*/  LEA R226, P6, R109, R2, 0x2 ;  /* 0x000000026de27211 */ /* 0x000fc600078c10ff */
[--C-:B------:R-:W-:Y:S01]  /*78c10*/  IMAD.IADD R71, R112, 0x1, R4.reuse ;  /* 0x0000000170477824 */ /* 0x100fe200078e0204 */
[----:B------:R3:W-:Y:S03]  /*78c20*/  STL.64 [R1+0xa58], R228 ;  /* 0x000a58e401007387 */ /* 0x0007e60000100a00 */
[--C-:B------:R-:W-:Y:S01]  /*78c30*/  IMAD.IADD R184, R71, 0x1, R4.reuse ;  /* 0x0000000147b87824 */ /* 0x100fe200078e0204 */
[-C--:B-1----:R-:W-:Y:S02]  /*78c40*/  LEA R230, P3, R77, R2.reuse, 0x2 ;  /* 0x000000024de67211 */ /* 0x082fe400078610ff */
[----:B---3--:R-:W-:Y:S02]  /*78c50*/  LEA R228, P5, R91, R2, 0x2 ;  /* 0x000000025be47211 */ /* 0x008fe400078a10ff */
[-C--:B------:R-:W-:Y:S02]  /*78c60*/  LEA.HI.X.SX32 R231, R77, R3.reuse, 0x2, P3 ;  /* 0x000000034de77211 */ /* 0x080fe400018f16ff */
[-C--:B------:R-:W-:Y:S01]  /*78c70*/  LEA.HI.X.SX32 R229, R91, R3.reuse, 0x2, P5 ;  /* 0x000000035be57211 */ /* 0x080fe200028f16ff */
[--C-:B------:R-:W-:Y:S01]  /*78c80*/  IMAD.IADD R111, R184, 0x1, R4.reuse ;  /* 0x00000001b86f7824 */ /* 0x100fe200078e0204 */
[----:B------:R-:W-:Y:S01]  /*78c90*/  LEA.HI.X.SX32 R227, R109, R3, 0x2, P6 ;  /* 0x000000036de37211 */ /* 0x000fe200030f16ff */
[----:B------:R-:W-:Y:S02]  /*78ca0*/  STL.64 [R1+0xa50], R230 ;  /* 0x000a50e601007387 */ /* 0x000fe40000100a00 */
[----:B------:R-:W-:-:S02]  /*78cb0*/  IMAD.IADD R73, R111, 0x1, R4 ;  /* 0x000000016f497824 */ /* 0x000fc400078e0204 */
[----:B------:R4:W-:Y:S04]  /*78cc0*/  STL.64 [R1+0xa38], R228 ;  /* 0x000a38e401007387 */ /* 0x0009e80000100a00 */
[----:B------:R1:W-:Y:S01]  /*78cd0*/  STL.64 [R1+0xa30], R226 ;  /* 0x000a30e201007387 */ /* 0x0003e20000100a00 */
[----:B------:R-:W-:Y:S01]  /*78ce0*/  IMAD.IADD R183, R73, 0x1, R4 ;  /* 0x0000000149b77824 */ /* 0x000fe200078e0204 */
[CC--:B----4-:R-:W-:Y:S02]  /*78cf0*/  LEA R228, P5, R182.reuse, R2.reuse, 0x2 ;  /* 0x00000002b6e47211 */ /* 0x0d0fe400078a10ff */
[----:B-1----:R-:W-:Y:S02]  /*78d00*/  LEA R226, P6, R225, R2, 0x2 ;  /* 0x00000002e1e27211 */ /* 0x002fe400078c10ff */
[----:B------:R-:W-:-:S02]  /*78d10*/  LEA.HI.X.SX32 R229, R182, R3, 0x2, P5 ;  /* 0x00000003b6e57211 */ /* 0x000fc400028f16ff */
[----:B------:R-:W-:Y:S01]  /*78d20*/  LEA.HI.X.SX32 R227, R225, R3, 0x2, P6 ;  /* 0x00000003e1e37211 */ /* 0x000fe200030f16ff */
[----:B------:R-:W-:-:S05]  /*78d30*/  IMAD.IADD R92, R183, 0x1, R4 ;  /* 0x00000001b75c7824 */ /* 0x000fca00078e0204 */
[----:B------:R-:W-:-:S05]  /*78d40*/  IADD3 R75, R92, R4, RZ ;  /* 0x000000045c4b7210 */ /* 0x000fca0007ffe0ff */
[----:B------:R-:W-:-:S04]  /*78d50*/  IMAD.IADD R110, R75, 0x1, R4 ;  /* 0x000000014b6e7824 */ /* 0x000fc800078e0204 */
[----:B------:R-:W-:Y:S01]  /*78d60*/  IMAD.IADD R77, R110, 0x1, R4 ;  /* 0x000000016e4d7824 */ /* 0x000fe200078e0204 */
[----:B--2---:R-:W-:-:S04]  /*78d70*/  LEA R230, P3, R181, R2, 0x2 ;  /* 0x00000002b5e67211 */ /* 0x004fc800078610ff */
[----:B------:R-:W-:-:S05]  /*78d80*/  LEA.HI.X.SX32 R231, R181, R3, 0x2, P3 ;  /* 0x00000003b5e77211 */ /* 0x000fca00018f16ff */
[----:B------:R1:W-:Y:S04]  /*78d90*/  STL.64 [R1+0xa28], R230 ;  /* 0x000a28e601007387 */ /* 0x0003e80000100a00 */
[----:B------:R2:W-:Y:S04]  /*78da0*/  STL.64 [R1+0xa20], R228 ;  /* 0x000a20e401007387 */ /* 0x0005e80000100a00 */
[----:B------:R3:W-:Y:S01]  /*78db0*/  STL.64 [R1+0xa18], R226 ;  /* 0x000a18e201007387 */ /* 0x0007e20000100a00 */
[-C--:B-1----:R-:W-:Y:S02]  /*78dc0*/  LEA R230, P3, R180, R2.reuse, 0x2 ;  /* 0x00000002b4e67211 */ /* 0x082fe400078610ff */
[----:B--2---:R-:W-:-:S02]  /*78dd0*/  LEA R228, P5, R0, R2, 0x2 ;  /* 0x0000000200e47211 */ /* 0x004fc400078a10ff */
[-C--:B------:R-:W-:Y:S02]  /*78de0*/  LEA.HI.X.SX32 R231, R180, R3.reuse, 0x2, P3 ;  /* 0x00000003b4e77211 */ /* 0x080fe400018f16ff */
[CC--:B---3--:R-:W-:Y:S02]  /*78df0*/  LEA R226, P6, R81.reuse, R2.reuse, 0x2 ;  /* 0x0000000251e27211 */ /* 0x0c8fe400078c10ff */
[-C--:B------:R-:W-:Y:S02]  /*78e00*/  LEA.HI.X.SX32 R229, R0, R3.reuse, 0x2, P5 ;  /* 0x0000000300e57211 */ /* 0x080fe400028f16ff */
[----:B------:R-:W-:Y:S01]  /*78e10*/  LEA.HI.X.SX32 R227, R81, R3, 0x2, P6 ;  /* 0x0000000351e37211 */ /* 0x000fe200030f16ff */
[----:B------:R1:W-:Y:S04]  /*78e20*/  STL.64 [R1+0xa10], R230 ;  /* 0x000a10e601007387 */ /* 0x0003e80000100a00 */
[----:B------:R2:W-:Y:S04]  /*78e30*/  STL.64 [R1+0xa08], R228 ;  /* 0x000a08e401007387 */ /* 0x0005e80000100a00 */
[----:B------:R3:W-:Y:S01]  /*78e40*/  STL.64 [R1+0xa00], R226 ;  /* 0x000a00e201007387 */ /* 0x0007e20000100a00 */
[----:B-1----:R-:W-:-:S02]  /*78e50*/  LEA R230, P3, R108, R2, 0x2 ;  /* 0x000000026ce67211 */ /* 0x002fc400078610ff */
[-C--:B--2---:R-:W-:Y:S02]  /*78e60*/  LEA R228, P5, R178, R2.reuse, 0x2 ;  /* 0x00000002b2e47211 */ /* 0x084fe400078a10ff */
[-C--:B------:R-:W-:Y:S02]  /*78e70*/  LEA.HI.X.SX32 R231, R108, R3.reuse, 0x2, P3 ;  /* 0x000000036ce77211 */ /* 0x080fe400018f16ff */
[----:B---3--:R-:W-:Y:S02]  /*78e80*/  LEA R226, P6, R223, R2, 0x2 ;  /* 0x00000002dfe27211 */ /* 0x008fe400078c10ff */
[-C--:B------:R-:W-:Y:S01]  /*78e90*/  LEA.HI.X.SX32 R229, R178, R3.reuse, 0x2, P5 ;  /* 0x00000003b2e57211 */ /* 0x080fe200028f16ff */
[----:B------:R-:W-:Y:S01]  /*78ea0*/  IMAD.IADD R181, R77, 0x1, R4 ;  /* 0x000000014db57824 */ /* 0x000fe200078e0204 */
[----:B------:R-:W-:Y:S01]  /*78eb0*/  LEA.HI.X.SX32 R227, R223, R3, 0x2, P6 ;  /* 0x00000003dfe37211 */ /* 0x000fe200030f16ff */
[----:B------:R1:W-:Y:S02]  /*78ec0*/  STL.64 [R1+0x9f8], R230 ;  /* 0x0009f8e601007387 */ /* 0x0003e40000100a00 */
[----:B------:R-:W-:-:S02]  /*78ed0*/  IMAD.IADD R182, R181, 0x1, R232 ;  /* 0x00000001b5b67824 */ /* 0x000fc400078e02e8 */
[----:B------:R2:W-:Y:S01]  /*78ee0*/  STL.64 [R1+0x9f0], R228 ;  /* 0x0009f0e401007387 */ /* 0x0005e20000100a00 */
[----:B------:R-:W3:Y:S03]  /*78ef0*/  LDC R232, c[0x0][0x248] ;  /* 0x00009200ffe87b82 */ /* 0x000ee60000000800 */
[----:B------:R4:W-:Y:S01]  /*78f00*/  STL.64 [R1+0x9d8], R226 ;  /* 0x0009d8e201007387 */ /* 0x0009e20000100a00 */
[-C--:B-1----:R-:W-:Y:S02]  /*78f10*/  LEA R230, P3, R224, R2.reuse, 0x2 ;  /* 0x00000002e0e67211 */ /* 0x082fe400078610ff */
[-C--:B--2---:R-:W-:Y:S01]  /*78f20*/  LEA R228, P5, R179, R2.reuse, 0x2 ;  /* 0x00000002b3e47211 */ /* 0x084fe200078a10ff */
[----:B------:R-:W-:Y:S01]  /*78f30*/  IMAD.IADD R91, R182, 0x1, R233 ;  /* 0x00000001b65b7824 */ /* 0x000fe200078e02e9 */
[----:B------:R-:W-:Y:S02]  /*78f40*/  LEA.HI.X.SX32 R231, R224, R3, 0x2, P3 ;  /* 0x00000003e0e77211 */ /* 0x000fe400018f16ff */
[----:B----4-:R-:W-:-:S02]  /*78f50*/  LEA R226, P6, R220, R2, 0x2 ;  /* 0x00000002dce27211 */ /* 0x010fc400078c10ff */
[-C--:B------:R-:W-:Y:S02]  /*78f60*/  LEA.HI.X.SX32 R229, R179, R3.reuse, 0x2, P5 ;  /* 0x00000003b3e57211 */ /* 0x080fe400028f16ff */
[----:B------:R-:W-:Y:S01]  /*78f70*/  LEA.HI.X.SX32 R227, R220, R3, 0x2, P6 ;  /* 0x00000003dce37211 */ /* 0x000fe200030f16ff */
[----:B------:R-:W-:Y:S01]  /*78f80*/  IMAD.IADD R109, R91, 0x1, R234 ;  /* 0x000000015b6d7824 */ /* 0x000fe200078e02ea */
[----:B------:R1:W-:Y:S01]  /*78f90*/  STL.64 [R1+0x9d0], R230 ;  /* 0x0009d0e601007387 */ /* 0x0003e20000100a00 */
[----:B------:R-:W-:-:S03]  /*78fa0*/  LEA R224, P6, R221, R2, 0x2 ;  /* 0x00000002dde07211 */ /* 0x000fc600078c10ff */
[----:B------:R2:W-:Y:S01]  /*78fb0*/  STL.64 [R1+0x9c8], R228 ;  /* 0x0009c8e401007387 */ /* 0x0005e20000100a00 */
[----:B------:R-:W-:-:S03]  /*78fc0*/  IADD3 R180, R109, R235, RZ ;  /* 0x000000eb6db47210 */ /* 0x000fc60007ffe0ff */
[----:B------:R4:W-:Y:S01]  /*78fd0*/  STL.64 [R1+0x9c0], R226 ;  /* 0x0009c0e201007387 */ /* 0x0009e20000100a00 */
[-C--:B------:R-:W-:Y:S01]  /*78fe0*/  LEA.HI.X.SX32 R225, R221, R3.reuse, 0x2, P6 ;  /* 0x00000003dde17211 */ /* 0x080fe200030f16ff */
[----:B-1----:R-:W1:Y:S01]  /*78ff0*/  LDC R230, c[0x0][0x248] ;  /* 0x00009200ffe67b82 */ /* 0x002e620000000800 */
[CC--:B--2---:R-:W-:Y:S02]  /*79000*/  LEA R228, P3, R83.reuse, R2.reuse, 0x2 ;  /* 0x0000000253e47211 */ /* 0x0c4fe400078610ff */
[C---:B----4-:R-:W-:Y:S02]  /*79010*/  LEA R226, P5, R90.reuse, R2, 0x2 ;  /* 0x000000025ae27211 */ /* 0x050fe400078a10ff */
[-C--:B------:R-:W-:Y:S02]  /*79020*/  LEA.HI.X.SX32 R229, R83, R3.reuse, 0x2, P3 ;  /* 0x0000000353e57211 */ /* 0x080fe400018f16ff */
[----:B------:R-:W-:Y:S01]  /*79030*/  LEA.HI.X.SX32 R227, R90, R3, 0x2, P5 ;  /* 0x000000035ae37211 */ /* 0x000fe200028f16ff */
[----:B------:R-:W-:-:S02]  /*79040*/  IMAD.IADD R0, R180, 0x1, R236 ;  /* 0x00000001b4007824 */ /* 0x000fc400078e02ec */
[----:B------:R2:W-:Y:S01]  /*79050*/  STL.64 [R1+0x9b8], R228 ;  /* 0x0009b8e401007387 */ /* 0x0005e20000100a00 */
[----:B------:R-:W4:Y:S01]  /*79060*/  LDC R236, c[0x0][0x248] ;  /* 0x00009200ffec7b82 */ /* 0x000f220000000800 */
[----:B------:R-:W-:Y:S02]  /*79070*/  IMAD.IADD R81, R0, 0x1, R237 ;  /* 0x0000000100517824 */ /* 0x000fe400078e02ed */
[----:B------:R-:W-:Y:S04]  /*79080*/  STL.64 [R1+0x9b0], R226 ;  /* 0x0009b0e201007387 */ /* 0x000fe80000100a00 */
[----:B------:R3:W-:Y:S01]  /*79090*/  STL.64 [R1+0x9a8], R224 ;  /* 0x0009a8e001007387 */ /* 0x0007e20000100a00 */
[----:B--2---:R-:W-:Y:S01]  /*790a0*/  LEA R228, P3, R222, R2, 0x2 ;  /* 0x00000002dee47211 */ /* 0x004fe200078610ff */
[----:B------:R-:W-:-:S03]  /*790b0*/  IMAD.IADD R179, R81, 0x1, R238 ;  /* 0x0000000151b37824 */ /* 0x000fc600078e02ee */
[-C--:B------:R-:W-:Y:S02]  /*790c0*/  LEA.HI.X.SX32 R229, R222, R3.reuse, 0x2, P3 ;  /* 0x00000003dee57211 */ /* 0x080fe400018f16ff */
[CC--:B---3--:R-:W-:Y:S02]  /*790d0*/  LEA R224, P6, R219.reuse, R2.reuse, 0x2 ;  /* 0x00000002dbe07211 */ /* 0x0c8fe400078c10ff */
[C---:B------:R-:W-:Y:S02]  /*790e0*/  LEA R226, P5, R218.reuse, R2, 0x2 ;  /* 0x00000002dae27211 */ /* 0x040fe400078a10ff */
[-C--:B------:R-:W-:Y:S01]  /*790f0*/  LEA.HI.X.SX32 R225, R219, R3.reuse, 0x2, P6 ;  /* 0x00000003dbe17211 */ /* 0x080fe200030f16ff */
[----:B------:R-:W-:Y:S01]  /*79100*/  IMAD.IADD R108, R179, 0x1, R239 ;  /* 0x00000001b36c7824 */ /* 0x000fe200078e02ef */
[----:B------:R2:W-:Y:S01]  /*79110*/  STL.64 [R1+0x9a0], R228 ;  /* 0x0009a0e401007387 */ /* 0x0005e20000100a00 */
[----:B------:R-:W-:-:S03]  /*79120*/  LEA.HI.X.SX32 R227, R218, R3, 0x2, P5 ;  /* 0x00000003dae37211 */ /* 0x000fc600028f16ff */
[----:B------:R3:W-:Y:S01]  /*79130*/  STL.64 [R1+0x990], R224 ;  /* 0x000990e001007387 */ /* 0x0007e20000100a00 */
[-C--:B------:R-:W-:Y:S01]  /*79140*/  LEA R222, P5, R88, R2.reuse, 0x2 ;  /* 0x0000000258de7211 */ /* 0x080fe200078a10ff */
[----:B------:R-:W-:Y:S01]  /*79150*/  IMAD.IADD R90, R108, 0x1, R240 ;  /* 0x000000016c5a7824 */ /* 0x000fe200078e02f0 */
[-C--:B------:R-:W-:Y:S02]  /*79160*/  LEA R220, P6, R177, R2.reuse, 0x2 ;  /* 0x00000002b1dc7211 */ /* 0x080fe400078c10ff */
[-C--:B------:R-:W-:Y:S01]  /*79170*/  LEA.HI.X.SX32 R223, R88, R3.reuse, 0x2, P5 ;  /* 0x0000000358df7211 */ /* 0x080fe200028f16ff */
[----:B------:R-:W-:Y:S01]  /*79180*/  IMAD.IADD R178, R90, 0x1, R241 ;  /* 0x000000015ab27824 */ /* 0x000fe200078e02f1 */
[----:B--2---:R-:W2:Y:S01]  /*79190*/  LDC R228, c[0x0][0x248] ;  /* 0x00009200ffe47b82 */ /* 0x004ea20000000800 */
[----:B---3--:R-:W-:Y:S02]  /*791a0*/  LEA R224, P3, R107, R2, 0x2 ;  /* 0x000000026be07211 */ /* 0x008fe400078610ff */
[----:B------:R-:W-:-:S02]  /*791b0*/  LEA.HI.X.SX32 R221, R177, R3, 0x2, P6 ;  /* 0x00000003b1dd7211 */ /* 0x000fc400030f16ff */
[-C--:B------:R-:W-:Y:S01]  /*791c0*/  LEA.HI.X.SX32 R225, R107, R3.reuse, 0x2, P3 ;  /* 0x000000036be17211 */ /* 0x080fe200018f16ff */
[----:B------:R-:W-:Y:S01]  /*791d0*/  STL.64 [R1+0x998], R226 ;  /* 0x000998e201007387 */ /* 0x000fe20000100a00 */
[----:B------:R-:W-:Y:S02]  /*791e0*/  IADD3 R83, R178, R242, RZ ;  /* 0x000000f2b2537210 */ /* 0x000fe40007ffe0ff */
[C---:B------:R-:W-:Y:S01]  /*791f0*/  LEA R218, P6, R176.reuse, R2, 0x2 ;  /* 0x00000002b0da7211 */ /* 0x040fe200078c10ff */
[----:B------:R-:W-:Y:S01]  /*79200*/  STL.64 [R1+0x978], R224 ;  /* 0x000978e001007387 */ /* 0x000fe20000100a00 */
[----:B------:R-:W3:Y:S03]  /*79210*/  LDC R242, c[0x0][0x248] ;  /* 0x00009200fff27b82 */ /* 0x000ee60000000800 */
[----:B------:R1:W-:Y:S04]  /*79220*/  STL.64 [R1+0x970], R222 ;  /* 0x000970de01007387 */ /* 0x0003e80000100a00 */
[----:B------:R4:W-:Y:S01]  /*79230*/  STL.64 [R1+0x968], R220 ;  /* 0x000968dc01007387 */ /* 0x0009e20000100a00 */
[----:B------:R-:W-:Y:S01]  /*79240*/  IMAD.IADD R107, R83, 0x1, R243 ;  /* 0x00000001536b7824 */ /* 0x000fe200078e02f3 */
[----:B------:R-:W-:-:S02]  /*79250*/  LEA.HI.X.SX32 R219, R176, R3, 0x2, P6 ;  /* 0x00000003b0db7211 */ /* 0x000fc400030f16ff */
[-C--:B-1----:R-:W-:Y:S02]  /*79260*/  LEA R222, P3, R217, R2.reuse, 0x2 ;  /* 0x00000002d9de7211 */ /* 0x082fe400078610ff */
[----:B----4-:R-:W-:Y:S02]  /*79270*/  LEA R220, P5, R89, R2, 0x2 ;  /* 0x0000000259dc7211 */ /* 0x010fe400078a10ff */
[-C--:B------:R-:W-:Y:S02]  /*79280*/  LEA.HI.X.SX32 R223, R217, R3.reuse, 0x2, P3 ;  /* 0x00000003d9df7211 */ /* 0x080fe400018f16ff */
[----:B------:R-:W-:Y:S01]  /*79290*/  LEA.HI.X.SX32 R221, R89, R3, 0x2, P5 ;  /* 0x0000000359dd7211 */ /* 0x000fe200028f16ff */
[----:B------:R-:W-:Y:S02]  /*792a0*/  IMAD.IADD R177, R107, 0x1, R244 ;  /* 0x000000016bb17824 */ /* 0x000fe400078e02f4 */
[----:B------:R1:W-:Y:S01]  /*792b0*/  STL.64 [R1+0x960], R222 ;  /* 0x000960de01007387 */ /* 0x0003e20000100a00 */
[----:B------:R-:W4:Y:S03]  /*792c0*/  LDC R244, c[0x0][0x248] ;  /* 0x00009200fff47b82 */ /* 0x000f260000000800 */
[----:B------:R2:W-:Y:S01]  /*792d0*/  STL.64 [R1+0x958], R220 ;  /* 0x000958dc01007387 */ /* 0x0005e20000100a00 */
[----:B------:R-:W-:-:S03]  /*792e0*/  IMAD.IADD R88, R177, 0x1, R245 ;  /* 0x00000001b1587824 */ /* 0x000fc600078e02f5 */
[----:B------:R3:W-:Y:S01]  /*792f0*/  STL.64 [R1+0x950], R218 ;  /* 0x000950da01007387 */ /* 0x0007e20000100a00 */
[CC--:B-1----:R-:W-:Y:S02]  /*79300*/  LEA R222, P3, R106.reuse, R2.reuse, 0x2 ;  /* 0x000000026ade7211 */ /* 0x0c2fe400078610ff */
        /* <DEDUP_REMOVED lines=8> */
[----:B------:R2:W-:Y:S04]  /*79390*/  STL.64 [R1+0x940], R220 ;  /* 0x000940dc01007387 */ /* 0x0005e80000100a00 */
[----:B------:R3:W-:Y:S01]  /*793a0*/  STL.64 [R1+0x938], R218 ;  /* 0x000938da01007387 */ /* 0x0007e20000100a00 */
[-C--:B-1----:R-:W-:Y:S02]  /*793b0*/  LEA R222, P3, R216, R2.reuse, 0x2 ;  /* 0x00000002d8de7211 */ /* 0x082fe400078610ff */
[-C--:B--2---:R-:W-:Y:S01]  /*793c0*/  LEA R220, P5, R175, R2.reuse, 0x2 ;  /* 0x00000002afdc7211 */ /* 0x084fe200078a10ff */
[----:B------:R-:W-:Y:S01]  /*793d0*/  IMAD.IADD R106, R176, 0x1, R248 ;  /* 0x00000001b06a7824 */ /* 0x000fe200078e02f8 */
[----:B------:R-:W-:Y:S02]  /*793e0*/  LEA.HI.X.SX32 R223, R216, R3, 0x2, P3 ;  /* 0x00000003d8df7211 */ /* 0x000fe400018f16ff */
[----:B---3--:R-:W-:-:S02]  /*793f0*/  LEA R218, P6, R214, R2, 0x2 ;  /* 0x00000002d6da7211 */ /* 0x008fc400078c10ff */
[-C--:B------:R-:W-:Y:S02]  /*79400*/  LEA.HI.X.SX32 R221, R175, R3.reuse, 0x2, P5 ;  /* 0x00000003afdd7211 */ /* 0x080fe400028f16ff */
[----:B------:R-:W-:Y:S01]  /*79410*/  LEA.HI.X.SX32 R219, R214, R3, 0x2, P6 ;  /* 0x00000003d6db7211 */ /* 0x000fe200030f16ff */
[----:B------:R-:W-:Y:S01]  /*79420*/  STL.64 [R1+0x930], R222 ;  /* 0x000930de01007387 */ /* 0x000fe20000100a00 */
[----:B------:R-:W-:-:S03]  /*79430*/  IADD3 R85, R106, R249, RZ ;  /* 0x000000f96a557210 */ /* 0x000fc60007ffe0ff */
[----:B------:R1:W-:Y:S04]  /*79440*/  STL.64 [R1+0x928], R220 ;  /* 0x000928dc01007387 */ /* 0x0003e80000100a00 */
[----:B------:R2:W-:Y:S01]  /*79450*/  STL.64 [R1+0x920], R218 ;  /* 0x000920da01007387 */ /* 0x0005e20000100a00 */
[----:B------:R-:W-:Y:S01]  /*79460*/  IMAD.IADD R175, R85, 0x1, R250 ;  /* 0x0000000155af7824 */ /* 0x000fe200078e02fa */
[CC--:B-1----:R-:W-:Y:S02]  /*79470*/  LEA R220, P3, R105.reuse, R2.reuse, 0x2 ;  /* 0x0000000269dc7211 */ /* 0x0c2fe400078610ff */
[----:B--2---:R-:W-:Y:S02]  /*79480*/  LEA R218, P5, R86, R2, 0x2 ;  /* 0x0000000256da7211 */ /* 0x004fe400078a10ff */
[----:B------:R-:W-:-:S02]  /*79490*/  LEA.HI.X.SX32 R221, R105, R3, 0x2, P3 ;  /* 0x0000000369dd7211 */ /* 0x000fc400018f16ff */
[----:B------:R-:W-:Y:S01]  /*794a0*/  LEA.HI.X.SX32 R219, R86, R3, 0x2, P5 ;  /* 0x0000000356db7211 */ /* 0x000fe200028f16ff */
[----:B------:R-:W-:Y:S02]  /*794b0*/  IMAD.IADD R105, R175, 0x1, R251 ;  /* 0x00000001af697824 */ /* 0x000fe400078e02fb */
[----:B------:R-:W-:Y:S02]  /*794c0*/  STL.64 [R1+0x918], R220 ;  /* 0x000918dc01007387 */ /* 0x000fe40000100a00 */
[----:B------:R-:W-:Y:S02]  /*794d0*/  IMAD.IADD R86, R105, 0x1, R252 ;  /* 0x0000000169567824 */ /* 0x000fe400078e02fc */
[----:B------:R1:W-:Y:S02]  /*794e0*/  STL.64 [R1+0x910], R218 ;  /* 0x000910da01007387 */ /* 0x0003e40000100a00 */
[----:B-1----:R-:W-:-:S04]  /*794f0*/  LEA R218, P3, R174, R2, 0x2 ;  /* 0x00000002aeda7211 */ /* 0x002fc800078610ff */
[----:B------:R-:W-:Y:S01]  /*79500*/  LEA.HI.X.SX32 R219, R174, R3, 0x2, P3 ;  /* 0x00000003aedb7211 */ /* 0x000fe200018f16ff */
[----:B------:R-:W-:Y:S02]  /*79510*/  IMAD.IADD R174, R86, 0x1, R228 ;  /* 0x0000000156ae7824 */ /* 0x000fe400078e02e4 */
[----:B------:R-:W1:Y:S01]  /*79520*/  LDC R228, c[0x0][0x248] ;  /* 0x00009200ffe47b82 */ /* 0x000e620000000800 */
[----:B------:R-:W-:-:S04]  /*79530*/  LEA R216, P6, R213, R2, 0x2 ;  /* 0x00000002d5d87211 */ /* 0x000fc800078c10ff */
[----:B------:R-:W-:-:S05]  /*79540*/  LEA.HI.X.SX32 R217, R213, R3, 0x2, P6 ;  /* 0x00000003d5d97211 */ /* 0x000fca00030f16ff */
[----:B------:R2:W-:Y:S02]  /*79550*/  STL.64 [R1+0x8f8], R216 ;  /* 0x0008f8d801007387 */ /* 0x0005e40000100a00 */
[----:B--2---:R-:W-:-:S04]  /*79560*/  LEA R216, P5, R87, R2, 0x2 ;  /* 0x0000000257d87211 */ /* 0x004fc800078a10ff */
[----:B------:R-:W-:Y:S01]  /*79570*/  LEA.HI.X.SX32 R217, R87, R3, 0x2, P5 ;  /* 0x0000000357d97211 */ /* 0x000fe200028f16ff */
[----:B-1----:R-:W-:Y:S02]  /*79580*/  IMAD.IADD R87, R174, 0x1, R228 ;  /* 0x00000001ae577824 */ /* 0x002fe400078e02e4 */
[----:B------:R-:W1:Y:S01]  /*79590*/  LDC R228, c[0x0][0x248] ;  /* 0x00009200ffe47b82 */ /* 0x000e620000000800 */
[----:B------:R-:W-:Y:S04]  /*795a0*/  STL.64 [R1+0x8f0], R218 ;  /* 0x0008f0da01007387 */ /* 0x000fe80000100a00 */
[----:B------:R2:W-:Y:S02]  /*795b0*/  STL.64 [R1+0x8e8], R216 ;  /* 0x0008e8d801007387 */ /* 0x0005e40000100a00 */
[----:B--2---:R-:W-:-:S04]  /*795c0*/  LEA R216, P3, R80, R2, 0x2 ;  /* 0x0000000250d87211 */ /* 0x004fc800078610ff */
[----:B------:R-:W-:Y:S01]  /*795d0*/  LEA.HI.X.SX32 R217, R80, R3, 0x2, P3 ;  /* 0x0000000350d97211 */ /* 0x000fe200018f16ff */
[----:B-1----:R-:W-:Y:S02]  /*795e0*/  IMAD.IADD R80, R87, 0x1, R228 ;  /* 0x0000000157507824 */ /* 0x002fe400078e02e4 */
[----:B------:R-:W1:Y:S01]  /*795f0*/  LDC R228, c[0x0][0x248] ;  /* 0x00009200ffe47b82 */ /* 0x000e620000000800 */
[----:B------:R-:W-:-:S04]  /*79600*/  LEA R214, P6, R212, R2, 0x2 ;  /* 0x00000002d4d67211 */ /* 0x000fc800078c10ff */
[----:B------:R-:W-:-:S05]  /*79610*/  LEA.HI.X.SX32 R215, R212, R3, 0x2, P6 ;  /* 0x00000003d4d77211 */ /* 0x000fca00030f16ff */
[----:B------:R2:W-:Y:S02]  /*79620*/  STL.64 [R1+0x8e0], R214 ;  /* 0x0008e0d601007387 */ /* 0x0005e40000100a00 */
[----:B--2---:R-:W-:-:S04]  /*79630*/  LEA R214, P5, R173, R2, 0x2 ;  /* 0x00000002add67211 */ /* 0x004fc800078a10ff */
[----:B------:R-:W-:Y:S02]  /*79640*/  LEA.HI.X.SX32 R215, R173, R3, 0x2, P5 ;  /* 0x00000003add77211 */ /* 0x000fe400028f16ff */
[----:B-1----:R-:W-:Y:S02]  /*79650*/  IADD3 R173, R80, R228, RZ ;  /* 0x000000e450ad7210 */ /* 0x002fe40007ffe0ff */
[----:B------:R-:W1:Y:S01]  /*79660*/  LDC R228, c[0x0][0x248] ;  /* 0x00009200ffe47b82 */ /* 0x000e620000000800 */
[----:B------:R2:W-:Y:S02]  /*79670*/  STL.64 [R1+0x8d8], R216 ;  /* 0x0008d8d801007387 */ /* 0x0005e40000100a00 */
[----:B--2---:R-:W-:-:S04]  /*79680*/  LEA R216, P3, R104, R2, 0x2 ;  /* 0x0000000268d87211 */ /* 0x004fc800078610ff */
[----:B------:R-:W-:Y:S01]  /*79690*/  LEA.HI.X.SX32 R217, R104, R3, 0x2, P3 ;  /* 0x0000000368d97211 */ /* 0x000fe200018f16ff */
[----:B-1----:R-:W-:Y:S02]  /*796a0*/  IMAD.IADD R104, R173, 0x1, R228 ;  /* 0x00000001ad687824 */ /* 0x002fe400078e02e4 */
[----:B------:R-:W1:Y:S01]  /*796b0*/  LDC R228, c[0x0][0x248] ;  /* 0x00009200ffe47b82 */ /* 0x000e620000000800 */
[----:B------:R2:W-:Y:S02]  /*796c0*/  STL.64 [R1+0x8d0], R214 ;  /* 0x0008d0d601007387 */ /* 0x0005e40000100a00 */
[----:B--2---:R-:W-:-:S04]  /*796d0*/  LEA R214, P5, R82, R2, 0x2 ;  /* 0x0000000252d67211 */ /* 0x004fc800078a10ff */
[----:B------:R-:W-:Y:S01]  /*796e0*/  LEA.HI.X.SX32 R215, R82, R3, 0x2, P5 ;  /* 0x0000000352d77211 */ /* 0x000fe200028f16ff */
[----:B-1----:R-:W-:Y:S02]  /*796f0*/  IMAD.IADD R82, R104, 0x1, R228 ;  /* 0x0000000168527824 */ /* 0x002fe400078e02e4 */
[----:B------:R-:W1:Y:S01]  /*79700*/  LDC R228, c[0x0][0x248] ;  /* 0x00009200ffe47b82 */ /* 0x000e620000000800 */
[----:B------:R-:W-:-:S04]  /*79710*/  LEA R212, P6, R211, R2, 0x2 ;  /* 0x00000002d3d47211 */ /* 0x000fc800078c10ff */
[----:B------:R-:W-:-:S05]  /*79720*/  LEA.HI.X.SX32 R213, R211, R3, 0x2, P6 ;  /* 0x00000003d3d57211 */ /* 0x000fca00030f16ff */
[----:B------:R-:W-:Y:S04]  /*79730*/  STL.64 [R1+0x8b8], R212 ;  /* 0x0008b8d401007387 */ /* 0x000fe80000100a00 */
        /* <DEDUP_REMOVED lines=29> */
[----:B------:R-:W-:Y:S02]  /*79910*/  LEA.HI.X.SX32 R213, R76, R3, 0x2, P3 ;  /* 0x000000034cd57211 */ /* 0x000fe400018f16ff */
[----:B-1----:R-:W-:Y:S02]  /*79920*/  IADD3 R76, R171, R228, RZ ;  /* 0x000000e4ab4c7210 */ /* 0x002fe40007ffe0ff */
        /* <DEDUP_REMOVED lines=41> */
[----:B------:R-:W-:Y:S02]  /*79bc0*/  LEA.HI.X.SX32 R209, R101, R3, 0x2, P5 ;  /* 0x0000000365d17211 */ /* 0x000fe400028f16ff */
[----:B-1----:R-:W-:Y:S02]  /*79bd0*/  IADD3 R101, R70, R228, RZ ;  /* 0x000000e446657210 */ /* 0x002fe40007ffe0ff */
        /* <DEDUP_REMOVED lines=71> */
[-C--:B------:R-:W-:Y:S01]  /*7a050*/  LEA.HI.X.SX32 R205, R68, R3.reuse, 0x2, P3 ;  /* 0x0000000344cd7211 */ /* 0x080fe200018f16ff */
[----:B-1----:R-:W-:Y:S02]  /*7a060*/  IMAD.IADD R68, R149, 0x1, R228 ;  /* 0x0000000195447824 */ /* 0x002fe400078e02e4 */
[----:B------:R-:W1:Y:S01]  /*7a070*/  LDC R228, c[0x0][0x248] ;  /* 0x00009200ffe47b82 */ /* 0x000e620000000800 */
[CC--:B------:R-:W-:Y:S01]  /*7a080*/  LEA R200, P6, R199.reuse, R2.reuse, 0x2 ;  /* 0x00000002c7c87211 */ /* 0x0c0fe200078c10ff */
[----:B------:R2:W-:Y:S03]  /*7a090*/  STL.64 [R1+0x740], R202 ;  /* 0x000740ca01007387 */ /* 0x0005e60000100a00 */
[----:B------:R-:W-:Y:S02]  /*7a0a0*/  LEA.HI.X.SX32 R201, R199, R3, 0x2, P6 ;  /* 0x00000003c7c97211 */ /* 0x000fe400030f16ff */
[----:B--2---:R-:W-:Y:S01]  /*7a0b0*/  LEA R202, P5, R197, R2, 0x2 ;  /* 0x00000002c5ca7211 */ /* 0x004fe200078a10ff */
[----:B-1----:R-:W-:-:S02]  /*7a0c0*/  IMAD.IADD R4, R68, 0x1, R228 ;  /* 0x0000000144047824 */ /* 0x002fc400078e02e4 */
[----:B------:R-:W1:Y:S01]  /*7a0d0*/  LDC R228, c[0x0][0x248] ;  /* 0x00009200ffe47b82 */ /* 0x000e620000000800 */
[----:B------:R-:W-:Y:S01]  /*7a0e0*/  LEA.HI.X.SX32 R203, R197, R3, 0x2, P5 ;  /* 0x00000003c5cb7211 */ /* 0x000fe200028f16ff */
        /* <DEDUP_REMOVED lines=205> */
[----:B------:R2:W-:Y:S04]  /*7adc0*/  STL.64 [R1+0x550], R186 ;  /* 0x000550ba01007387 */ /* 0x0005e80000100a00 */
[----:B------:R-:W-:Y:S01]  /*7add0*/  STL.64 [R1+0x528], R184 ;  /* 0x000528b801007387 */ /* 0x000fe20000100a00 */
[----:B--2---:R-:W-:-:S04]  /*7ade0*/  LEA R186, P5, R181, R2, 0x2 ;  /* 0x00000002b5ba7211 */ /* 0x004fc800078a10ff */
[----:B------:R-:W-:Y:S01]  /*7adf0*/  LEA.HI.X.SX32 R187, R181, R3, 0x2, P5 ;  /* 0x00000003b5bb7211 */ /* 0x000fe200028f16ff */
        /* <DEDUP_REMOVED lines=64> */
[----:B------:R2:W-:Y:S04]  /*7b200*/  STL.64 [R1+0x4b0], R178 ;  /* 0x0004b0b201007387 */ /* 0x0005e80000100a00 */
[----:B------:R-:W-:Y:S04]  /*7b210*/  STL.64 [R1+0x4a8], R182 ;  /* 0x0004a8b601007387 */ /* 0x000fe80000100a00 */
[----:B------:R3:W-:Y:S01]  /*7b220*/  STL.64 [R1+0x4a0], R180 ;  /* 0x0004a0b401007387 */ /* 0x0007e20000100a00 */
[-C--:B--2---:R-:W-:Y:S02]  /*7b230*/  LEA R178, P6, R176, R2.reuse, 0x2 ;  /* 0x00000002b0b27211 */ /* 0x084fe400078c10ff */
[----:B---3--:R-:W-:-:S04]  /*7b240*/  LEA R180, P3, R106, R2, 0x2 ;  /* 0x000000026ab47211 */ /* 0x008fc800078610ff */
[-C--:B------:R-:W-:Y:S01]  /*7b250*/  LEA.HI.X.SX32 R181, R106, R3.reuse, 0x2, P3 ;  /* 0x000000036ab57211 */ /* 0x080fe200018f16ff */
[----:B-1----:R-:W-:Y:S02]  /*7b260*/  IMAD.IADD R106, R89, 0x1, R228 ;  /* 0x00000001596a7824 */ /* 0x002fe400078e02e4 */
[----:B------:R-:W1:Y:S01]  /*7b270*/  LDC R228, c[0x0][0x248] ;  /* 0x00009200ffe47b82 */ /* 0x000e620000000800 */
[----:B------:R-:W-:Y:S02]  /*7b280*/  LEA.HI.X.SX32 R179, R176, R3, 0x2, P6 ;  /* 0x00000003b0b37211 */ /* 0x000fe400030f16ff */
[----:B------:R-:W-:-:S03]  /*7b290*/  LEA R176, P6, R175, R2, 0x2 ;  /* 0x00000002afb07211 */ /* 0x000fc600078c10ff */
[----:B------:R2:W-:Y:S01]  /*7b2a0*/  STL.64 [R1+0x498], R178 ;  /* 0x000498b201007387 */ /* 0x0005e20000100a00 */
[----:B------:R-:W-:-:S03]  /*7b2b0*/  LEA.HI.X.SX32 R177, R175, R3, 0x2, P6 ;  /* 0x00000003afb17211 */ /* 0x000fc600030f16ff */
[----:B------:R3:W-:Y:S01]  /*7b2c0*/  STL.64 [R1+0x490], R180 ;  /* 0x000490b401007387 */ /* 0x0007e20000100a00 */
[----:B--2---:R-:W-:-:S04]  /*7b2d0*/  LEA R178, P5, R85, R2, 0x2 ;  /* 0x0000000255b27211 */ /* 0x004fc800078a10ff */
[----:B------:R-:W-:Y:S02]  /*7b2e0*/  LEA.HI.X.SX32 R179, R85, R3, 0x2, P5 ;  /* 0x0000000355b37211 */ /* 0x000fe400028f16ff */
[----:B---3--:R-:W-:-:S03]  /*7b2f0*/  LEA R180, P3, R105, R2, 0x2 ;  /* 0x0000000269b47211 */ /* 0x008fc600078610ff */
[----:B------:R-:W-:Y:S01]  /*7b300*/  STL.64 [R1+0x488], R178 ;  /* 0x000488b201007387 */ /* 0x000fe20000100a00 */
[----:B-1----:R-:W-:Y:S02]  /*7b310*/  IADD3 R85, R106, R228, RZ ;  /* 0x000000e46a557210 */ /* 0x002fe40007ffe0ff */
[----:B------:R-:W-:Y:S01]  /*7b320*/  LEA.HI.X.SX32 R181, R105, R3, 0x2, P3 ;  /* 0x0000000369b57211 */ /* 0x000fe200018f16ff */
[----:B------:R1:W-:Y:S01]  /*7b330*/  STL.64 [R1+0x480], R176 ;  /* 0x000480b001007387 */ /* 0x0003e20000100a00 */
[----:B------:R-:W2:Y:S01]  /*7b340*/  LDC R228, c[0x0][0x248] ;  /* 0x00009200ffe47b82 */ /* 0x000ea20000000800 */
[----:B------:R-:W-:Y:S02]  /*7b350*/  IMAD.IADD R105, R85, 0x1, R11 ;  /* 0x0000000155697824 */ /* 0x000fe400078e020b */
[----:B------:R-:W-:Y:S01]  /*7b360*/  STL.64 [R1+0x478], R180 ;  /* 0x000478b401007387 */ /* 0x000fe20000100a00 */
[-C--:B-1----:R-:W-:Y:S02]  /*7b370*/  LEA R176, P6, R174, R2.reuse, 0x2 ;  /* 0x00000002aeb07211 */ /* 0x082fe400078c10ff */
[----:B------:R-:W-:-:S02]  /*7b380*/  LEA R178, P5, R86, R2, 0x2 ;  /* 0x0000000256b27211 */ /* 0x000fc400078a10ff */
[-C--:B------:R-:W-:Y:S02]  /*7b390*/  LEA.HI.X.SX32 R177, R174, R3.reuse, 0x2, P6 ;  /* 0x00000003aeb17211 */ /* 0x080fe400030f16ff */
[-C--:B------:R-:W-:Y:S01]  /*7b3a0*/  LEA.HI.X.SX32 R179, R86, R3.reuse, 0x2, P5 ;  /* 0x0000000356b37211 */ /* 0x080fe200028f16ff */
[----:B------:R-:W-:Y:S02]  /*7b3b0*/  IMAD.IADD R86, R105, 0x1, R10 ;  /* 0x0000000169567824 */ /* 0x000fe400078e020a */
[----:B------:R1:W-:Y:S01]  /*7b3c0*/  STL.64 [R1+0x468], R176 ;  /* 0x000468b001007387 */ /* 0x0003e20000100a00 */
[CC--:B------:R-:W-:Y:S02]  /*7b3d0*/  LEA R10, P6, R173.reuse, R2.reuse, 0x2 ;  /* 0x00000002ad0a7211 */ /* 0x0c0fe400078c10ff */
[----:B------:R-:W-:Y:S02]  /*7b3e0*/  LEA R174, P5, R80, R2, 0x2 ;  /* 0x0000000250ae7211 */ /* 0x000fe400078a10ff */
[----:B------:R-:W-:-:S02]  /*7b3f0*/  LEA.HI.X.SX32 R11, R173, R3, 0x2, P6 ;  /* 0x00000003ad0b7211 */ /* 0x000fc400030f16ff */
[C---:B-1----:R-:W-:Y:S02]  /*7b400*/  LEA R176, P3, R87.reuse, R2, 0x2 ;  /* 0x0000000257b07211 */ /* 0x042fe400078610ff */
[-C--:B------:R-:W-:Y:S02]  /*7b410*/  LEA.HI.X.SX32 R175, R80, R3.reuse, 0x2, P5 ;  /* 0x0000000350af7211 */ /* 0x080fe400028f16ff */
[----:B------:R-:W-:Y:S01]  /*7b420*/  LEA.HI.X.SX32 R177, R87, R3, 0x2, P3 ;  /* 0x0000000357b17211 */ /* 0x000fe200018f16ff */
[----:B------:R-:W-:Y:S01]  /*7b430*/  STL.64 [R1+0x470], R178 ;  /* 0x000470b201007387 */ /* 0x000fe20000100a00 */
[----:B------:R-:W-:-:S03]  /*7b440*/  IMAD.IADD R87, R86, 0x1, R167 ;  /* 0x0000000156577824 */ /* 0x000fc600078e02a7 */
[----:B------:R-:W-:Y:S01]  /*7b450*/  STL.64 [R1+0x460], R176 ;  /* 0x000460b001007387 */ /* 0x000fe20000100a00 */
[----:B------:R-:W-:-:S03]  /*7b460*/  IMAD.IADD R80, R87, 0x1, R166 ;  /* 0x0000000157507824 */ /* 0x000fc600078e02a6 */
[----:B------:R-:W-:Y:S01]  /*7b470*/  STL.64 [R1+0x28a8], R10 ;  /* 0x0028a80a01007387 */ /* 0x000fe20000100a00 */
[----:B------:R-:W-:-:S03]  /*7b480*/  LEA R166, P5, R82, R2, 0x2 ;  /* 0x0000000252a67211 */ /* 0x000fc600078a10ff */
[----:B------:R1:W-:Y:S01]  /*7b490*/  STL.64 [R1+0x458], R174 ;  /* 0x000458ae01007387 */ /* 0x0003e20000100a00 */
[----:B------:R-:W-:Y:S02]  /*7b4a0*/  LEA.HI.X.SX32 R167, R82, R3, 0x2, P5 ;  /* 0x0000000352a77211 */ /* 0x000fe400028f16ff */
[----:B-1----:R-:W-:-:S04]  /*7b4b0*/  LEA R174, P3, R104, R2, 0x2 ;  /* 0x0000000268ae7211 */ /* 0x002fc800078610ff */
[----:B------:R-:W-:Y:S01]  /*7b4c0*/  LEA.HI.X.SX32 R175, R104, R3, 0x2, P3 ;  /* 0x0000000368af7211 */ /* 0x000fe200018f16ff */
[----:B------:R-:W-:Y:S01]  /*7b4d0*/  IMAD.IADD R104, R80, 0x1, R165 ;  /* 0x0000000150687824 */ /* 0x000fe200078e02a5 */
[----:B------:R-:W-:-:S03]  /*7b4e0*/  LEA R10, P6, R172, R2, 0x2 ;  /* 0x00000002ac0a7211 */ /* 0x000fc600078c10ff */
[----:B------:R-:W-:Y:S01]  /*7b4f0*/  STL.64 [R1+0x448], R174 ;  /* 0x000448ae01007387 */ /* 0x000fe20000100a00 */
[----:B------:R-:W-:Y:S01]  /*7b500*/  IMAD.IADD R82, R104, 0x1, R164 ;  /* 0x0000000168527824 */ /* 0x000fe200078e02a4 */
[CC--:B------:R-:W-:Y:S02]  /*7b510*/  LEA R164, P5, R103.reuse, R2.reuse, 0x2 ;  /* 0x0000000267a47211 */ /* 0x0c0fe400078a10ff */
[----:B------:R1:W-:Y:S01]  /*7b520*/  STL.64 [R1+0x440], R166 ;  /* 0x000440a601007387 */ /* 0x0003e20000100a00 */
[-C--:B------:R-:W-:Y:S02]  /*7b530*/  LEA.HI.X.SX32 R11, R172, R3.reuse, 0x2, P6 ;  /* 0x00000003ac0b7211 */ /* 0x080fe400030f16ff */
[----:B------:R-:W-:Y:S02]  /*7b540*/  LEA.HI.X.SX32 R165, R103, R3, 0x2, P5 ;  /* 0x0000000367a57211 */ /* 0x000fe400028f16ff */
[----:B-1----:R-:W-:-:S04]  /*7b550*/  LEA R166, P3, R84, R2, 0x2 ;  /* 0x0000000254a67211 */ /* 0x002fc800078610ff */
[----:B------:R-:W-:Y:S02]  /*7b560*/  LEA.HI.X.SX32 R167, R84, R3, 0x2, P3 ;  /* 0x0000000354a77211 */ /* 0x000fe400018f16ff */
[----:B------:R-:W-:Y:S01]  /*7b570*/  IADD3 R84, R82, R163, RZ ;  /* 0x000000a352547210 */ /* 0x000fe20007ffe0ff */
[----:B------:R1:W-:Y:S04]  /*7b580*/  STL.64 [R1+0x438], R10 ;  /* 0x0004380a01007387 */ /* 0x0003e80000100a00 */
[----:B------:R-:W-:Y:S01]  /*7b590*/  STL.64 [R1+0x430], R166 ;  /* 0x000430a601007387 */ /* 0x000fe20000100a00 */
[----:B------:R-:W-:Y:S01]  /*7b5a0*/  IMAD.IADD R103, R84, 0x1, R162 ;  /* 0x0000000154677824 */ /* 0x000fe200078e02a2 */
[-C--:B------:R-:W-:Y:S02]  /*7b5b0*/  LEA R162, P5, R78, R2.reuse, 0x2 ;  /* 0x000000024ea27211 */ /* 0x080fe400078a10ff */
[----:B------:R3:W-:Y:S01]  /*7b5c0*/  STL.64 [R1+0x428], R164 ;  /* 0x000428a401007387 */ /* 0x0007e20000100a00 */
[----:B-1----:R-:W-:-:S02]  /*7b5d0*/  LEA R10, P6, R171, R2, 0x2 ;  /* 0x00000002ab0a7211 */ /* 0x002fc400078c10ff */
[-C--:B------:R-:W-:Y:S02]  /*7b5e0*/  LEA.HI.X.SX32 R163, R78, R3.reuse, 0x2, P5 ;  /* 0x000000034ea37211 */ /* 0x080fe400028f16ff */
[----:B------:R-:W-:Y:S02]  /*7b5f0*/  LEA.HI.X.SX32 R11, R171, R3, 0x2, P6 ;  /* 0x00000003ab0b7211 */ /* 0x000fe400030f16ff */
[----:B---3--:R-:W-:-:S04]  /*7b600*/  LEA R164, P3, R76, R2, 0x2 ;  /* 0x000000024ca47211 */ /* 0x008fc800078610ff */
[----:B------:R-:W-:Y:S01]  /*7b610*/  LEA.HI.X.SX32 R165, R76, R3, 0x2, P3 ;  /* 0x000000034ca57211 */ /* 0x000fe200018f16ff */
[----:B------:R-:W-:Y:S01]  /*7b620*/  IMAD.IADD R76, R103, 0x1, R161 ;  /* 0x00000001674c7824 */ /* 0x000fe200078e02a1 */
[----:B------:R1:W-:Y:S04]  /*7b630*/  STL.64 [R1+0x420], R10 ;  /* 0x0004200a01007387 */ /* 0x0003e80000100a00 */
[----:B------:R-:W-:Y:S01]  /*7b640*/  STL.64 [R1+0x418], R164 ;  /* 0x000418a401007387 */ /* 0x000fe20000100a00 */
[----:B------:R-:W-:Y:S01]  /*7b650*/  IMAD.IADD R78, R76, 0x1, R160 ;  /* 0x000000014c4e7824 */ /* 0x000fe200078e02a0 */
[-C--:B------:R-:W-:Y:S02]  /*7b660*/  LEA R160, P5, R79, R2.reuse, 0x2 ;  /* 0x000000024fa07211 */ /* 0x080fe400078a10ff */
[----:B------:R3:W-:Y:S01]  /*7b670*/  STL.64 [R1+0x410], R162 ;  /* 0x000410a201007387 */ /* 0x0007e20000100a00 */
[----:B-1----:R-:W-:-:S04]  /*7b680*/  LEA R10, P6, R170, R2, 0x2 ;  /* 0x00000002aa0a7211 */ /* 0x002fc800078c10ff */
[-C--:B------:R-:W-:Y:S02]  /*7b690*/  LEA.HI.X.SX32 R11, R170, R3.reuse, 0x2, P6 ;  /* 0x00000003aa0b7211 */ /* 0x080fe400030f16ff */
[C---:B---3--:R-:W-:Y:S02]  /*7b6a0*/  LEA R162, P3, R102.reuse, R2, 0x2 ;  /* 0x0000000266a27211 */ /* 0x048fe400078610ff */
[-C--:B------:R-:W-:Y:S02]  /*7b6b0*/  LEA.HI.X.SX32 R161, R79, R3.reuse, 0x2, P5 ;  /* 0x000000034fa17211 */ /* 0x080fe400028f16ff */
[----:B------:R-:W-:Y:S01]  /*7b6c0*/  LEA.HI.X.SX32 R163, R102, R3, 0x2, P3 ;  /* 0x0000000366a37211 */ /* 0x000fe200018f16ff */
[----:B------:R1:W-:Y:S01]  /*7b6d0*/  STL.64 [R1+0x408], R10 ;  /* 0x0004080a01007387 */ /* 0x0003e20000100a00 */
[----:B------:R-:W-:-:S03]  /*7b6e0*/  IMAD.IADD R102, R78, 0x1, R159 ;  /* 0x000000014e667824 */ /* 0x000fc600078e029f */
[----:B------:R-:W-:Y:S01]  /*7b6f0*/  STL.64 [R1+0x400], R162 ;  /* 0x000400a201007387 */ /* 0x000fe20000100a00 */
[----:B------:R-:W-:Y:S01]  /*7b700*/  IMAD.IADD R79, R102, 0x1, R158 ;  /* 0x00000001664f7824 */ /* 0x000fe200078e029e */
[-C--:B------:R-:W-:Y:S02]  /*7b710*/  LEA R158, P5, R101, R2.reuse, 0x2 ;  /* 0x00000002659e7211 */ /* 0x080fe400078a10ff */
[----:B------:R3:W-:Y:S01]  /*7b720*/  STL.64 [R1+0x3f8], R160 ;  /* 0x0003f8a001007387 */ /* 0x0007e20000100a00 */
[----:B-1----:R-:W-:-:S04]  /*7b730*/  LEA R10, P6, R169, R2, 0x2 ;  /* 0x00000002a90a7211 */ /* 0x002fc800078c10ff */
[----:B------:R-:W-:Y:S02]  /*7b740*/  LEA.HI.X.SX32 R11, R169, R3, 0x2, P6 ;  /* 0x00000003a90b7211 */ /* 0x000fe400030f16ff */
[----:B---3--:R-:W-:-:S03]  /*7b750*/  LEA R160, P3, R70, R2, 0x2 ;  /* 0x0000000246a07211 */ /* 0x008fc600078610ff */
[----:B------:R1:W-:Y:S01]  /*7b760*/  STL.64 [R1+0x3f0], R10 ;  /* 0x0003f00a01007387 */ /* 0x0003e20000100a00 */
[-C--:B------:R-:W-:Y:S02]  /*7b770*/  LEA.HI.X.SX32 R159, R101, R3.reuse, 0x2, P5 ;  /* 0x00000003659f7211 */ /* 0x080fe400028f16ff */
[----:B------:R-:W-:Y:S01]  /*7b780*/  LEA.HI.X.SX32 R161, R70, R3, 0x2, P3 ;  /* 0x0000000346a17211 */ /* 0x000fe200018f16ff */
[----:B------:R-:W-:-:S04]  /*7b790*/  IMAD.IADD R70, R79, 0x1, R157 ;  /* 0x000000014f467824 */ /* 0x000fc800078e029d */
[----:B------:R-:W-:Y:S01]  /*7b7a0*/  STL.64 [R1+0x3e8], R160 ;  /* 0x0003e8a001007387 */ /* 0x000fe20000100a00 */
[----:B-1----:R-:W-:-:S03]  /*7b7b0*/  LEA R10, P6, R168, R2, 0x2 ;  /* 0x00000002a80a7211 */ /* 0x002fc600078c10ff */
[----:B------:R1:W-:Y:S01]  /*7b7c0*/  STL.64 [R1+0x3e0], R158 ;  /* 0x0003e09e01007387 */ /* 0x0003e20000100a00 */
[----:B------:R-:W-:Y:S02]  /*7b7d0*/  IADD3 R101, R70, R156, RZ ;  /* 0x0000009c46657210 */ /* 0x000fe40007ffe0ff */
[-C--:B------:R-:W-:Y:S02]  /*7b7e0*/  LEA.HI.X.SX32 R11, R168, R3.reuse, 0x2, P6 ;  /* 0x00000003a80b7211 */ /* 0x080fe400030f16ff */
[CC--:B------:R-:W-:Y:S02]  /*7b7f0*/  LEA R156, P5, R151.reuse, R2.reuse, 0x2 ;  /* 0x00000002979c7211 */ /* 0x0c0fe400078a10ff */
[C---:B-1----:R-:W-:Y:S01]  /*7b800*/  LEA R158, P3, R72.reuse, R2, 0x2 ;  /* 0x00000002489e7211 */ /* 0x042fe200078610ff */
[----:B------:R1:W-:Y:S01]  /*7b810*/  STL.64 [R1+0x3d8], R10 ;  /* 0x0003d80a01007387 */ /* 0x0003e20000100a00 */
[-C--:B------:R-:W-:Y:S02]  /*7b820*/  LEA.HI.X.SX32 R157, R151, R3.reuse, 0x2, P5 ;  /* 0x00000003979d7211 */ /* 0x080fe400028f16ff */
[----:B------:R-:W-:Y:S01]  /*7b830*/  LEA.HI.X.SX32 R159, R72, R3, 0x2, P3 ;  /* 0x00000003489f7211 */ /* 0x000fe200018f16ff */
[----:B------:R-:W-:-:S04]  /*7b840*/  IMAD.IADD R72, R101, 0x1, R153 ;  /* 0x0000000165487824 */ /* 0x000fc800078e0299 */
[----:B------:R-:W-:Y:S01]  /*7b850*/  STL.64 [R1+0x3d0], R158 ;  /* 0x0003d09e01007387 */ /* 0x000fe20000100a00 */
[----:B-1----:R-:W-:-:S03]  /*7b860*/  LEA R10, P6, R74, R2, 0x2 ;  /* 0x000000024a0a7211 */ /* 0x002fc600078c10ff */
[----:B------:R1:W-:Y:S01]  /*7b870*/  STL.64 [R1+0x3c8], R156 ;  /* 0x0003c89c01007387 */ /* 0x0003e20000100a00 */
[-C--:B------:R-:W-:Y:S01]  /*7b880*/  LEA.HI.X.SX32 R11, R74, R3.reuse, 0x2, P6 ;  /* 0x000000034a0b7211 */ /* 0x080fe200030f16ff */
[----:B------:R-:W-:Y:S01]  /*7b890*/  IMAD.IADD R74, R72, 0x1, R152 ;  /* 0x00000001484a7824 */ /* 0x000fe200078e0298 */
[-C--:B------:R-:W-:Y:S02]  /*7b8a0*/  LEA R152, P5, R64, R2.reuse, 0x2 ;  /* 0x0000000240987211 */ /* 0x080fe400078a10ff */
[----:B-1----:R-:W-:Y:S01]  /*7b8b0*/  LEA R156, P3, R100, R2, 0x2 ;  /* 0x00000002649c7211 */ /* 0x002fe200078610ff */
[----:B------:R1:W-:Y:S01]  /*7b8c0*/  STL.64 [R1+0x3c0], R10 ;  /* 0x0003c00a01007387 */ /* 0x0003e20000100a00 */
[-C--:B------:R-:W-:Y:S02]  /*7b8d0*/  LEA.HI.X.SX32 R153, R64, R3.reuse, 0x2, P5 ;  /* 0x0000000340997211 */ /* 0x080fe400028f16ff */
[----:B------:R-:W-:Y:S01]  /*7b8e0*/  LEA.HI.X.SX32 R157, R100, R3, 0x2, P3 ;  /* 0x00000003649d7211 */ /* 0x000fe200018f16ff */
[----:B------:R-:W-:-:S04]  /*7b8f0*/  IMAD.IADD R100, R74, 0x1, R155 ;  /* 0x000000014a647824 */ /* 0x000fc800078e029b */
[----:B------:R-:W-:Y:S01]  /*7b900*/  STL.64 [R1+0x3b8], R156 ;  /* 0x0003b89c01007387 */ /* 0x000fe20000100a00 */
[----:B-1----:R-:W-:-:S03]  /*7b910*/  LEA R10, P6, R150, R2, 0x2 ;  /* 0x00000002960a7211 */ /* 0x002fc600078c10ff */
[----:B------:R1:W-:Y:S01]  /*7b920*/  STL.64 [R1+0x3b0], R152 ;  /* 0x0003b09801007387 */ /* 0x0003e20000100a00 */
[-C--:B------:R-:W-:Y:S02]  /*7b930*/  LEA.HI.X.SX32 R11, R150, R3.reuse, 0x2, P6 ;  /* 0x00000003960b7211 */ /* 0x080fe400030f16ff */
[-C--:B------:R-:W-:Y:S01]  /*7b940*/  LEA R150, P5, R66, R2.reuse, 0x2 ;  /* 0x0000000242967211 */ /* 0x080fe200078a10ff */
[----:B------:R-:W-:Y:S01]  /*7b950*/  IMAD.IADD R64, R100, 0x1, R154 ;  /* 0x0000000164407824 */ /* 0x000fe200078e029a */
[CC--:B-1----:R-:W-:Y:S02]  /*7b960*/  LEA R152, P3, R99.reuse, R2.reuse, 0x2 ;  /* 0x0000000263987211 */ /* 0x0c2fe400078610ff */
[-C--:B------:R-:W-:Y:S02]  /*7b970*/  LEA.HI.X.SX32 R151, R66, R3.reuse, 0x2, P5 ;  /* 0x0000000342977211 */ /* 0x080fe400028f16ff */
[----:B------:R-:W-:Y:S01]  /*7b980*/  LEA.HI.X.SX32 R153, R99, R3, 0x2, P3 ;  /* 0x0000000363997211 */ /* 0x000fe200018f16ff */
[----:B------:R-:W-:Y:S01]  /*7b990*/  IMAD.IADD R99, R64, 0x1, R147 ;  /* 0x0000000140637824 */ /* 0x000fe200078e0293 */
[----:B------:R1:W-:Y:S04]  /*7b9a0*/  STL.64 [R1+0x3a8], R10 ;  /* 0x0003a80a01007387 */ /* 0x0003e80000100a00 */
[----:B------:R-:W-:Y:S01]  /*7b9b0*/  STL.64 [R1+0x3a0], R152 ;  /* 0x0003a09801007387 */ /* 0x000fe20000100a00 */
[----:B------:R-:W-:Y:S01]  /*7b9c0*/  IMAD.IADD R66, R99, 0x1, R146 ;  /* 0x0000000163427824 */ /* 0x000fe200078e0292 */
[----:B------:R-:W-:-:S02]  /*7b9d0*/  LEA R146, P5, R4, R2, 0x2 ;  /* 0x0000000204927211 */ /* 0x000fc400078a10ff */
[----:B------:R3:W-:Y:S01]  /*7b9e0*/  STL.64 [R1+0x398], R150 ;  /* 0x0003989601007387 */ /* 0x0007e20000100a00 */
[CC--:B-1----:R-:W-:Y:S02]  /*7b9f0*/  LEA R10, P6, R149.reuse, R2.reuse, 0x2 ;  /* 0x00000002950a7211 */ /* 0x0c2fe400078c10ff */
[-C--:B------:R-:W-:Y:S02]  /*7ba00*/  LEA.HI.X.SX32 R147, R4, R3.reuse, 0x2, P5 ;  /* 0x0000000304937211 */ /* 0x080fe400028f16ff */
[----:B------:R-:W-:Y:S02]  /*7ba10*/  LEA.HI.X.SX32 R11, R149, R3, 0x2, P6 ;  /* 0x00000003950b7211 */ /* 0x000fe400030f16ff */
[----:B---3--:R-:W-:-:S04]  /*7ba20*/  LEA R150, P3, R68, R2, 0x2 ;  /* 0x0000000244967211 */ /* 0x008fc800078610ff */
[----:B------:R-:W-:Y:S02]  /*7ba30*/  LEA.HI.X.SX32 R151, R68, R3, 0x2, P3 ;  /* 0x0000000344977211 */ /* 0x000fe400018f16ff */
[----:B------:R-:W-:Y:S01]  /*7ba40*/  IADD3 R68, R66, R145, RZ ;  /* 0x0000009142447210 */ /* 0x000fe20007ffe0ff */
[----:B------:R1:W-:Y:S04]  /*7ba50*/  STL.64 [R1+0x390], R10 ;  /* 0x0003900a01007387 */ /* 0x0003e80000100a00 */
[----:B------:R-:W-:Y:S01]  /*7ba60*/  STL.64 [R1+0x388], R150 ;  /* 0x0003889601007387 */ /* 0x000fe20000100a00 */
[----:B------:R-:W-:Y:S01]  /*7ba70*/  IMAD.IADD R4, R68, 0x1, R144 ;  /* 0x0000000144047824 */ /* 0x000fe200078e0290 */
[-C--:B------:R-:W-:Y:S02]  /*7ba80*/  LEA R144, P5, R6, R2.reuse, 0x2 ;  /* 0x0000000206907211 */ /* 0x080fe400078a10ff */
[----:B------:R3:W-:Y:S01]  /*7ba90*/  STL.64 [R1+0x380], R146 ;  /* 0x0003809201007387 */ /* 0x0007e20000100a00 */
[----:B-1----:R-:W-:-:S04]  /*7baa0*/  LEA R10, P6, R148, R2, 0x2 ;  /* 0x00000002940a7211 */ /* 0x002fc800078c10ff */
[-C--:B------:R-:W-:Y:S02]  /*7bab0*/  LEA.HI.X.SX32 R11, R148, R3.reuse, 0x2, P6 ;  /* 0x00000003940b7211 */ /* 0x080fe400030f16ff */
[----:B---3--:R-:W-:Y:S02]  /*7bac0*/  LEA R146, P3, R98, R2, 0x2 ;  /* 0x0000000262927211 */ /* 0x008fe400078610ff */
        /* <DEDUP_REMOVED lines=21> */
[-C--:B-1----:R-:W-:Y:S01]  /*7bc20*/  LEA R142, P3, R5, R2.reuse, 0x2 ;  /* 0x00000002058e7211 */ /* 0x082fe200078610ff */
[----:B------:R1:W-:Y:S01]  /*7bc30*/  STL.64 [R1+0x348], R10 ;  /* 0x0003480a01007387 */ /* 0x0003e20000100a00 */
[-C--:B------:R-:W-:Y:S02]  /*7bc40*/  LEA.HI.X.SX32 R119, R117, R3.reuse, 0x2, P5 ;  /* 0x0000000375777211 */ /* 0x080fe400028f16ff */
[----:B------:R-:W-:Y:S01]  /*7bc50*/  LEA.HI.X.SX32 R143, R5, R3, 0x2, P3 ;  /* 0x00000003058f7211 */ /* 0x000fe200018f16ff */
[----:B------:R-:W-:Y:S01]  /*7bc60*/  IMAD.IADD R5, R97, 0x1, R138 ;  /* 0x0000000161057824 */ /* 0x000fe200078e028a */
[----:B------:R-:W-:-:S03]  /*7bc70*/  LEA R138, P3, R96, R2, 0x2 ;  /* 0x00000002608a7211 */ /* 0x000fc600078610ff */
[----:B------:R-:W-:Y:S01]  /*7bc80*/  STL.64 [R1+0x340], R142 ;  /* 0x0003408e01007387 */ /* 0x000fe20000100a00 */
[----:B-1----:R-:W-:-:S03]  /*7bc90*/  LEA R10, P6, R7, R2, 0x2 ;  /* 0x00000002070a7211 */ /* 0x002fc600078c10ff */
[----:B------:R1:W-:Y:S01]  /*7bca0*/  STL.64 [R1+0x338], R118 ;  /* 0x0003387601007387 */ /* 0x0003e20000100a00 */
[-C--:B------:R-:W-:Y:S02]  /*7bcb0*/  LEA.HI.X.SX32 R11, R7, R3.reuse, 0x2, P6 ;  /* 0x00000003070b7211 */ /* 0x080fe400030f16ff */
[----:B------:R-:W-:Y:S02]  /*7bcc0*/  IADD3 R7, R5, R140, RZ ;  /* 0x0000008c05077210 */ /* 0x000fe40007ffe0ff */
[-C--:B------:R-:W-:Y:S02]  /*7bcd0*/  LEA.HI.X.SX32 R139, R96, R3.reuse, 0x2, P3 ;  /* 0x00000003608b7211 */ /* 0x080fe400018f16ff */
[CC--:B-1----:R-:W-:Y:S01]  /*7bce0*/  LEA R118, P5, R16.reuse, R2.reuse, 0x2 ;  /* 0x0000000210767211 */ /* 0x0c2fe200078a10ff */
[----:B------:R1:W-:Y:S03]  /*7bcf0*/  STL.64 [R1+0x330], R10 ;  /* 0x0003300a01007387 */ /* 0x0003e60000100a00 */
[----:B------:R-:W-:Y:S01]  /*7bd00*/  LEA.HI.X.SX32 R119, R16, R3, 0x2, P5 ;  /* 0x0000000310777211 */ /* 0x000fe200028f16ff */
[----:B------:R-:W-:Y:S01]  /*7bd10*/  IMAD.IADD R96, R7, 0x1, R137 ;  /* 0x0000000107607824 */ /* 0x000fe200078e0289 */
[----:B------:R-:W-:Y:S04]  /*7bd20*/  STL.64 [R1+0x328], R138 ;  /* 0x0003288a01007387 */ /* 0x000fe80000100a00 */
[----:B------:R3:W-:Y:S01]  /*7bd30*/  STL.64 [R1+0x320], R118 ;  /* 0x0003207601007387 */ /* 0x0007e20000100a00 */
[----:B-1----:R-:W-:Y:S01]  /*7bd40*/  LEA R10, P6, R116, R2, 0x2 ;  /* 0x00000002740a7211 */ /* 0x002fe200078c10ff */
[----:B------:R-:W-:-:S03]  /*7bd50*/  IMAD.IADD R16, R96, 0x1, R136 ;  /* 0x0000000160107824 */ /* 0x000fc600078e0288 */
[-C--:B------:R-:W-:Y:S02]  /*7bd60*/  LEA.HI.X.SX32 R11, R116, R3.reuse, 0x2, P6 ;  /* 0x00000003740b7211 */ /* 0x080fe400030f16ff */
[-C--:B------:R-:W-:Y:S02]  /*7bd70*/  LEA R116, P5, R17, R2.reuse, 0x2 ;  /* 0x0000000211747211 */ /* 0x080fe400078a10ff */
[----:B---3--:R-:W-:Y:S01]  /*7bd80*/  LEA R118, P3, R95, R2, 0x2 ;  /* 0x000000025f767211 */ /* 0x008fe200078610ff */
[----:B------:R1:W-:Y:S01]  /*7bd90*/  STL.64 [R1+0x318], R10 ;  /* 0x0003180a01007387 */ /* 0x0003e20000100a00 */
[-C--:B------:R-:W-:Y:S02]  /*7bda0*/  LEA.HI.X.SX32 R117, R17, R3.reuse, 0x2, P5 ;  /* 0x0000000311757211 */ /* 0x080fe400028f16ff */
[----:B------:R-:W-:Y:S01]  /*7bdb0*/  LEA.HI.X.SX32 R119, R95, R3, 0x2, P3 ;  /* 0x000000035f777211 */ /* 0x000fe200018f16ff */
[----:B------:R-:W-:-:S04]  /*7bdc0*/  IMAD.IADD R95, R16, 0x1, R131 ;  /* 0x00000001105f7824 */ /* 0x000fc800078e0283 */
[----:B------:R-:W-:Y:S01]  /*7bdd0*/  STL.64 [R1+0x310], R118 ;  /* 0x0003107601007387 */ /* 0x000fe20000100a00 */
[----:B------:R-:W-:Y:S01]  /*7bde0*/  IMAD.IADD R17, R95, 0x1, R130 ;  /* 0x000000015f117824 */ /* 0x000fe200078e0282 */
[-C--:B-1----:R-:W-:Y:S02]  /*7bdf0*/  LEA R10, P6, R115, R2.reuse, 0x2 ;  /* 0x00000002730a7211 */ /* 0x082fe400078c10ff */
[----:B------:R1:W-:Y:S01]  /*7be00*/  STL.64 [R1+0x308], R116 ;  /* 0x0003087401007387 */ /* 0x0003e20000100a00 */
[----:B------:R-:W-:Y:S02]  /*7be10*/  LEA R130, P5, R65, R2, 0x2 ;  /* 0x0000000241827211 */ /* 0x000fe400078a10ff */
[-C--:B------:R-:W-:Y:S02]  /*7be20*/  LEA.HI.X.SX32 R11, R115, R3.reuse, 0x2, P6 ;  /* 0x00000003730b7211 */ /* 0x080fe400030f16ff */
[----:B------:R-:W-:-:S03]  /*7be30*/  LEA.HI.X.SX32 R131, R65, R3, 0x2, P5 ;  /* 0x0000000341837211 */ /* 0x000fc600028f16ff */
[----:B------:R3:W-:Y:S01]  /*7be40*/  STL.64 [R1+0x300], R10 ;  /* 0x0003000a01007387 */ /* 0x0007e20000100a00 */
[----:B-1----:R-:W-:-:S04]  /*7be50*/  LEA R116, P3, R19, R2, 0x2 ;  /* 0x0000000213747211 */ /* 0x002fc800078610ff */
[----:B------:R-:W-:Y:S01]  /*7be60*/  LEA.HI.X.SX32 R117, R19, R3, 0x2, P3 ;  /* 0x0000000313757211 */ /* 0x000fe200018f16ff */
[----:B------:R1:W-:Y:S01]  /*7be70*/  STL.64 [R1+0x28b0], R130 ;  /* 0x0028b08201007387 */ /* 0x0003e20000100a00 */
[----:B---3--:R-:W-:-:S03]  /*7be80*/  LEA R10, P6, R114, R2, 0x2 ;  /* 0x00000002720a7211 */ /* 0x008fc600078c10ff */
[----:B------:R3:W-:Y:S01]  /*7be90*/  STL.64 [R1+0x2f8], R116 ;  /* 0x0002f87401007387 */ /* 0x0007e20000100a00 */
[----:B------:R-:W-:Y:S02]  /*7bea0*/  LEA.HI.X.SX32 R11, R114, R3, 0x2, P6 ;  /* 0x00000003720b7211 */ /* 0x000fe400030f16ff */
[----:B------:R-:W-:-:S03]  /*7beb0*/  LEA R114, P5, R113, R2, 0x2 ;  /* 0x0000000271727211 */ /* 0x000fc600078a10ff */
[----:B------:R4:W-:Y:S01]  /*7bec0*/  STL.64 [R1+0x2e8], R10 ;  /* 0x0002e80a01007387 */ /* 0x0009e20000100a00 */
[----:B------:R-:W-:Y:S01]  /*7bed0*/  IMAD.IADD R19, R17, 0x1, R135 ;  /* 0x0000000111137824 */ /* 0x000fe200078e0287 */
[----:B-1----:R-:W1:Y:S01]  /*7bee0*/  LDC R130, c[0x0][0x22c] ;  /* 0x00008b00ff827b82 */ /* 0x002e620000000800 */
[CC--:B---3--:R-:W-:Y:S02]  /*7bef0*/  LEA R116, P3, R94.reuse, R2.reuse, 0x2 ;  /* 0x000000025e747211 */ /* 0x0c8fe400078610ff */
[-C--:B------:R-:W-:Y:S02]  /*7bf00*/  LEA.HI.X.SX32 R115, R113, R3.reuse, 0x2, P5 ;  /* 0x0000000371737211 */ /* 0x080fe400028f16ff */
[----:B------:R-:W-:Y:S02]  /*7bf10*/  LEA.HI.X.SX32 R117, R94, R3, 0x2, P3 ;  /* 0x000000035e757211 */ /* 0x000fe400018f16ff */
[----:B----4-:R-:W-:-:S03]  /*7bf20*/  LEA R10, P6, R67, R2, 0x2 ;  /* 0x00000002430a7211 */ /* 0x010fc600078c10ff */
[----:B------:R3:W-:Y:S01]  /*7bf30*/  STL.64 [R1+0x2e0], R116 ;  /* 0x0002e07401007387 */ /* 0x0007e20000100a00 */
[----:B------:R-:W-:Y:S01]  /*7bf40*/  IMAD.IADD R65, R19, 0x1, R134 ;  /* 0x0000000113417824 */ /* 0x000fe200078e0286 */
[----:B------:R-:W-:Y:S02]  /*7bf50*/  LEA.HI.X.SX32 R11, R67, R3, 0x2, P6 ;  /* 0x00000003430b7211 */ /* 0x000fe400030f16ff */
[----:B------:R4:W-:Y:S02]  /*7bf60*/  STL.64 [R1+0x2d8], R114 ;  /* 0x0002d87201007387 */ /* 0x0009e40000100a00 */
[----:B------:R-:W-:Y:S02]  /*7bf70*/  IADD3 R94, R65, R133, RZ ;  /* 0x00000085415e7210 */ /* 0x000fe40007ffe0ff */
[----:B------:R2:W-:Y:S01]  /*7bf80*/  STL.64 [R1+0x2d0], R10 ;  /* 0x0002d00a01007387 */ /* 0x0005e20000100a00 */
[-C--:B---3--:R-:W-:Y:S02]  /*7bf90*/  LEA R116, P3, R69, R2.reuse, 0x2 ;  /* 0x0000000245747211 */ /* 0x088fe400078610ff */
[----:B----4-:R-:W-:-:S02]  /*7bfa0*/  LEA R114, P5, R93, R2, 0x2 ;  /* 0x000000025d727211 */ /* 0x010fc400078a10ff */
[-C--:B------:R-:W-:Y:S02]  /*7bfb0*/  LEA.HI.X.SX32 R117, R69, R3.reuse, 0x2, P3 ;  /* 0x0000000345757211 */ /* 0x080fe400018f16ff */
[CC--:B--2---:R-:W-:Y:S02]  /*7bfc0*/  LEA R10, P6, R112.reuse, R2.reuse, 0x2 ;  /* 0x00000002700a7211 */ /* 0x0c4fe400078c10ff */
[-C--:B------:R-:W-:Y:S01]  /*7bfd0*/  LEA.HI.X.SX32 R115, R93, R3.reuse, 0x2, P5 ;  /* 0x000000035d737211 */ /* 0x080fe200028f16ff */
[----:B------:R-:W-:Y:S01]  /*7bfe0*/  STL.64 [R1+0x2c8], R116 ;  /* 0x0002c87401007387 */ /* 0x000fe20000100a00 */
[----:B------:R-:W-:Y:S01]  /*7bff0*/  LEA.HI.X.SX32 R11, R112, R3, 0x2, P6 ;  /* 0x00000003700b7211 */ /* 0x000fe200030f16ff */
[----:B------:R-:W-:Y:S02]  /*7c000*/  IMAD.IADD R67, R94, 0x1, R132 ;  /* 0x000000015e437824 */ /* 0x000fe400078e0284 */
[----:B------:R2:W-:Y:S01]  /*7c010*/  STL.64 [R1+0x2c0], R114 ;  /* 0x0002c07201007387 */ /* 0x0005e20000100a00 */
[----:B------:R-:W-:Y:S01]  /*7c020*/  LEA R112, P5, R111, R2, 0x2 ;  /* 0x000000026f707211 */ /* 0x000fe200078a10ff */
[----:B------:R-:W-:-:S02]  /*7c030*/  IMAD.IADD R69, R67, 0x1, R129 ;  /* 0x0000000143457824 */ /* 0x000fc400078e0281 */
[----:B------:R3:W-:Y:S01]  /*7c040*/  STL.64 [R1+0x2b8], R10 ;  /* 0x0002b80a01007387 */ /* 0x0007e20000100a00 */
[-C--:B------:R-:W-:Y:S02]  /*7c050*/  LEA.HI.X.SX32 R113, R111, R3.reuse, 0x2, P5 ;  /* 0x000000036f717211 */ /* 0x080fe400028f16ff */
[-C--:B--2---:R-:W-:Y:S02]  /*7c060*/  LEA R114, P3, R71, R2.reuse, 0x2 ;  /* 0x0000000247727211 */ /* 0x084fe400078610ff */
[----:B---3--:R-:W-:Y:S02]  /*7c070*/  LEA R10, P6, R73, R2, 0x2 ;  /* 0x00000002490a7211 */ /* 0x008fe400078c10ff */
[-C--:B------:R-:W-:Y:S01]  /*7c080*/  LEA.HI.X.SX32 R115, R71, R3.reuse, 0x2, P3 ;  /* 0x0000000347737211 */ /* 0x080fe200018f16ff */
[----:B------:R-:W-:Y:S01]  /*7c090*/  IMAD.IADD R93, R69, 0x1, R128 ;  /* 0x00000001455d7824 */ /* 0x000fe200078e0280 */
[----:B------:R-:W-:-:S03]  /*7c0a0*/  LEA.HI.X.SX32 R11, R73, R3, 0x2, P6 ;  /* 0x00000003490b7211 */ /* 0x000fc600030f16ff */
[----:B------:R2:W-:Y:S01]  /*7c0b0*/  STL.64 [R1+0x2b0], R114 ;  /* 0x0002b07201007387 */ /* 0x0005e20000100a00 */
[----:B------:R-:W-:-:S03]  /*7c0c0*/  IMAD.IADD R71, R93, 0x1, R127 ;  /* 0x000000015d477824 */ /* 0x000fc600078e027f */
[----:B------:R3:W-:Y:S01]  /*7c0d0*/  STL.64 [R1+0x2a8], R112 ;  /* 0x0002a87001007387 */ /* 0x0007e20000100a00 */
[----:B------:R-:W-:-:S03]  /*7c0e0*/  IMAD.IADD R73, R71, 0x1, R126 ;  /* 0x0000000147497824 */ /* 0x000fc600078e027e */
[----:B------:R4:W-:Y:S01]  /*7c0f0*/  STL.64 [R1+0x2a0], R10 ;  /* 0x0002a00a01007387 */ /* 0x0009e20000100a00 */
[CC--:B--2---:R-:W-:Y:S02]  /*7c100*/  LEA R114, P3, R92.reuse, R2.reuse, 0x2 ;  /* 0x000000025c727211 */ /* 0x0c4fe400078610ff */
[CC--:B---3--:R-:W-:Y:S02]  /*7c110*/  LEA R112, P5, R75.reuse, R2.reuse, 0x2 ;  /* 0x000000024b707211 */ /* 0x0c8fe400078a10ff */
[-C--:B------:R-:W-:Y:S02]  /*7c120*/  LEA.HI.X.SX32 R115, R92, R3.reuse, 0x2, P3 ;  /* 0x000000035c737211 */ /* 0x080fe400018f16ff */
[C---:B----4-:R-:W-:Y:S02]  /*7c130*/  LEA R10, P6, R110.reuse, R2, 0x2 ;  /* 0x000000026e0a7211 */ /* 0x050fe400078c10ff */
[-C--:B------:R-:W-:Y:S01]  /*7c140*/  LEA.HI.X.SX32 R113, R75, R3.reuse, 0x2, P5 ;  /* 0x000000034b717211 */ /* 0x080fe200028f16ff */
[----:B------:R-:W-:Y:S01]  /*7c150*/  STL.64 [R1+0x298], R114 ;  /* 0x0002987201007387 */ /* 0x000fe20000100a00 */
[----:B------:R-:W-:Y:S01]  /*7c160*/  LEA.HI.X.SX32 R11, R110, R3, 0x2, P6 ;  /* 0x000000036e0b7211 */ /* 0x000fe200030f16ff */
[----:B------:R-:W-:-:S02]  /*7c170*/  IMAD.IADD R92, R73, 0x1, R125 ;  /* 0x00000001495c7824 */ /* 0x000fc400078e027d */
[----:B------:R2:W-:Y:S01]  /*7c180*/  STL.64 [R1+0x290], R112 ;  /* 0x0002907001007387 */ /* 0x0005e20000100a00 */
[----:B------:R-:W-:-:S03]  /*7c190*/  LEA R110, P5, R91, R2, 0x2 ;  /* 0x000000025b6e7211 */ /* 0x000fc600078a10ff */
[----:B------:R3:W-:Y:S01]  /*7c1a0*/  STL.64 [R1+0x288], R10 ;  /* 0x0002880a01007387 */ /* 0x0007e20000100a00 */
[----:B------:R-:W-:Y:S02]  /*7c1b0*/  IADD3 R75, R92, R124, RZ ;  /* 0x0000007c5c4b7210 */ /* 0x000fe40007ffe0ff */
[-C--:B------:R-:W-:Y:S02]  /*7c1c0*/  LEA.HI.X.SX32 R111, R91, R3.reuse, 0x2, P5 ;  /* 0x000000035b6f7211 */ /* 0x080fe400028f16ff */
[-C--:B--2---:R-:W-:Y:S02]  /*7c1d0*/  LEA R112, P3, R77, R2.reuse, 0x2 ;  /* 0x000000024d707211 */ /* 0x084fe400078610ff */
[----:B---3--:R-:W-:Y:S02]  /*7c1e0*/  LEA R10, P6, R109, R2, 0x2 ;  /* 0x000000026d0a7211 */ /* 0x008fe400078c10ff */
[-C--:B------:R-:W-:Y:S02]  /*7c1f0*/  LEA.HI.X.SX32 R113, R77, R3.reuse, 0x2, P3 ;  /* 0x000000034d717211 */ /* 0x080fe400018f16ff */
[----:B------:R-:W-:Y:S01]  /*7c200*/  LEA.HI.X.SX32 R11, R109, R3, 0x2, P6 ;  /* 0x000000036d0b7211 */ /* 0x000fe200030f16ff */
[----:B------:R-:W-:-:S02]  /*7c210*/  IMAD.IADD R77, R75, 0x1, R123 ;  /* 0x000000014b4d7824 */ /* 0x000fc400078e027b */
[----:B------:R2:W-:Y:S04]  /*7c220*/  STL.64 [R1+0x280], R112 ;  /* 0x0002807001007387 */ /* 0x0005e80000100a00 */
        /* <DEDUP_REMOVED lines=8> */
[----:B------:R-:W-:Y:S01]  /*7c2b0*/  IMAD.IADD R0, R91, 0x1, R57 ;  /* 0x000000015b007824 */ /* 0x000fe200078e0239 */
[----:B------:R-:W-:Y:S01]  /*7c2c0*/  LEA.HI.X.SX32 R11, R108, R3, 0x2, P6 ;  /* 0x000000036c0b7211 */ /* 0x000fe200030f16ff */
[----:B------:R-:W-:Y:S02]  /*7c2d0*/  STL.64 [R1+0x268], R112 ;  /* 0x0002687001007387 */ /* 0x000fe40000100a00 */
[----:B------:R-:W-:-:S02]  /*7c2e0*/  IMAD.IADD R81, R0, 0x1, R56 ;  /* 0x0000000100517824 */ /* 0x000fc400078e0238 */
[----:B------:R2:W-:Y:S01]  /*7c2f0*/  STL.64 [R1+0x260], R110 ;  /* 0x0002606e01007387 */ /* 0x0005e20000100a00 */
[----:B------:R-:W-:-:S03]  /*7c300*/  LEA R56, P6, R107, R2, 0x2 ;  /* 0x000000026b387211 */ /* 0x000fc600078c10ff */
[----:B------:R3:W-:Y:S01]  /*7c310*/  STL.64 [R1+0x258], R10 ;  /* 0x0002580a01007387 */ /* 0x0007e20000100a00 */
[-C--:B------:R-:W-:Y:S02]  /*7c320*/  LEA.HI.X.SX32 R57, R107, R3.reuse, 0x2, P6 ;  /* 0x000000036b397211 */ /* 0x080fe400030f16ff */
[CC--:B--2---:R-:W-:Y:S02]  /*7c330*/  LEA R110, P3, R90.reuse, R2.reuse, 0x2 ;  /* 0x000000025a6e7211 */ /* 0x0c4fe400078610ff */
[-C--:B---3--:R-:W-:Y:S02]  /*7c340*/  LEA R10, P5, R83, R2.reuse, 0x2 ;  /* 0x00000002530a7211 */ /* 0x088fe400078a10ff */
[-C--:B------:R-:W-:Y:S01]  /*7c350*/  LEA.HI.X.SX32 R111, R90, R3.reuse, 0x2, P3 ;  /* 0x000000035a6f7211 */ /* 0x080fe200018f16ff */
[----:B------:R-:W-:Y:S01]  /*7c360*/  IMAD.IADD R90, R81, 0x1, R121 ;  /* 0x00000001515a7824 */ /* 0x000fe200078e0279 */
[----:B------:R-:W-:Y:S02]  /*7c370*/  LEA.HI.X.SX32 R11, R83, R3, 0x2, P5 ;  /* 0x00000003530b7211 */ /* 0x000fe400028f16ff */
[-C--:B------:R-:W-:Y:S01]  /*7c380*/  LEA R154, P5, R89, R2.reuse, 0x2 ;  /* 0x00000002599a7211 */ /* 0x080fe200078a10ff */
[----:B------:R-:W-:Y:S01]  /*7c390*/  STL.64 [R1+0x250], R110 ;  /* 0x0002506e01007387 */ /* 0x000fe20000100a00 */
[----:B------:R-:W-:Y:S01]  /*7c3a0*/  LEA R108, P3, R88, R2, 0x2 ;  /* 0x00000002586c7211 */ /* 0x000fe200078610ff */
[----:B------:R-:W-:-:S02]  /*7c3b0*/  IMAD.IADD R83, R90, 0x1, R63 ;  /* 0x000000015a537824 */ /* 0x000fc400078e023f */
[----:B------:R-:W-:Y:S01]  /*7c3c0*/  STL.64 [R1+0x2888], R56 ;  /* 0x0028883801007387 */ /* 0x000fe20000100a00 */
[----:B------:R-:W-:-:S03]  /*7c3d0*/  LEA.HI.X.SX32 R155, R89, R3, 0x2, P5 ;  /* 0x00000003599b7211 */ /* 0x000fc600028f16ff */
[----:B------:R2:W-:Y:S01]  /*7c3e0*/  STL.64 [R1+0x248], R10 ;  /* 0x0002480a01007387 */ /* 0x0005e20000100a00 */
[-C--:B------:R-:W-:Y:S02]  /*7c3f0*/  LEA.HI.X.SX32 R109, R88, R3.reuse, 0x2, P3 ;  /* 0x00000003586d7211 */ /* 0x080fe400018f16ff */
[----:B------:R-:W-:Y:S02]  /*7c400*/  IADD3 R88, R83, R62, RZ ;  /* 0x0000003e53587210 */ /* 0x000fe40007ffe0ff */
[-C--:B------:R-:W-:Y:S02]  /*7c410*/  LEA R62, P3, R85, R2.reuse, 0x2 ;  /* 0x00000002553e7211 */ /* 0x080fe400078610ff */
[CC--:B--2---:R-:W-:Y:S01]  /*7c420*/  LEA R10, P6, R106.reuse, R2.reuse, 0x2 ;  /* 0x000000026a0a7211 */ /* 0x0c4fe200078c10ff */
[----:B------:R-:W-:Y:S01]  /*7c430*/  STL.64 [R1+0x2880], R154 ;  /* 0x0028809a01007387 */ /* 0x000fe20000100a00 */
[----:B------:R-:W-:Y:S02]  /*7c440*/  LEA R56, P5, R105, R2, 0x2 ;  /* 0x0000000269387211 */ /* 0x000fe400078a10ff */
[-C--:B------:R-:W-:Y:S01]  /*7c450*/  LEA.HI.X.SX32 R11, R106, R3.reuse, 0x2, P6 ;  /* 0x000000036a0b7211 */ /* 0x080fe200030f16ff */
[----:B------:R-:W-:Y:S01]  /*7c460*/  STL.64 [R1+0x238], R108 ;  /* 0x0002386c01007387 */ /* 0x000fe20000100a00 */
[-C--:B------:R-:W-:Y:S01]  /*7c470*/  LEA.HI.X.SX32 R63, R85, R3.reuse, 0x2, P3 ;  /* 0x00000003553f7211 */ /* 0x080fe200018f16ff */
[----:B------:R-:W-:Y:S01]  /*7c480*/  IMAD.IADD R89, R88, 0x1, R120 ;  /* 0x0000000158597824 */ /* 0x000fe200078e0278 */
[----:B------:R-:W-:Y:S01]  /*7c490*/  LEA.HI.X.SX32 R57, R105, R3, 0x2, P5 ;  /* 0x0000000369397211 */ /* 0x000fe200028f16ff */
[----:B------:R2:W-:Y:S02]  /*7c4a0*/  STL.64 [R1+0x228], R10 ;  /* 0x0002280a01007387 */ /* 0x0005e40000100a00 */
[----:B------:R-:W-:-:S02]  /*7c4b0*/  IMAD.IADD R85, R89, 0x1, R61 ;  /* 0x0000000159557824 */ /* 0x000fc400078e023d */
[----:B------:R3:W-:Y:S01]  /*7c4c0*/  STL.64 [R1+0x220], R62 ;  /* 0x0002203e01007387 */ /* 0x0007e20000100a00 */
[----:B--2---:R-:W-:-:S03]  /*7c4d0*/  LEA R10, P6, R86, R2, 0x2 ;  /* 0x00000002560a7211 */ /* 0x004fc600078c10ff */
[----:B------:R2:W-:Y:S01]  /*7c4e0*/  STL.64 [R1+0x218], R56 ;  /* 0x0002183801007387 */ /* 0x0005e20000100a00 */
[-C--:B------:R-:W-:Y:S02]  /*7c4f0*/  LEA.HI.X.SX32 R11, R86, R3.reuse, 0x2, P6 ;  /* 0x00000003560b7211 */ /* 0x080fe400030f16ff */
[-C--:B---3--:R-:W-:Y:S01]  /*7c500*/  LEA R62, P3, R87, R2.reuse, 0x2 ;  /* 0x00000002573e7211 */ /* 0x088fe200078610ff */
[----:B------:R-:W-:Y:S02]  /*7c510*/  IMAD.IADD R86, R85, 0x1, R59 ;  /* 0x0000000155567824 */ /* 0x000fe400078e023b */
[----:B------:R3:W-:Y:S01]  /*7c520*/  STL.64 [R1+0x210], R10 ;  /* 0x0002100a01007387 */ /* 0x0007e20000100a00 */
[----:B------:R-:W-:Y:S02]  /*7c530*/  LEA.HI.X.SX32 R63, R87, R3, 0x2, P3 ;  /* 0x00000003573f7211 */ /* 0x000fe400018f16ff */
[----:B--2---:R-:W-:Y:S01]  /*7c540*/  LEA R56, P5, R80, R2, 0x2 ;  /* 0x0000000250387211 */ /* 0x004fe200078a10ff */
[----:B------:R-:W-:-:S03]  /*7c550*/  IMAD.IADD R87, R86, 0x1, R58 ;  /* 0x0000000156577824 */ /* 0x000fc600078e023a */
[-C--:B------:R-:W-:Y:S02]  /*7c560*/  LEA.HI.X.SX32 R57, R80, R3.reuse, 0x2, P5 ;  /* 0x0000000350397211 */ /* 0x080fe400028f16ff */
[-C--:B---3--:R-:W-:Y:S01]  /*7c570*/  LEA R10, P6, R104, R2.reuse, 0x2 ;  /* 0x00000002680a7211 */ /* 0x088fe200078c10ff */
[----:B------:R-:W-:Y:S01]  /*7c580*/  STL.64 [R1+0x208], R62 ;  /* 0x0002083e01007387 */ /* 0x000fe20000100a00 */
[-C--:B------:R-:W-:Y:S02]  /*7c590*/  LEA R58, P3, R82, R2.reuse, 0x2 ;  /* 0x00000002523a7211 */ /* 0x080fe400078610ff */
[-C--:B------:R-:W-:Y:S01]  /*7c5a0*/  LEA.HI.X.SX32 R11, R104, R3.reuse, 0x2, P6 ;  /* 0x00000003680b7211 */ /* 0x080fe200030f16ff */
[----:B------:R2:W-:Y:S01]  /*7c5b0*/  STL.64 [R1+0x200], R56 ;  /* 0x0002003801007387 */ /* 0x0005e20000100a00 */
[----:B------:R-:W-:Y:S01]  /*7c5c0*/  IMAD.IADD R80, R87, 0x1, R60 ;  /* 0x0000000157507824 */ /* 0x000fe200078e023c */
[----:B------:R-:W-:Y:S02]  /*7c5d0*/  LEA.HI.X.SX32 R59, R82, R3, 0x2, P3 ;  /* 0x00000003523b7211 */ /* 0x000fe400018f16ff */
[----:B------:R3:W-:Y:S01]  /*7c5e0*/  STL.64 [R1+0x1f8], R10 ;  /* 0x0001f80a01007387 */ /* 0x0007e20000100a00 */
[----:B------:R-:W-:Y:S01]  /*7c5f0*/  IMAD.IADD R82, R80, 0x1, R55 ;  /* 0x0000000150527824 */ /* 0x000fe200078e0237 */
[----:B--2---:R-:W-:-:S02]  /*7c600*/  LEA R56, P5, R84, R2, 0x2 ;  /* 0x0000000254387211 */ /* 0x004fc400078a10ff */
[C---:B---3--:R-:W-:Y:S02]  /*7c610*/  LEA R10, P6, R103.reuse, R2, 0x2 ;  /* 0x00000002670a7211 */ /* 0x048fe400078c10ff */
[-C--:B------:R-:W-:Y:S01]  /*7c620*/  LEA.HI.X.SX32 R57, R84, R3.reuse, 0x2, P5 ;  /* 0x0000000354397211 */ /* 0x080fe200028f16ff */
[----:B------:R-:W-:Y:S01]  /*7c630*/  STL.64 [R1+0x1f0], R58 ;  /* 0x0001f03a01007387 */ /* 0x000fe20000100a00 */
[----:B------:R-:W-:Y:S02]  /*7c640*/  LEA.HI.X.SX32 R11, R103, R3, 0x2, P6 ;  /* 0x00000003670b7211 */ /* 0x000fe400030f16ff */
[----:B------:R-:W-:Y:S01]  /*7c650*/  IADD3 R84, R82, R54, RZ ;  /* 0x0000003652547210 */ /* 0x000fe20007ffe0ff */
[----:B------:R2:W-:Y:S01]  /*7c660*/  STL.64 [R1+0x1e8], R56 ;  /* 0x0001e83801007387 */ /* 0x0005e20000100a00 */
[----:B------:R-:W-:-:S03]  /*7c670*/  LEA R54, P5, R78, R2, 0x2 ;  /* 0x000000024e367211 */ /* 0x000fc600078a10ff */
[----:B------:R3:W-:Y:S01]  /*7c680*/  STL.64 [R1+0x1e0], R10 ;  /* 0x0001e00a01007387 */ /* 0x0007e20000100a00 */
[-C--:B------:R-:W-:Y:S02]  /*7c690*/  LEA.HI.X.SX32 R55, R78, R3.reuse, 0x2, P5 ;  /* 0x000000034e377211 */ /* 0x080fe400028f16ff */
[-C--:B--2---:R-:W-:Y:S02]  /*7c6a0*/  LEA R56, P3, R76, R2.reuse, 0x2 ;  /* 0x000000024c387211 */ /* 0x084fe400078610ff */
[----:B---3--:R-:W-:Y:S02]  /*7c6b0*/  LEA R10, P6, R102, R2, 0x2 ;  /* 0x00000002660a7211 */ /* 0x008fe400078c10ff */
[-C--:B------:R-:W-:Y:S01]  /*7c6c0*/  LEA.HI.X.SX32 R57, R76, R3.reuse, 0x2, P3 ;  /* 0x000000034c397211 */ /* 0x080fe200018f16ff */
[----:B------:R-:W-:Y:S01]  /*7c6d0*/  IMAD.IADD R76, R84, 0x1, R53 ;  /* 0x00000001544c7824 */ /* 0x000fe200078e0235 */
[----:B------:R-:W-:-:S03]  /*7c6e0*/  LEA.HI.X.SX32 R11, R102, R3, 0x2, P6 ;  /* 0x00000003660b7211 */ /* 0x000fc600030f16ff */
[----:B------:R-:W-:Y:S01]  /*7c6f0*/  STL.64 [R1+0x1d8], R56 ;  /* 0x0001d83801007387 */ /* 0x000fe20000100a00 */
[----:B------:R-:W-:Y:S01]  /*7c700*/  IMAD.IADD R78, R76, 0x1, R52 ;  /* 0x000000014c4e7824 */ /* 0x000fe200078e0234 */
[CC--:B------:R-:W-:Y:S02]  /*7c710*/  LEA R52, P5, R70.reuse, R2.reuse, 0x2 ;  /* 0x0000000246347211 */ /* 0x0c0fe400078a10ff */
[----:B------:R2:W-:Y:S04]  /*7c720*/  STL.64 [R1+0x1d0], R54 ;  /* 0x0001d03601007387 */ /* 0x0005e80000100a00 */
[----:B------:R3:W-:Y:S01]  /*7c730*/  STL.64 [R1+0x1c8], R10 ;  /* 0x0001c80a01007387 */ /* 0x0007e20000100a00 */
[----:B------:R-:W-:Y:S02]  /*7c740*/  LEA.HI.X.SX32 R53, R70, R3, 0x2, P5 ;  /* 0x0000000346357211 */ /* 0x000fe400028f16ff */
[----:B--2---:R-:W-:-:S02]  /*7c750*/  LEA R54, P3, R79, R2, 0x2 ;  /* 0x000000024f367211 */ /* 0x004fc400078610ff */
        /* <DEDUP_REMOVED lines=11> */
[-C--:B---3--:R-:W-:Y:S02]  /*7c810*/  LEA R10, P6, R100, R2.reuse, 0x2 ;  /* 0x00000002640a7211 */ /* 0x088fe400078c10ff */
[-C--:B------:R-:W-:Y:S01]  /*7c820*/  LEA.HI.X.SX32 R53, R72, R3.reuse, 0x2, P3 ;  /* 0x0000000348357211 */ /* 0x080fe200018f16ff */
[----:B------:R-:W-:Y:S01]  /*7c830*/  IMAD.IADD R72, R70, 0x1, R49 ;  /* 0x0000000146487824 */ /* 0x000fe200078e0231 */
[-C--:B------:R-:W-:Y:S02]  /*7c840*/  LEA.HI.X.SX32 R11, R100, R3.reuse, 0x2, P6 ;  /* 0x00000003640b7211 */ /* 0x080fe400030f16ff */
[-C--:B------:R-:W-:Y:S01]  /*7c850*/  LEA R122, P3, R64, R2.reuse, 0x2 ;  /* 0x00000002407a7211 */ /* 0x080fe200078610ff */
[----:B------:R-:W-:Y:S01]  /*7c860*/  STL.64 [R1+0x1a8], R52 ;  /* 0x0001a83401007387 */ /* 0x000fe20000100a00 */
[----:B------:R-:W-:Y:S01]  /*7c870*/  IMAD.IADD R74, R72, 0x1, R48 ;  /* 0x00000001484a7824 */ /* 0x000fe200078e0230 */
[----:B------:R-:W-:Y:S02]  /*7c880*/  LEA R124, P5, R99, R2, 0x2 ;  /* 0x00000002637c7211 */ /* 0x000fe400078a10ff */
[----:B------:R-:W-:Y:S01]  /*7c890*/  STL.64 [R1+0x1a0], R50 ;  /* 0x0001a03201007387 */ /* 0x000fe20000100a00 */
[----:B------:R-:W-:-:S03]  /*7c8a0*/  LEA.HI.X.SX32 R123, R64, R3, 0x2, P3 ;  /* 0x00000003407b7211 */ /* 0x000fc600018f16ff */
[----:B------:R2:W-:Y:S01]  /*7c8b0*/  STL.64 [R1+0x198], R10 ;  /* 0x0001980a01007387 */ /* 0x0005e20000100a00 */
[----:B------:R-:W-:Y:S02]  /*7c8c0*/  IADD3 R64, R74, R47, RZ ;  /* 0x0000002f4a407210 */ /* 0x000fe40007ffe0ff */
[----:B------:R-:W-:Y:S01]  /*7c8d0*/  LEA.HI.X.SX32 R125, R99, R3, 0x2, P5 ;  /* 0x00000003637d7211 */ /* 0x000fe200028f16ff */
[----:B------:R3:W-:Y:S01]  /*7c8e0*/  STL.64 [R1+0x2860], R122 ;  /* 0x0028607a01007387 */ /* 0x0007e20000100a00 */
[----:B--2---:R-:W-:-:S04]  /*7c8f0*/  LEA R10, P6, R66, R2, 0x2 ;  /* 0x00000002420a7211 */ /* 0x004fc800078c10ff */
[-C--:B------:R-:W-:Y:S01]  /*7c900*/  LEA.HI.X.SX32 R11, R66, R3.reuse, 0x2, P6 ;  /* 0x00000003420b7211 */ /* 0x080fe200030f16ff */
[----:B------:R-:W-:Y:S01]  /*7c910*/  STL.64 [R1+0x2868], R124 ;  /* 0x0028687c01007387 */ /* 0x000fe20000100a00 */
[-C--:B------:R-:W-:Y:S01]  /*7c920*/  LEA R48, P3, R68, R2.reuse, 0x2 ;  /* 0x0000000244307211 */ /* 0x080fe200078610ff */
[----:B------:R-:W-:Y:S01]  /*7c930*/  IMAD.IADD R66, R64, 0x1, R46 ;  /* 0x0000000140427824 */ /* 0x000fe200078e022e */
[-C--:B------:R-:W-:Y:S01]  /*7c940*/  LEA R46, P5, R4, R2.reuse, 0x2 ;  /* 0x00000002042e7211 */ /* 0x080fe200078a10ff */
[----:B------:R2:W-:Y:S01]  /*7c950*/  STL.64 [R1+0x180], R10 ;  /* 0x0001800a01007387 */ /* 0x0005e20000100a00 */
[-C--:B------:R-:W-:Y:S01]  /*7c960*/  LEA.HI.X.SX32 R49, R68, R3.reuse, 0x2, P3 ;  /* 0x0000000344317211 */ /* 0x080fe200018f16ff */
[----:B---3--:R-:W3:Y:S01]  /*7c970*/  LDC R123, c[0x0][0x22c] ;  /* 0x00008b00ff7b7b82 */ /* 0x008ee20000000800 */
[-C--:B------:R-:W-:Y:S02]  /*7c980*/  LEA.HI.X.SX32 R47, R4, R3.reuse, 0x2, P5 ;  /* 0x00000003042f7211 */ /* 0x080fe400028f16ff */
[C---:B--2---:R-:W-:Y:S01]  /*7c990*/  LEA R10, P6, R98.reuse, R2, 0x2 ;  /* 0x00000002620a7211 */ /* 0x044fe200078c10ff */
[----:B------:R-:W-:Y:S03]  /*7c9a0*/  STL.64 [R1+0x178], R48 ;  /* 0x0001783001007387 */ /* 0x000fe60000100a00 */
[----:B------:R-:W-:Y:S01]  /*7c9b0*/  LEA.HI.X.SX32 R11, R98, R3, 0x2, P6 ;  /* 0x00000003620b7211 */ /* 0x000fe200030f16ff */
[----:B------:R2:W-:Y:S01]  /*7c9c0*/  STL.64 [R1+0x170], R46 ;  /* 0x0001702e01007387 */ /* 0x0005e20000100a00 */
[----:B------:R-:W-:-:S03]  /*7c9d0*/  IMAD.IADD R68, R66, 0x1, R45 ;  /* 0x0000000142447824 */ /* 0x000fc600078e022d */
[----:B------:R4:W-:Y:S01]  /*7c9e0*/  STL.64 [R1+0x168], R10 ;  /* 0x0001680a01007387 */ /* 0x0009e20000100a00 */
[----:B------:R-:W-:Y:S01]  /*7c9f0*/  IMAD.IADD R4, R68, 0x1, R44 ;  /* 0x0000000144047824 */ /* 0x000fe200078e022c */
[CC--:B--2---:R-:W-:Y:S02]  /*7ca00*/  LEA R46, P3, R6.reuse, R2.reuse, 0x2 ;  /* 0x00000002062e7211 */ /* 0x0c4fe400078610ff */
[CC--:B----4-:R-:W-:Y:S02]  /*7ca10*/  LEA R10, P6, R97.reuse, R2.reuse, 0x2 ;  /* 0x00000002610a7211 */ /* 0x0d0fe400078c10ff */
[-C--:B------:R-:W-:Y:S02]  /*7ca20*/  LEA.HI.X.SX32 R47, R6, R3.reuse, 0x2, P3 ;  /* 0x00000003062f7211 */ /* 0x080fe400018f16ff */
[-C--:B------:R-:W-:Y:S01]  /*7ca30*/  LEA.HI.X.SX32 R11, R97, R3.reuse, 0x2, P6 ;  /* 0x00000003610b7211 */ /* 0x080fe200030f16ff */
[----:B------:R-:W-:Y:S01]  /*7ca40*/  IMAD.IADD R6, R4, 0x1, R43 ;  /* 0x0000000104067824 */ /* 0x000fe200078e022b */
[CC--:B------:R-:W-:Y:S01]  /*7ca50*/  LEA R44, P5, R18.reuse, R2.reuse, 0x2 ;  /* 0x00000002122c7211 */ /* 0x0c0fe200078a10ff */
[----:B------:R-:W-:Y:S03]  /*7ca60*/  STL.64 [R1+0x160], R46 ;  /* 0x0001602e01007387 */ /* 0x000fe60000100a00 */
[----:B------:R-:W-:Y:S01]  /*7ca70*/  LEA.HI.X.SX32 R45, R18, R3, 0x2, P5 ;  /* 0x00000003122d7211 */ /* 0x000fe200028f16ff */
[----:B------:R2:W-:Y:S01]  /*7ca80*/  STL.64 [R1+0x150], R10 ;  /* 0x0001500a01007387 */ /* 0x0005e20000100a00 */
[----:B------:R-:W-:Y:S01]  /*7ca90*/  IMAD.IADD R18, R6, 0x1, R42 ;  /* 0x0000000106127824 */ /* 0x000fe200078e022a */
[----:B------:R-:W-:-:S02]  /*7caa0*/  LEA R162, P5, R7, R2, 0x2 ;  /* 0x0000000207a27211 */ /* 0x000fc400078a10ff */
[----:B--2---:R-:W-:-:S04]  /*7cab0*/  LEA R10, P3, R5, R2, 0x2 ;  /* 0x00000002050a7211 */ /* 0x004fc800078610ff */
[-C--:B------:R-:W-:Y:S01]  /*7cac0*/  LEA.HI.X.SX32 R11, R5, R3.reuse, 0x2, P3 ;  /* 0x00000003050b7211 */ /* 0x080fe200018f16ff */
[----:B------:R-:W-:Y:S01]  /*7cad0*/  IMAD.IADD R5, R18, 0x1, R41 ;  /* 0x0000000112057824 */ /* 0x000fe200078e0229 */
[-C--:B------:R-:W-:Y:S02]  /*7cae0*/  LEA R164, P6, R96, R2.reuse, 0x2 ;  /* 0x0000000260a47211 */ /* 0x080fe400078c10ff */
[-C--:B------:R-:W-:Y:S02]  /*7caf0*/  LEA.HI.X.SX32 R163, R7, R3.reuse, 0x2, P5 ;  /* 0x0000000307a37211 */ /* 0x080fe400028f16ff */
[----:B------:R-:W-:Y:S02]  /*7cb00*/  LEA R166, P3, R16, R2, 0x2 ;  /* 0x0000000210a67211 */ /* 0x000fe400078610ff */
[----:B------:R-:W-:Y:S02]  /*7cb10*/  IADD3 R7, R5, R40, RZ ;  /* 0x0000002805077210 */ /* 0x000fe40007ffe0ff */
[----:B------:R-:W-:-:S02]  /*7cb20*/  LEA.HI.X.SX32 R165, R96, R3, 0x2, P6 ;  /* 0x0000000360a57211 */ /* 0x000fc400030f16ff */
[-C--:B------:R-:W-:Y:S02]  /*7cb30*/  LEA R146, P6, R17, R2.reuse, 0x2 ;  /* 0x0000000211927211 */ /* 0x080fe400078c10ff */
[-C--:B------:R-:W-:Y:S01]  /*7cb40*/  LEA.HI.X.SX32 R167, R16, R3.reuse, 0x2, P3 ;  /* 0x0000000310a77211 */ /* 0x080fe200018f16ff */
[----:B------:R-:W-:Y:S01]  /*7cb50*/  IMAD.IADD R16, R7, 0x1, R39 ;  /* 0x0000000107107824 */ /* 0x000fe200078e0227 */
[-C--:B------:R-:W-:Y:S02]  /*7cb60*/  LEA R144, P5, R95, R2.reuse, 0x2 ;  /* 0x000000025f907211 */ /* 0x080fe400078a10ff */
[-C--:B------:R-:W-:Y:S01]  /*7cb70*/  LEA.HI.X.SX32 R147, R17, R3.reuse, 0x2, P6 ;  /* 0x0000000311937211 */ /* 0x080fe200030f16ff */
[----:B------:R-:W-:Y:S01]  /*7cb80*/  IMAD.IADD R17, R16, 0x1, R38 ;  /* 0x0000000110117824 */ /* 0x000fe200078e0226 */
[----:B------:R-:W-:Y:S02]  /*7cb90*/  LEA R156, P3, R19, R2, 0x2 ;  /* 0x00000002139c7211 */ /* 0x000fe400078610ff */
[----:B------:R-:W-:-:S02]  /*7cba0*/  LEA.HI.X.SX32 R145, R95, R3, 0x2, P5 ;  /* 0x000000035f917211 */ /* 0x000fc400028f16ff */
[-C--:B------:R-:W-:Y:S02]  /*7cbb0*/  LEA R158, P5, R65, R2.reuse, 0x2 ;  /* 0x00000002419e7211 */ /* 0x080fe400078a10ff */
[-C--:B------:R-:W-:Y:S01]  /*7cbc0*/  LEA.HI.X.SX32 R157, R19, R3.reuse, 0x2, P3 ;  /* 0x00000003139d7211 */ /* 0x080fe200018f16ff */
[----:B------:R-:W-:Y:S01]  /*7cbd0*/  IMAD.IADD R19, R17, 0x1, R37 ;  /* 0x0000000111137824 */ /* 0x000fe200078e0225 */
[-C--:B------:R-:W-:Y:S02]  /*7cbe0*/  LEA.HI.X.SX32 R159, R65, R3.reuse, 0x2, P5 ;  /* 0x00000003419f7211 */ /* 0x080fe400028f16ff */
[-C--:B------:R-:W-:Y:S01]  /*7cbf0*/  LEA R140, P3, R67, R2.reuse, 0x2 ;  /* 0x00000002438c7211 */ /* 0x080fe200078610ff */
[----:B------:R-:W-:Y:S01]  /*7cc00*/  IMAD.IADD R65, R19, 0x1, R31 ;  /* 0x0000000113417824 */ /* 0x000fe200078e021f */
[----:B------:R-:W-:Y:S02]  /*7cc10*/  LEA R142, P5, R69, R2, 0x2 ;  /* 0x00000002458e7211 */ /* 0x000fe400078a10ff */
[-C--:B------:R-:W-:Y:S01]  /*7cc20*/  LEA.HI.X.SX32 R141, R67, R3.reuse, 0x2, P3 ;  /* 0x00000003438d7211 */ /* 0x080fe200018f16ff */
[----:B------:R-:W-:Y:S01]  /*7cc30*/  IMAD.IADD R67, R65, 0x1, R29 ;  /* 0x0000000141437824 */ /* 0x000fe200078e021d */
[----:B------:R-:W-:-:S02]  /*7cc40*/  LEA.HI.X.SX32 R143, R69, R3, 0x2, P5 ;  /* 0x00000003458f7211 */ /* 0x000fc400028f16ff */
[-C--:B------:R-:W-:Y:S01]  /*7cc50*/  LEA R138, P3, R71, R2.reuse, 0x2 ;  /* 0x00000002478a7211 */ /* 0x080fe200078610ff */
[----:B------:R-:W-:Y:S01]  /*7cc60*/  IMAD.IADD R69, R67, 0x1, R28 ;  /* 0x0000000143457824 */ /* 0x000fe200078e021c */
[-C--:B------:R-:W-:Y:S02]  /*7cc70*/  LEA R152, P5, R73, R2.reuse, 0x2 ;  /* 0x0000000249987211 */ /* 0x080fe400078a10ff */
[----:B------:R-:W-:Y:S02]  /*7cc80*/  LEA.HI.X.SX32 R139, R71, R3, 0x2, P3 ;  /* 0x00000003478b7211 */ /* 0x000fe400018f16ff */
[----:B------:R-:W-:Y:S02]  /*7cc90*/  IADD3 R71, R69, R25, RZ ;  /* 0x0000001945477210 */ /* 0x000fe40007ffe0ff */
[----:B------:R-:W-:Y:S02]  /*7cca0*/  LEA.HI.X.SX32 R153, R73, R3, 0x2, P5 ;  /* 0x0000000349997211 */ /* 0x000fe400028f16ff */
[-C--:B------:R-:W-:Y:S01]  /*7ccb0*/  LEA R132, P3, R75, R2.reuse, 0x2 ;  /* 0x000000024b847211 */ /* 0x080fe200078610ff */
[----:B------:R-:W-:Y:S01]  /*7ccc0*/  IMAD.IADD R73, R71, 0x1, R23 ;  /* 0x0000000147497824 */ /* 0x000fe200078e0217 */
[----:B------:R-:W-:-:S02]  /*7ccd0*/  LEA R134, P5, R77, R2, 0x2 ;  /* 0x000000024d867211 */ /* 0x000fc400078a10ff */
[-C--:B------:R-:W-:Y:S01]  /*7cce0*/  LEA.HI.X.SX32 R133, R75, R3.reuse, 0x2, P3 ;  /* 0x000000034b857211 */ /* 0x080fe200018f16ff */
[----:B------:R-:W-:Y:S01]  /*7ccf0*/  IMAD.IADD R75, R73, 0x1, R21 ;  /* 0x00000001494b7824 */ /* 0x000fe200078e0215 */
[-C--:B------:R-:W-:Y:S02]  /*7cd00*/  LEA R160, P6, R94, R2.reuse, 0x2 ;  /* 0x000000025ea07211 */ /* 0x080fe400078c10ff */
[-C--:B------:R-:W-:Y:S01]  /*7cd10*/  LEA.HI.X.SX32 R135, R77, R3.reuse, 0x2, P5 ;  /* 0x000000034d877211 */ /* 0x080fe200028f16ff */
[----:B------:R-:W-:Y:S01]  /*7cd20*/  IMAD.IADD R77, R75, 0x1, R20 ;  /* 0x000000014b4d7824 */ /* 0x000fe200078e0214 */
[-C--:B------:R-:W-:Y:S02]  /*7cd30*/  LEA R126, P3, R0, R2.reuse, 0x2 ;  /* 0x00000002007e7211 */ /* 0x080fe400078610ff */
[----:B------:R-:W-:Y:S02]  /*7cd40*/  LEA.HI.X.SX32 R161, R94, R3, 0x2, P6 ;  /* 0x000000035ea17211 */ /* 0x000fe400030f16ff */
[----:B------:R-:W-:-:S02]  /*7cd50*/  LEA R136, P6, R93, R2, 0x2 ;  /* 0x000000025d887211 */ /* 0x000fc400078c10ff */
[-C--:B------:R-:W-:Y:S02]  /*7cd60*/  LEA R58, P5, R81, R2.reuse, 0x2 ;  /* 0x00000002513a7211 */ /* 0x080fe400078a10ff */
[-C--:B------:R-:W-:Y:S01]  /*7cd70*/  LEA.HI.X.SX32 R127, R0, R3.reuse, 0x2, P3 ;  /* 0x00000003007f7211 */ /* 0x080fe200018f16ff */
[----:B------:R-:W-:Y:S01]  /*7cd80*/  IMAD.IADD R0, R77, 0x1, R13 ;  /* 0x000000014d007824 */ /* 0x000fe200078e020d */
[-C--:B------:R-:W-:Y:S02]  /*7cd90*/  LEA.HI.X.SX32 R137, R93, R3.reuse, 0x2, P6 ;  /* 0x000000035d897211 */ /* 0x080fe400030f16ff */
[-C--:B------:R-:W-:Y:S02]  /*7cda0*/  LEA R128, P6, R92, R2.reuse, 0x2 ;  /* 0x000000025c807211 */ /* 0x080fe400078c10ff */
[----:B------:R-:W-:Y:S01]  /*7cdb0*/  LEA.HI.X.SX32 R59, R81, R3, 0x2, P5 ;  /* 0x00000003513b7211 */ /* 0x000fe200028f16ff */
[----:B------:R-:W-:Y:S01]  /*7cdc0*/  IMAD.IADD R81, R0, 0x1, R12 ;  /* 0x0000000100517824 */ /* 0x000fe200078e020c */
[----:B------:R-:W-:-:S02]  /*7cdd0*/  LEA R62, P3, R83, R2, 0x2 ;  /* 0x00000002533e7211 */ /* 0x000fc400078610ff */
[-C--:B------:R-:W-:Y:S02]  /*7cde0*/  LEA.HI.X.SX32 R129, R92, R3.reuse, 0x2, P6 ;  /* 0x000000035c817211 */ /* 0x080fe400030f16ff */
[-C--:B------:R-:W-:Y:S02]  /*7cdf0*/  LEA R120, P6, R91, R2.reuse, 0x2 ;  /* 0x000000025b787211 */ /* 0x080fe400078c10ff */
[-C--:B------:R-:W-:Y:S01]  /*7ce00*/  LEA.HI.X.SX32 R63, R83, R3.reuse, 0x2, P3 ;  /* 0x00000003533f7211 */ /* 0x080fe200018f16ff */
[----:B------:R-:W-:Y:S01]  /*7ce10*/  IMAD.IADD R83, R81, 0x1, R22 ;  /* 0x0000000151537824 */ /* 0x000fe200078e0216 */
[----:B------:R-:W-:Y:S02]  /*7ce20*/  LEA.HI.X.SX32 R121, R91, R3, 0x2, P6 ;  /* 0x000000035b797211 */ /* 0x000fe400030f16ff */
[----:B------:R-:W-:Y:S02]  /*7ce30*/  LEA R60, P6, R90, R2, 0x2 ;  /* 0x000000025a3c7211 */ /* 0x000fe400078c10ff */
[----:B------:R-:W-:-:S02]  /*7ce40*/  IADD3 R91, R83, R15, RZ ;  /* 0x0000000f535b7210 */ /* 0x000fc40007ffe0ff */
[----:B------:R-:W-:Y:S02]  /*7ce50*/  LEA.HI.X.SX32 R61, R90, R3, 0x2, P6 ;  /* 0x000000035a3d7211 */ /* 0x000fe400030f16ff */
[----:B------:R-:W-:Y:S01]  /*7ce60*/  LEA R12, P6, R89, R2, 0x2 ;  /* 0x00000002590c7211 */ /* 0x000fe200078c10ff */
[----:B------:R-:W-:-:S03]  /*7ce70*/  IMAD.IADD R90, R91, 0x1, R14 ;  /* 0x000000015b5a7824 */ /* 0x000fc600078e020e */
[----:B------:R-:W-:Y:S01]  /*7ce80*/  LEA.HI.X.SX32 R13, R89, R3, 0x2, P6 ;  /* 0x00000003590d7211 */ /* 0x000fe200030f16ff */
        /* <DEDUP_REMOVED lines=9> */
[----:B------:R-:W-:Y:S02]  /*7cf20*/  IMAD.IADD R107, R105, 0x1, R228 ;  /* 0x00000001696b7824 */ /* 0x000fe400078e02e4 */
[----:B------:R-:W2:Y:S02]  /*7cf30*/  LDC R228, c[0x0][0x248] ;  /* 0x00009200ffe47b82 */ /* 0x000ea40000000800 */
[----:B--2---:R-:W-:-:S06]  /*7cf40*/  IMAD.IADD R109, R107, 0x1, R228 ;  /* 0x000000016b6d7824 */ /* 0x004fcc00078e02e4 */
[----:B------:R-:W2:Y:S02]  /*7cf50*/  LDC R228, c[0x0][0x248] ;  /* 0x00009200ffe47b82 */ /* 0x000ea40000000800 */
[----:B--2---:R-:W-:-:S06]  /*7cf60*/  IMAD.IADD R111, R109, 0x1, R228 ;  /* 0x000000016d6f7824 */ /* 0x004fcc00078e02e4 */
[----:B------:R-:W2:Y:S02]  /*7cf70*/  LDC R228, c[0x0][0x248] ;  /* 0x00009200ffe47b82 */ /* 0x000ea40000000800 */
[----:B--2---:R-:W-:-:S06]  /*7cf80*/  IADD3 R113, R111, R228, RZ ;  /* 0x000000e46f717210 */ /* 0x004fcc0007ffe0ff */
[----:B------:R-:W2:Y:S02]  /*7cf90*/  LDC R228, c[0x0][0x248] ;  /* 0x00009200ffe47b82 */ /* 0x000ea40000000800 */
[----:B--2---:R-:W-:-:S06]  /*7cfa0*/  IMAD.IADD R115, R113, 0x1, R228 ;  /* 0x0000000171737824 */ /* 0x004fcc00078e02e4 */
        /* <DEDUP_REMOVED lines=8> */
[----:B------:R-:W2:Y:S01]  /*7d030*/  LDC R228, c[0x0][0x248] ;  /* 0x00009200ffe47b82 */ /* 0x000ea20000000800 */
[CC--:B------:R-:W-:Y:S02]  /*7d040*/  LEA R20, P5, R88.reuse, R2.reuse, 0x2 ;  /* 0x0000000258147211 */ /* 0x0c0fe400078a10ff */
[-C--:B------:R-:W-:Y:S02]  /*7d050*/  LEA R48, P3, R85, R2.reuse, 0x2 ;  /* 0x0000000255307211 */ /* 0x080fe400078610ff */
[----:B------:R-:W-:Y:S01]  /*7d060*/  LEA.HI.X.SX32 R21, R88, R3, 0x2, P5 ;  /* 0x0000000358157211 */ /* 0x000fe200028f16ff */
[----:B--2---:R-:W-:Y:S02]  /*7d070*/  IMAD.IADD R169, R151, 0x1, R228 ;  /* 0x0000000197a97824 */ /* 0x004fe400078e02e4 */
[----:B------:R-:W2:Y:S01]  /*7d080*/  LDC R228, c[0x0][0x248] ;  /* 0x00009200ffe47b82 */ /* 0x000ea20000000800 */
[-C--:B------:R-:W-:Y:S02]  /*7d090*/  LEA R50, P5, R86, R2.reuse, 0x2 ;  /* 0x0000000256327211 */ /* 0x080fe400078a10ff */
[----:B------:R-:W-:-:S02]  /*7d0a0*/  LEA R22, P6, R87, R2, 0x2 ;  /* 0x0000000257167211 */ /* 0x000fc400078c10ff */
[-C--:B------:R-:W-:Y:S02]  /*7d0b0*/  LEA.HI.X.SX32 R49, R85, R3.reuse, 0x2, P3 ;  /* 0x0000000355317211 */ /* 0x080fe400018f16ff */
[-C--:B------:R-:W-:Y:S02]  /*7d0c0*/  LEA.HI.X.SX32 R51, R86, R3.reuse, 0x2, P5 ;  /* 0x0000000356337211 */ /* 0x080fe400028f16ff */
[-C--:B------:R-:W-:Y:S02]  /*7d0d0*/  LEA R14, P3, R80, R2.reuse, 0x2 ;  /* 0x00000002500e7211 */ /* 0x080fe400078610ff */
[----:B------:R-:W-:Y:S02]  /*7d0e0*/  LEA.HI.X.SX32 R23, R87, R3, 0x2, P6 ;  /* 0x0000000357177211 */ /* 0x000fe400030f16ff */
[-C--:B------:R-:W-:Y:S02]  /*7d0f0*/  LEA R52, P5, R82, R2.reuse, 0x2 ;  /* 0x0000000252347211 */ /* 0x080fe400078a10ff */
[----:B------:R-:W-:-:S02]  /*7d100*/  LEA R24, P6, R84, R2, 0x2 ;  /* 0x0000000254187211 */ /* 0x000fc400078c10ff */
[-C--:B------:R-:W-:Y:S02]  /*7d110*/  LEA.HI.X.SX32 R15, R80, R3.reuse, 0x2, P3 ;  /* 0x00000003500f7211 */ /* 0x080fe400018f16ff */
[-C--:B------:R-:W-:Y:S02]  /*7d120*/  LEA.HI.X.SX32 R53, R82, R3.reuse, 0x2, P5 ;  /* 0x0000000352357211 */ /* 0x080fe400028f16ff */
[----:B------:R-:W-:Y:S02]  /*7d130*/  LEA R28, P3, R76, R2, 0x2 ;  /* 0x000000024c1c7211 */ /* 0x000fe400078610ff */
[----:B--2---:R-:W-:Y:S02]  /*7d140*/  IADD3 R171, R169, R228, RZ ;  /* 0x000000e4a9ab7210 */ /* 0x004fe40007ffe0ff */
[----:B------:R-:W2:Y:S01]  /*7d150*/  LDC R228, c[0x0][0x248] ;  /* 0x00009200ffe47b82 */ /* 0x000ea20000000800 */
[----:B------:R-:W-:Y:S02]  /*7d160*/  LEA.HI.X.SX32 R25, R84, R3, 0x2, P6 ;  /* 0x0000000354197211 */ /* 0x000fe400030f16ff */
[----:B------:R-:W-:-:S02]  /*7d170*/  LEA R54, P5, R78, R2, 0x2 ;  /* 0x000000024e367211 */ /* 0x000fc400078a10ff */
[CC--:B------:R-:W-:Y:S02]  /*7d180*/  LEA R26, P6, R79.reuse, R2.reuse, 0x2 ;  /* 0x000000024f1a7211 */ /* 0x0c0fe400078c10ff */
[-C--:B------:R-:W-:Y:S02]  /*7d190*/  LEA.HI.X.SX32 R29, R76, R3.reuse, 0x2, P3 ;  /* 0x000000034c1d7211 */ /* 0x080fe400018f16ff */
[-C--:B------:R-:W-:Y:S02]  /*7d1a0*/  LEA.HI.X.SX32 R55, R78, R3.reuse, 0x2, P5 ;  /* 0x000000034e377211 */ /* 0x080fe400028f16ff */
[-C--:B------:R-:W-:Y:S02]  /*7d1b0*/  LEA R30, P3, R70, R2.reuse, 0x2 ;  /* 0x00000002461e7211 */ /* 0x080fe400078610ff */
[----:B------:R-:W-:Y:S02]  /*7d1c0*/  LEA.HI.X.SX32 R27, R79, R3, 0x2, P6 ;  /* 0x000000034f1b7211 */ /* 0x000fe400030f16ff */
[----:B------:R-:W-:-:S02]  /*7d1d0*/  LEA R40, P5, R72, R2, 0x2 ;  /* 0x0000000248287211 */ /* 0x000fc400078a10ff */
[-C--:B------:R-:W-:Y:S01]  /*7d1e0*/  LEA R42, P6, R74, R2.reuse, 0x2 ;  /* 0x000000024a2a7211 */ /* 0x080fe200078c10ff */
[----:B------:R4:W-:Y:S01]  /*7d1f0*/  STL.64 [R1+0x158], R44 ;  /* 0x0001582c01007387 */ /* 0x0009e20000100a00 */
[-C--:B------:R-:W-:Y:S02]  /*7d200*/  LEA.HI.X.SX32 R31, R70, R3.reuse, 0x2, P3 ;  /* 0x00000003461f7211 */ /* 0x080fe400018f16ff */
[-C--:B------:R-:W-:Y:S02]  /*7d210*/  LEA.HI.X.SX32 R41, R72, R3.reuse, 0x2, P5 ;  /* 0x0000000348297211 */ /* 0x080fe400028f16ff */
[----:B------:R-:W-:Y:S02]  /*7d220*/  LEA.HI.X.SX32 R43, R74, R3, 0x2, P6 ;  /* 0x000000034a2b7211 */ /* 0x000fe400030f16ff */
[-C--:B------:R-:W-:Y:S02]  /*7d230*/  LEA R36, P5, R66, R2.reuse, 0x2 ;  /* 0x0000000242247211 */ /* 0x080fe400078a10ff */
[----:B------:R-:W-:-:S02]  /*7d240*/  LEA R32, P6, R68, R2, 0x2 ;  /* 0x0000000244207211 */ /* 0x000fc400078c10ff */
[-C--:B----4-:R-:W-:Y:S02]  /*7d250*/  LEA R44, P3, R64, R2.reuse, 0x2 ;  /* 0x00000002402c7211 */ /* 0x090fe400078610ff */
[-C--:B------:R-:W-:Y:S02]  /*7d260*/  LEA.HI.X.SX32 R37, R66, R3.reuse, 0x2, P5 ;  /* 0x0000000342257211 */ /* 0x080fe400028f16ff */
[-C--:B------:R-:W-:Y:S02]  /*7d270*/  LEA.HI.X.SX32 R45, R64, R3.reuse, 0x2, P3 ;  /* 0x00000003402d7211 */ /* 0x080fe400018f16ff */
[-C--:B------:R-:W-:Y:S02]  /*7d280*/  LEA R46, P3, R4, R2.reuse, 0x2 ;  /* 0x00000002042e7211 */ /* 0x080fe400078610ff */
[----:B------:R-:W-:Y:S02]  /*7d290*/  LEA.HI.X.SX32 R33, R68, R3, 0x2, P6 ;  /* 0x0000000344217211 */ /* 0x000fe400030f16ff */
[----:B------:R-:W-:-:S02]  /*7d2a0*/  LEA R38, P5, R6, R2, 0x2 ;  /* 0x0000000206267211 */ /* 0x000fc400078a10ff */
[-C--:B------:R-:W-:Y:S02]  /*7d2b0*/  LEA R34, P6, R18, R2.reuse, 0x2 ;  /* 0x0000000212227211 */ /* 0x080fe400078c10ff */
[-C--:B------:R-:W-:Y:S02]  /*7d2c0*/  LEA.HI.X.SX32 R47, R4, R3.reuse, 0x2, P3 ;  /* 0x00000003042f7211 */ /* 0x080fe400018f16ff */
[-C--:B------:R-:W-:Y:S02]  /*7d2d0*/  LEA.HI.X.SX32 R39, R6, R3.reuse, 0x2, P5 ;  /* 0x0000000306277211 */ /* 0x080fe400028f16ff */
[-C--:B------:R-:W-:Y:S01]  /*7d2e0*/  LEA R250, P3, R5, R2.reuse, 0x2 ;  /* 0x0000000205fa7211 */ /* 0x080fe200078610ff */
[----:B--2---:R-:W-:Y:S01]  /*7d2f0*/  IMAD.IADD R173, R171, 0x1, R228 ;  /* 0x00000001abad7824 */ /* 0x004fe200078e02e4 */
[----:B------:R-:W-:Y:S01]  /*7d300*/  LEA.HI.X.SX32 R35, R18, R3, 0x2, P6 ;  /* 0x0000000312237211 */ /* 0x000fe200030f16ff */
[----:B------:R-:W2:Y:S01]  /*7d310*/  LDC R228, c[0x0][0x248] ;  /* 0x00009200ffe47b82 */ /* 0x000ea20000000800 */
[----:B------:R-:W-:-:S02]  /*7d320*/  LEA R4, P5, R7, R2, 0x2 ;  /* 0x0000000207047211 */ /* 0x000fc400078a10ff */
[CC--:B------:R-:W-:Y:S02]  /*7d330*/  LEA R6, P6, R16.reuse, R2.reuse, 0x2 ;  /* 0x0000000210067211 */ /* 0x0c0fe400078c10ff */
[-C--:B------:R-:W-:Y:S02]  /*7d340*/  LEA.HI.X.SX32 R251, R5, R3.reuse, 0x2, P3 ;  /* 0x0000000305fb7211 */ /* 0x080fe400018f16ff */
[-C--:B------:R-:W-:Y:S02]  /*7d350*/  LEA.HI.X.SX32 R5, R7, R3.reuse, 0x2, P5 ;  /* 0x0000000307057211 */ /* 0x080fe400028f16ff */
[----:B------:R-:W-:Y:S02]  /*7d360*/  LEA.HI.X.SX32 R7, R16, R3, 0x2, P6 ;  /* 0x0000000310077211 */ /* 0x000fe400030f16ff */
[----:B------:R-:W-:-:S04]  /*7d370*/  LEA R16, P3, R17, R2, 0x2 ;  /* 0x0000000211107211 */ /* 0x000fc800078610ff */
[----:B------:R-:W-:Y:S02]  /*7d380*/  LEA.HI.X.SX32 R17, R17, R3, 0x2, P3 ;  /* 0x0000000311117211 */ /* 0x000fe400018f16ff */
[----:B------:R-:W-:-:S04]  /*7d390*/  LEA R66, P3, R67, R2, 0x2 ;  /* 0x0000000243427211 */ /* 0x000fc800078610ff */
[----:B------:R-:W-:Y:S02]  /*7d3a0*/  LEA.HI.X.SX32 R67, R67, R3, 0x2, P3 ;  /* 0x0000000343437211 */ /* 0x000fe400018f16ff */
[----:B------:R-:W-:-:S04]  /*7d3b0*/  LEA R72, P3, R73, R2, 0x2 ;  /* 0x0000000249487211 */ /* 0x000fc800078610ff */
[----:B------:R-:W-:Y:S02]  /*7d3c0*/  LEA.HI.X.SX32 R73, R73, R3, 0x2, P3 ;  /* 0x0000000349497211 */ /* 0x000fe400018f16ff */
[----:B------:R-:W-:-:S04]  /*7d3d0*/  LEA R78, P3, R0, R2, 0x2 ;  /* 0x00000002004e7211 */ /* 0x000fc800078610ff */
[----:B------:R-:W-:Y:S01]  /*7d3e0*/  LEA.HI.X.SX32 R79, R0, R3, 0x2, P3 ;  /* 0x00000003004f7211 */ /* 0x000fe200018f16ff */
[----:B--2---:R-:W-:Y:S02]  /*7d3f0*/  IMAD.IADD R0, R173, 0x1, R228 ;  /* 0x00000001ad007824 */ /* 0x004fe400078e02e4 */
        /* <DEDUP_REMOVED lines=23> */
[----:B------:R-:W-:-:S04]  /*7d570*/  LEA R64, P6, R65, R2, 0x2 ;  /* 0x0000000241407211 */ /* 0x000fc800078c10ff */
[----:B------:R-:W-:Y:S02]  /*7d580*/  LEA.HI.X.SX32 R65, R65, R3, 0x2, P6 ;  /* 0x0000000341417211 */ /* 0x000fe400030f16ff */
[----:B--2---:R-:W-:Y:S02]  /*7d590*/  IADD3 R199, R197, R228, RZ ;  /* 0x000000e4c5c77210 */ /* 0x004fe40007ffe0ff */
[----:B------:R-:W2:Y:S01]  /*7d5a0*/  LDC R228, c[0x0][0x248] ;  /* 0x00009200ffe47b82 */ /* 0x000ea20000000800 */
[----:B------:R-:W-:-:S04]  /*7d5b0*/  LEA R70, P6, R71, R2, 0x2 ;  /* 0x0000000247467211 */ /* 0x000fc800078c10ff */
[----:B------:R-:W-:Y:S02]  /*7d5c0*/  LEA.HI.X.SX32 R71, R71, R3, 0x2, P6 ;  /* 0x0000000347477211 */ /* 0x000fe400030f16ff */
[----:B------:R-:W-:-:S04]  /*7d5d0*/  LEA R76, P6, R77, R2, 0x2 ;  /* 0x000000024d4c7211 */ /* 0x000fc800078c10ff */
[-C--:B------:R-:W-:Y:S02]  /*7d5e0*/  LEA.HI.X.SX32 R77, R77, R3.reuse, 0x2, P6 ;  /* 0x000000034d4d7211 */ /* 0x080fe400030f16ff */
[-C--:B------:R-:W-:Y:S01]  /*7d5f0*/  LEA R82, P6, R83, R2.reuse, 0x2 ;  /* 0x0000000253527211 */ /* 0x080fe200078c10ff */
[----:B--2---:R-:W-:Y:S02]  /*7d600*/  IMAD.IADD R201, R199, 0x1, R228 ;  /* 0x00000001c7c97824 */ /* 0x004fe400078e02e4 */
[----:B------:R-:W2:Y:S01]  /*7d610*/  LDC R228, c[0x0][0x248] ;  /* 0x00009200ffe47b82 */ /* 0x000ea20000000800 */
[----:B------:R-:W-:Y:S02]  /*7d620*/  LEA.HI.X.SX32 R83, R83, R3, 0x2, P6 ;  /* 0x0000000353537211 */ /* 0x000fe400030f16ff */
[----:B------:R-:W-:-:S04]  /*7d630*/  LEA R88, P6, R89, R2, 0x2 ;  /* 0x0000000259587211 */ /* 0x000fc800078c10ff */
[----:B------:R-:W-:Y:S02]  /*7d640*/  LEA.HI.X.SX32 R89, R89, R3, 0x2, P6 ;  /* 0x0000000359597211 */ /* 0x000fe400030f16ff */
        /* <DEDUP_REMOVED lines=40> */
[----:B------:R-:W-:-:S04]  /*7d8d0*/  LEA R186, P6, R187, R2, 0x2 ;  /* 0x00000002bbba7211 */ /* 0x000fc800078c10ff */
[-C--:B------:R-:W-:Y:S02]  /*7d8e0*/  LEA.HI.X.SX32 R187, R187, R3.reuse, 0x2, P6 ;  /* 0x00000003bbbb7211 */ /* 0x080fe400030f16ff */
[----:B------:R-:W-:Y:S02]  /*7d8f0*/  LEA R192, P6, R193, R2, 0x2 ;  /* 0x00000002c1c07211 */ /* 0x000fe400078c10ff */
[----:B--2---:R-:W-:Y:S02]  /*7d900*/  IADD3 R227, R225, R228, RZ ;  /* 0x000000e4e1e37210 */ /* 0x004fe40007ffe0ff */
[----:B------:R-:W2:Y:S01]  /*7d910*/  LDC R228, c[0x0][0x248] ;  /* 0x00009200ffe47b82 */ /* 0x000ea20000000800 */
        /* <DEDUP_REMOVED lines=10> */
[----:B------:R-:W2:Y:S01]  /*7d9c0*/  LDC R228, c[0x0][0x248] ;  /* 0x00009200ffe47b82 */ /* 0x000ea20000000800 */
[----:B------:R-:W-:-:S04]  /*7d9d0*/  LEA R210, P6, R211, R2, 0x2 ;  /* 0x00000002d3d27211 */ /* 0x000fc800078c10ff */
[----:B------:R-:W-:Y:S01]  /*7d9e0*/  LEA.HI.X.SX32 R211, R211, R3, 0x2, P6 ;  /* 0x00000003d3d37211 */ /* 0x000fe200030f16ff */
[----:B--2---:R-:W-:Y:S02]  /*7d9f0*/  IMAD.IADD R235, R233, 0x1, R228 ;  /* 0x00000001e9eb7824 */ /* 0x004fe400078e02e4 */
[----:B------:R-:W2:Y:S01]  /*7da00*/  LDC R228, c[0x0][0x248] ;  /* 0x00009200ffe47b82 */ /* 0x000ea20000000800 */
[----:B------:R-:W-:-:S04]  /*7da10*/  LEA R216, P6, R217, R2, 0x2 ;  /* 0x00000002d9d87211 */ /* 0x000fc800078c10ff */
[-C--:B------:R-:W-:Y:S02]  /*7da20*/  LEA.HI.X.SX32 R217, R217, R3.reuse, 0x2, P6 ;  /* 0x00000003d9d97211 */ /* 0x080fe400030f16ff */
[CC--:B------:R-:W-:Y:S01]  /*7da30*/  LEA R222, P6, R223.reuse, R2.reuse, 0x2 ;  /* 0x00000002dfde7211 */ /* 0x0c0fe200078c10ff */
[----:B------:R-:W-:Y:S03]  /*7da40*/  STL.64 [R1+0x2820], R162 ;  /* 0x002820a201007387 */ /* 0x000fe60000100a00 */
[-C--:B------:R-:W-:Y:S01]  /*7da50*/  LEA.HI.X.SX32 R223, R223, R3.reuse, 0x2, P6 ;  /* 0x00000003dfdf7211 */ /* 0x080fe200030f16ff */
[----:B------:R4:W-:Y:S04]  /*7da60*/  STL.64 [R1+0x148], R10 ;  /* 0x0001480a01007387 */ /* 0x0009e80000100a00 */
[----:B------:R1:W-:Y:S01]  /*7da70*/  STL.64 [R1+0x2828], R164 ;  /* 0x002828a401007387 */ /* 0x0003e20000100a00 */
[----:B--2---:R-:W-:Y:S01]  /*7da80*/  IMAD.IADD R237, R235, 0x1, R228 ;  /* 0x00000001ebed7824 */ /* 0x004fe200078e02e4 */
[C---:B------:R-:W-:Y:S01]  /*7da90*/  LEA R228, P6, R0.reuse, R2, 0x2 ;  /* 0x0000000200e47211 */ /* 0x040fe200078c10ff */
[----:B----4-:R-:W2:Y:S02]  /*7daa0*/  LDC R11, c[0x0][0x22c] ;  /* 0x00008b00ff0b7b82 */ /* 0x010ea40000000800 */
[----:B------:R-:W-:Y:S01]  /*7dab0*/  IMAD.IADD R239, R237, 0x1, R230 ;  /* 0x00000001edef7824 */ /* 0x000fe200078e02e6 */
[----:B------:R-:W-:Y:S01]  /*7dac0*/  STL.64 [R1+0x2830], R166 ;  /* 0x002830a601007387 */ /* 0x000fe20000100a00 */
[----:B------:R-:W-:-:S03]  /*7dad0*/  LEA.HI.X.SX32 R229, R0, R3, 0x2, P6 ;  /* 0x0000000300e57211 */ /* 0x000fc600030f16ff */
[----:B------:R-:W-:Y:S01]  /*7dae0*/  STL.64 [R1+0x2838], R144 ;  /* 0x0028389001007387 */ /* 0x000fe20000100a00 */
[----:B------:R-:W-:Y:S01]  /*7daf0*/  IADD3 R0, R239, R232, RZ ;  /* 0x000000e8ef007210 */ /* 0x000fe20007ffe0ff */
[----:B-1----:R-:W1:Y:S02]  /*7db00*/  LDC R164, c[0x0][0x22c] ;  /* 0x00008b00ffa47b82 */ /* 0x002e640000000800 */
[----:B------:R-:W-:Y:S04]  /*7db10*/  STL.64 [R1+0x2840], R146 ;  /* 0x0028409201007387 */ /* 0x000fe80000100a00 */
[----:B------:R-:W-:Y:S01]  /*7db20*/  STL.64 [R1+0x2848], R156 ;  /* 0x0028489c01007387 */ /* 0x000fe20000100a00 */
[----:B------:R-:W-:-:S03]  /*7db30*/  IMAD.IADD R243, R0, 0x1, R236 ;  /* 0x0000000100f37824 */ /* 0x000fc600078e02ec */
[----:B------:R-:W-:Y:S04]  /*7db40*/  STL.64 [R1+0x2850], R158 ;  /* 0x0028509e01007387 */ /* 0x000fe80000100a00 */
[----:B------:R-:W-:Y:S04]  /*7db50*/  STL.64 [R1+0x2858], R160 ;  /* 0x002858a001007387 */ /* 0x000fe80000100a00 */
[----:B------:R4:W-:Y:S01]  /*7db60*/  STL.64 [R1+0x2870], R140 ;  /* 0x0028708c01007387 */ /* 0x0009e20000100a00 */
[----:B------:R-:W-:-:S03]  /*7db70*/  IMAD.IADD R245, R243, 0x1, R8 ;  /* 0x00000001f3f57824 */ /* 0x000fc600078e0208 */
[----:B------:R-:W-:Y:S04]  /*7db80*/  STL.64 [R1+0x2878], R142 ;  /* 0x0028788e01007387 */ /* 0x000fe80000100a00 */
[----:B------:R-:W-:Y:S04]  /*7db90*/  STL.64 [R1+0x2890], R136 ;  /* 0x0028908801007387 */ /* 0x000fe80000100a00 */
[----:B------:R3:W-:Y:S01]  /*7dba0*/  STL.64 [R1+0x2898], R138 ;  /* 0x0028988a01007387 */ /* 0x0007e20000100a00 */
[-C--:B------:R-:W-:Y:S01]  /*7dbb0*/  LEA R18, P5, R19, R2.reuse, 0x2 ;  /* 0x0000000213127211 */ /* 0x080fe200078a10ff */
[----:B----4-:R-:W4:Y:S02]  /*7dbc0*/  LDC R140, c[0x0][0x22c] ;  /* 0x00008b00ff8c7b82 */ /* 0x010f240000000800 */
[----:B------:R-:W-:Y:S04]  /*7dbd0*/  STL.64 [R1+0x28a0], R152 ;  /* 0x0028a09801007387 */ /* 0x000fe80000100a00 */
[----:B------:R-:W2:Y:S01]  /*7dbe0*/  LDL.LU R8, [R1+0x267c] ;  /* 0x00267c0001087983 */ /* 0x000ea20000300800 */
[-C--:B------:R-:W-:Y:S01]  /*7dbf0*/  LEA R84, P3, R91, R2.reuse, 0x2 ;  /* 0x000000025b547211 */ /* 0x080fe200078610ff */
[----:B------:R-:W4:Y:S02]  /*7dc00*/  LDC R141, c[0x0][0x22c] ;  /* 0x00008b00ff8d7b82 */ /* 0x000f240000000800 */
[----:B------:R-:W4:Y:S04]  /*7dc10*/  LDL.LU.64 R158, [R1+0xae8] ;  /* 0x000ae800019e7983 */ /* 0x000f280000300a00 */
[----:B------:R-:W4:Y:S01]  /*7dc20*/  LDL.LU R163, [R1+0xe1c] ;  /* 0x000e1c0001a37983 */ /* 0x000f220000300800 */
[----:B------:R-:W-:Y:S01]  /*7dc30*/  LEA R234, P6, R235, R2, 0x2 ;  /* 0x00000002ebea7211 */ /* 0x000fe200078c10ff */
[----:B------:R-:W-:Y:S01]  /*7dc40*/  IMAD.IADD R247, R245, 0x1, R242 ;  /* 0x00000001f5f77824 */ /* 0x000fe200078e02f2 */
[----:B---3--:R-:W3:Y:S01]  /*7dc50*/  LDC R138, c[0x0][0x22c] ;  /* 0x00008b00ff8a7b82 */ /* 0x008ee20000000800 */
[----:B------:R-:W3:Y:S01]  /*7dc60*/  LDL.LU R122, [R1+0x2678] ;  /* 0x00267800017a7983 */ /* 0x000ee20000300800 */
[----:B------:R-:W-:-:S02]  /*7dc70*/  LEA.HI.X.SX32 R19, R19, R3, 0x2, P5 ;  /* 0x0000000313137211 */ /* 0x000fc400028f16ff */
[CC--:B------:R-:W-:Y:S01]  /*7dc80*/  LEA R68, P5, R69.reuse, R2.reuse, 0x2 ;  /* 0x0000000245447211 */ /* 0x0c0fe200078a10ff */
[----:B------:R-:W3:Y:S03]  /*7dc90*/  LDL.LU.64 R156, [R1+0xae0] ;  /* 0x000ae000019c7983 */ /* 0x000ee60000300a00 */
[-C--:B------:R-:W-:Y:S01]  /*7dca0*/  LEA.HI.X.SX32 R69, R69, R3.reuse, 0x2, P5 ;  /* 0x0000000345457211 */ /* 0x080fe200028f16ff */
[----:B------:R-:W3:Y:S01]  /*7dcb0*/  LDL.LU R166, [R1+0xe00] ;  /* 0x000e000001a67983 */ /* 0x000ee20000300800 */
[----:B------:R-:W-:Y:S01]  /*7dcc0*/  LEA R74, P5, R75, R2, 0x2 ;  /* 0x000000024b4a7211 */ /* 0x000fe200078a10ff */
[----:B------:R-:W1:Y:S01]  /*7dcd0*/  LDC R139, c[0x0][0x22c] ;  /* 0x00008b00ff8b7b82 */ /* 0x000e620000000800 */
[-C--:B------:R-:W-:Y:S01]  /*7dce0*/  LEA.HI.X.SX32 R85, R91, R3.reuse, 0x2, P3 ;  /* 0x000000035b557211 */ /* 0x080fe200018f16ff */
[----:B------:R-:W1:Y:S01]  /*7dcf0*/  LDL.LU R125, [R1+0x2674] ;  /* 0x00267400017d7983 */ /* 0x000e620000300800 */
[----:B------:R-:W-:-:S02]  /*7dd00*/  LEA.HI.X.SX32 R75, R75, R3, 0x2, P5 ;  /* 0x000000034b4b7211 */ /* 0x000fc400028f16ff */
[CC--:B------:R-:W-:Y:S01]  /*7dd10*/  LEA R80, P5, R81.reuse, R2.reuse, 0x2 ;  /* 0x0000000251507211 */ /* 0x0c0fe200078a10ff */
[----:B------:R-:W3:Y:S03]  /*7dd20*/  LDL.LU.64 R146, [R1+0xad8] ;  /* 0x000ad80001927983 */ /* 0x000ee60000300a00 */
[-C--:B------:R-:W-:Y:S01]  /*7dd30*/  LEA.HI.X.SX32 R81, R81, R3.reuse, 0x2, P5 ;  /* 0x0000000351517211 */ /* 0x080fe200028f16ff */
[----:B------:R-:W3:Y:S01]  /*7dd40*/  LDL.LU R165, [R1+0xdf0] ;  /* 0x000df00001a57983 */ /* 0x000ee20000300800 */
[C---:B------:R-:W-:Y:S02]  /*7dd50*/  LEA R86, P5, R90.reuse, R2, 0x2 ;  /* 0x000000025a567211 */ /* 0x040fe400078a10ff */
[-C--:B------:R-:W-:Y:S01]  /*7dd60*/  LEA.HI.X.SX32 R235, R235, R3.reuse, 0x2, P6 ;  /* 0x00000003ebeb7211 */ /* 0x080fe200030f16ff */
[----:B------:R-:W3:Y:S01]  /*7dd70*/  LDL.LU.64 R144, [R1+0xad0] ;  /* 0x000ad00001907983 */ /* 0x000ee20000300a00 */
[----:B------:R-:W-:-:S02]  /*7dd80*/  LEA.HI.X.SX32 R87, R90, R3, 0x2, P5 ;  /* 0x000000035a577211 */ /* 0x000fc400028f16ff */
[CC--:B------:R-:W-:Y:S01]  /*7dd90*/  LEA R92, P5, R93.reuse, R2.reuse, 0x2 ;  /* 0x000000025d5c7211 */ /* 0x0c0fe200078a10ff */
[----:B------:R-:W3:Y:S01]  /*7dda0*/  LDL.LU R167, [R1+0xe04] ;  /* 0x000e040001a77983 */ /* 0x000ee20000300800 */
[CC--:B------:R-:W-:Y:S02]  /*7ddb0*/  LEA R90, P3, R96.reuse, R2.reuse, 0x2 ;  /* 0x00000002605a7211 */ /* 0x0c0fe400078610ff */
[-C--:B------:R-:W-:Y:S01]  /*7ddc0*/  LEA.HI.X.SX32 R93, R93, R3.reuse, 0x2, P5 ;  /* 0x000000035d5d7211 */ /* 0x080fe200028f16ff */
[----:B------:R-:W3:Y:S01]  /*7ddd0*/  LDL.LU.64 R154, [R1+0xab8] ;  /* 0x000ab800019a7983 */ /* 0x000ee20000300a00 */
[-C--:B------:R-:W-:Y:S02]  /*7dde0*/  LEA R98, P5, R99, R2.reuse, 0x2 ;  /* 0x0000000263627211 */ /* 0x080fe400078a10ff */
[----:B------:R-:W-:Y:S01]  /*7ddf0*/  LEA.HI.X.SX32 R91, R96, R3, 0x2, P3 ;  /* 0x00000003605b7211 */ /* 0x000fe200018f16ff */
[----:B------:R-:W3:Y:S01]  /*7de00*/  LDL.LU R131, [R1+0xdf4] ;  /* 0x000df40001837983 */ /* 0x000ee20000300800 */
[----:B------:R-:W-:-:S02]  /*7de10*/  LEA R96, P3, R97, R2, 0x2 ;  /* 0x0000000261607211 */ /* 0x000fc400078610ff */
[-C--:B------:R-:W-:Y:S01]  /*7de20*/  LEA.HI.X.SX32 R99, R99, R3.reuse, 0x2, P5 ;  /* 0x0000000363637211 */ /* 0x080fe200028f16ff */
[----:B------:R-:W3:Y:S01]  /*7de30*/  LDL.LU.64 R56, [R1+0xab0] ;  /* 0x000ab00001387983 */ /* 0x000ee20000300a00 */
[-C--:B------:R-:W-:Y:S02]  /*7de40*/  LEA R104, P5, R105, R2.reuse, 0x2 ;  /* 0x0000000269687211 */ /* 0x080fe400078a10ff */
[-C--:B------:R-:W-:Y:S02]  /*7de50*/  LEA.HI.X.SX32 R97, R97, R3.reuse, 0x2, P3 ;  /* 0x0000000361617211 */ /* 0x080fe400018f16ff */
[-C--:B------:R-:W-:Y:S02]  /*7de60*/  LEA R102, P3, R103, R2.reuse, 0x2 ;  /* 0x0000000267667211 */ /* 0x080fe400078610ff */
[----:B------:R-:W-:Y:S02]  /*7de70*/  LEA.HI.X.SX32 R105, R105, R3, 0x2, P5 ;  /* 0x0000000369697211 */ /* 0x000fe400028f16ff */
[----:B------:R-:W-:-:S02]  /*7de80*/  LEA R110, P5, R111, R2, 0x2 ;  /* 0x000000026f6e7211 */ /* 0x000fc400078a10ff */
[-C--:B------:R-:W-:Y:S02]  /*7de90*/  LEA.HI.X.SX32 R103, R103, R3.reuse, 0x2, P3 ;  /* 0x0000000367677211 */ /* 0x080fe400018f16ff */
        /* <DEDUP_REMOVED lines=54> */
[CC--:B------:R-:W-:Y:S02]  /*7e200*/  LEA R240, P6, R0.reuse, R2.reuse, 0x2 ;  /* 0x0000000200f07211 */ /* 0x0c0fe400078c10ff */
[-C--:B------:R-:W-:Y:S02]  /*7e210*/  LEA R238, P5, R239, R2.reuse, 0x2 ;  /* 0x00000002efee7211 */ /* 0x080fe400078a10ff */
[-C--:B------:R-:W-:Y:S02]  /*7e220*/  LEA.HI.X.SX32 R231, R231, R3.reuse, 0x2, P3 ;  /* 0x00000003e7e77211 */ /* 0x080fe400018f16ff */
[----:B------:R-:W-:Y:S02]  /*7e230*/  LEA R236, P3, R237, R2, 0x2 ;  /* 0x00000002edec7211 */ /* 0x000fe400078610ff */
[-C--:B------:R-:W-:Y:S01]  /*7e240*/  LEA.HI.X.SX32 R241, R0, R3.reuse, 0x2, P6 ;  /* 0x0000000300f17211 */ /* 0x080fe200030f16ff */
[----:B------:R-:W-:Y:S01]  /*7e250*/  IMAD.IADD R0, R247, 0x1, R244 ;  /* 0x00000001f7007824 */ /* 0x000fe200078e02f4 */
[----:B------:R-:W-:-:S02]  /*7e260*/  LEA.HI.X.SX32 R239, R239, R3, 0x2, P5 ;  /* 0x00000003efef7211 */ /* 0x000fc400028f16ff */
[-C--:B------:R-:W-:Y:S02]  /*7e270*/  LEA R244, P5, R245, R2.reuse, 0x2 ;  /* 0x00000002f5f47211 */ /* 0x080fe400078a10ff */
[-C--:B------:R-:W-:Y:S02]  /*7e280*/  LEA.HI.X.SX32 R237, R237, R3.reuse, 0x2, P3 ;  /* 0x00000003eded7211 */ /* 0x080fe400018f16ff */
[-C--:B------:R-:W-:Y:S01]  /*7e290*/  LEA R242, P3, R243, R2.reuse, 0x2 ;  /* 0x00000002f3f27211 */ /* 0x080fe200078610ff */
[C---:B------:R-:W-:Y:S01]  /*7e2a0*/  IMAD.IADD R252, R0.reuse, 0x1, R9 ;  /* 0x0000000100fc7824 */ /* 0x040fe200078e0209 */
[-C--:B------:R-:W-:Y:S01]  /*7e2b0*/  LEA.HI.X.SX32 R245, R245, R3.reuse, 0x2, P5 ;  /* 0x00000003f5f57211 */ /* 0x080fe200028f16ff */
[----:B------:R-:W3:Y:S01]  /*7e2c0*/  LDL.LU R9, [R1+0xe08] ;  /* 0x000e080001097983 */ /* 0x000ee20000300800 */
[C---:B------:R-:W-:Y:S02]  /*7e2d0*/  LEA R248, P5, R0.reuse, R2, 0x2 ;  /* 0x0000000200f87211 */ /* 0x040fe400078a10ff */
[-C--:B------:R-:W-:Y:S01]  /*7e2e0*/  LEA.HI.X.SX32 R243, R243, R3.reuse, 0x2, P3 ;  /* 0x00000003f3f37211 */ /* 0x080fe200018f16ff */
[----:B------:R-:W3:Y:S01]  /*7e2f0*/  LDL.LU R136, [R1+0x2670] ;  /* 0x0026700001887983 */ /* 0x000ee20000300800 */
[----:B------:R-:W-:-:S03]  /*7e300*/  LEA.HI.X.SX32 R249, R0, R3, 0x2, P5 ;  /* 0x0000000300f97211 */ /* 0x000fc600028f16ff */
[----:B------:R-:W3:Y:S01]  /*7e310*/  LDL.LU R124, [R1+0x266c] ;  /* 0x00266c00017c7983 */ /* 0x000ee20000300800 */
[----:B--2---:R-:W-:-:S03]  /*7e320*/  ISETP.LT.AND P3, PT, R8, R11, !P0 ;  /* 0x0000000b0800720c */ /* 0x004fc60004761270 */
[----:B------:R-:W2:Y:S04]  /*7e330*/  LDL.LU.64 R10, [R1+0xaa8] ;  /* 0x000aa800010a7983 */ /* 0x000ea80000300a00 */
[----:B------:R-:W2:Y:S04]  /*7e340*/  LDL.LU R8, [R1+0xdf8] ;  /* 0x000df80001087983 */ /* 0x000ea80000300800 */
[----:B----4-:R4:W-:Y:S01]  /*7e350*/  @P2 STG.E desc[UR60][R158.64], R163 ;  /* 0x000000a39e002986 */ /* 0x0109e2000c10193c */
[----:B---3--:R-:W-:-:S03]  /*7e360*/  ISETP.LT.AND P2, PT, R122, R130, !P0 ;  /* 0x000000827a00720c */ /* 0x008fc60004741270 */
[----:B------:R-:W3:Y:S04]  /*7e370*/  LDL.LU R0, [R1+0x2668] ;  /* 0x0026680001007983 */ /* 0x000ee80000300800 */
[----:B------:R-:W2:Y:S01]  /*7e380*/  LDL.LU R122, [R1+0x2664] ;  /* 0x00266400017a7983 */ /* 0x000ea20000300800 */
[----:B------:R-:W-:-:S03]  /*7e390*/  LEA R246, P6, R247, R2, 0x2 ;  /* 0x00000002f7f67211 */ /* 0x000fc600078c10ff */
[----:B----4-:R-:W4:Y:S01]  /*7e3a0*/  LDL.LU.64 R162, [R1+0xaa0] ;  /* 0x000aa00001a27983 */ /* 0x010f220000300a00 */
[-C--:B------:R-:W-:Y:S02]  /*7e3b0*/  LEA.HI.X.SX32 R247, R247, R3.reuse, 0x2, P6 ;  /* 0x00000003f7f77211 */ /* 0x080fe400030f16ff */
[C---:B------:R-:W-:Y:S01]  /*7e3c0*/  LEA R2, P6, R252.reuse, R2, 0x2 ;  /* 0x00000002fc027211 */ /* 0x040fe200078c10ff */
[----:B------:R-:W4:Y:S03]  /*7e3d0*/  LDL.LU R130, [R1+0xe0c] ;  /* 0x000e0c0001827983 */ /* 0x000f260000300800 */
[----:B------:R-:W-:Y:S02]  /*7e3e0*/  LEA.HI.X.SX32 R3, R252, R3, 0x2, P6 ;  /* 0x00000003fc037211 */ /* 0x000fe400030f16ff */
[----:B-1----:R-:W-:Y:S01]  /*7e3f0*/  ISETP.LT.AND P6, PT, R125, R164, !P0 ;  /* 0x000000a47d00720c */ /* 0x002fe200047c1270 */
[----:B------:R1:W-:Y:S01]  /*7e400*/  @P4 STG.E desc[UR60][R156.64], R166 ;  /* 0x000000a69c004986 */ /* 0x0003e2000c10193c */
[----:B------:R-:W1:Y:S08]  /*7e410*/  LDC R164, c[0x0][0x22c] ;  /* 0x00008b00ffa47b82 */ /* 0x000e700000000800 */
[----:B------:R-:W1:Y:S01]  /*7e420*/  LDC R125, c[0x0][0x22c] ;  /* 0x00008b00ff7d7b82 */ /* 0x000e620000000800 */
[----:B------:R1:W-:Y:S04]  /*7e430*/  @P3 STG.E desc[UR60][R146.64], R165 ;  /* 0x000000a592003986 */ /* 0x0003e8000c10193c */
[----:B------:R-:W-:Y:S03]  /*7e440*/  @P2 STG.E desc[UR60][R144.64], R167 ;  /* 0x000000a790002986 */ /* 0x000fe6000c10193c */
[----:B-1----:R-:W3:Y:S08]  /*7e450*/  LDC R166, c[0x0][0x22c] ;  /* 0x00008b00ffa67b82 */ /* 0x002ef00000000800 */
[----:B------:R-:W1:Y:S01]  /*7e460*/  LDC R252, c[0x0][0x22c] ;  /* 0x00008b00fffc7b82 */ /* 0x000e620000000800 */
[----:B------:R-:W-:-:S02]  /*7e470*/  ISETP.LT.AND P4, PT, R136, R164, !P0 ;  /* 0x000000a48800720c */ /* 0x000fc40004781270 */
[----:B------:R-:W4:Y:S01]  /*7e480*/  LDL.LU.64 R164, [R1+0xa98] ;  /* 0x000a980001a47983 */ /* 0x000f220000300a00 */
[----:B------:R-:W-:-:S03]  /*7e490*/  ISETP.LT.AND P5, PT, R124, R125, !P0 ;  /* 0x0000007d7c00720c */ /* 0x000fc600047a1270 */
[----:B------:R-:W4:Y:S01]  /*7e4a0*/  LDL.LU R125, [R1+0xdfc] ;  /* 0x000dfc00017d7983 */ /* 0x000f220000300800 */
[----:B------:R-:W1:Y:S03]  /*7e4b0*/  LDC R124, c[0x0][0x22c] ;  /* 0x00008b00ff7c7b82 */ /* 0x000e660000000800 */
[----:B------:R-:W4:Y:S01]  /*7e4c0*/  LDL.LU R137, [R1+0x2660] ;  /* 0x0026600001897983 */ /* 0x000f220000300800 */
[----:B--2---:R-:W-:-:S03]  /*7e4d0*/  ISETP.LT.AND P2, PT, R122, R123, !P0 ;  /* 0x0000007b7a00720c */ /* 0x004fc60004741270 */
[----:B------:R-:W2:Y:S04]  /*7e4e0*/  LDL.LU R123, [R1+0x265c] ;  /* 0x00265c00017b7983 */ /* 0x000ea80000300800 */
[----:B------:R-:W1:Y:S01]  /*7e4f0*/  LDL.LU R122, [R1+0x2654] ;  /* 0x00265400017a7983 */ /* 0x000e620000300800 */
[----:B---3--:R-:W-:Y:S02]  /*7e500*/  ISETP.LT.AND P3, PT, R0, R166, !P0 ;  /* 0x000000a60000720c */ /* 0x008fe40004761270 */
[----:B------:R-:W3:Y:S01]  /*7e510*/  LDC R0, c[0x0][0x22c] ;  /* 0x00008b00ff007b82 */ /* 0x000ee20000000800 */
[----:B------:R4:W-:Y:S04]  /*7e520*/  @P6 STG.E desc[UR60][R154.64], R131 ;  /* 0x000000839a006986 */ /* 0x0009e8000c10193c */
[----:B------:R4:W-:Y:S04]  /*7e530*/  @P4 STG.E desc[UR60][R56.64], R9 ;  /* 0x0000000938004986 */ /* 0x0009e8000c10193c */
[----:B----4-:R-:W4:Y:S04]  /*7e540*/  LDL.LU.64 R154, [R1+0xa90] ;  /* 0x000a9000019a7983 */ /* 0x010f280000300a00 */
[----:B------:R-:W4:Y:S04]  /*7e550*/  LDL.LU R131, [R1+0xde0] ;  /* 0x000de00001837983 */ /* 0x000f280000300800 */
[----:B------:R-:W3:Y:S04]  /*7e560*/  LDL.LU R136, [R1+0x2658] ;  /* 0x0026580001887983 */ /* 0x000ee80000300800 */
[----:B------:R-:W4:Y:S04]  /*7e570*/  LDL.LU.64 R56, [R1+0xa88] ;  /* 0x000a880001387983 */ /* 0x000f280000300a00 */
[----:B------:R2:W-:Y:S04]  /*7e580*/  @P5 STG.E desc[UR60][R10.64], R8 ;  /* 0x000000080a005986 */ /* 0x0005e8000c10193c */
[----:B------:R-:W4:Y:S04]  /*7e590*/  LDL.LU R9, [R1+0xdd0] ;  /* 0x000dd00001097983 */ /* 0x000f280000300800 */
[----:B------:R2:W-:Y:S04]  /*7e5a0*/  @P3 STG.E desc[UR60][R162.64], R130 ;  /* 0x00000082a2003986 */ /* 0x0005e8000c10193c */
[----:B--2---:R-:W2:Y:S04]  /*7e5b0*/  LDL.LU.64 R10, [R1+0xa80] ;  /* 0x000a8000010a7983 */ /* 0x004ea80000300a00 */
[----:B------:R-:W2:Y:S04]  /*7e5c0*/  LDL.LU R8, [R1+0xde4] ;  /* 0x000de40001087983 */ /* 0x000ea80000300800 */
[----:B------:R-:W2:Y:S04]  /*7e5d0*/  LDL.LU R130, [R1+0x2650] ;  /* 0x0026500001827983 */ /* 0x000ea80000300800 */
[----:B------:R-:W2:Y:S04]  /*7e5e0*/  LDL.LU.64 R156, [R1+0xa78] ;  /* 0x000a7800019c7983 */ /* 0x000ea80000300a00 */
[----:B------:R-:W2:Y:S04]  /*7e5f0*/  LDL.LU R144, [R1+0xdd4] ;  /* 0x000dd40001907983 */ /* 0x000ea80000300800 */
[----:B------:R-:W2:Y:S04]  /*7e600*/  LDL.LU.64 R146, [R1+0xa70] ;  /* 0x000a700001927983 */ /* 0x000ea80000300a00 */
[----:B------:R-:W2:Y:S04]  /*7e610*/  LDL.LU R145, [R1+0xde8] ;  /* 0x000de80001917983 */ /* 0x000ea80000300800 */
[----:B------:R1:W-:Y:S01]  /*7e620*/  @P2 STG.E desc[UR60][R164.64], R125 ;  /* 0x0000007da4002986 */ /* 0x0003e2000c10193c */
[----:B------:R-:W-:-:S03]  /*7e630*/  ISETP.LT.AND P3, PT, R123, R140, !P0 ;  /* 0x0000008c7b00720c */ /* 0x000fc60004761270 */
[----:B------:R-:W2:Y:S01]  /*7e640*/  LDL.LU R123, [R1+0x264c] ;  /* 0x00264c00017b7983 */ /* 0x000ea20000300800 */
[----:B-1----:R-:W-:-:S03]  /*7e650*/  ISETP.LT.AND P2, PT, R122, R124, !P0 ;  /* 0x0000007c7a00720c */ /* 0x002fc60004741270 */
[----:B------:R-:W2:Y:S04]  /*7e660*/  LDL.LU.64 R166, [R1+0xa68] ;  /* 0x000a680001a67983 */ /* 0x000ea80000300a00 */
[----:B------:R-:W2:Y:S04]  /*7e670*/  LDL.LU R162, [R1+0xdd8] ;  /* 0x000dd80001a27983 */ /* 0x000ea80000300800 */
[----:B------:R-:W2:Y:S04]  /*7e680*/  LDL.LU R125, [R1+0x2648] ;  /* 0x00264800017d7983 */ /* 0x000ea80000300800 */
[----:B------:R-:W2:Y:S01]  /*7e690*/  LDL.LU R124, [R1+0x2644] ;  /* 0x00264400017c7983 */ /* 0x000ea20000300800 */
[----:B------:R-:W-:-:S02]  /*7e6a0*/  ISETP.LT.AND P4, PT, R137, R141, !P0 ;  /* 0x0000008d8900720c */ /* 0x000fc40004781270 */
[----:B------:R-:W1:Y:S01]  /*7e6b0*/  LDC R137, c[0x0][0x22c] ;  /* 0x00008b00ff897b82 */ /* 0x000e620000000800 */
[----:B------:R-:W2:Y:S01]  /*7e6c0*/  LDL.LU R122, [R1+0x2640] ;  /* 0x00264000017a7983 */ /* 0x000ea20000300800 */
[----:B---3--:R-:W-:-:S06]  /*7e6d0*/  ISETP.LT.AND P6, PT, R136, R138, !P0 ;  /* 0x0000008a8800720c */ /* 0x008fcc00047c1270 */
[----:B------:R-:W3:Y:S03]  /*7e6e0*/  LDC R136, c[0x0][0x22c] ;  /* 0x00008b00ff887b82 */ /* 0x000ee60000000800 */
[----:B----4-:R4:W-:Y:S05]  /*7e6f0*/  @P4 STG.E desc[UR60][R154.64], R131 ;  /* 0x000000839a004986 */ /* 0x0109ea000c10193c */
[----:B------:R-:W3:Y:S01]  /*7e700*/  LDC R138, c[0x0][0x22c] ;  /* 0x00008b00ff8a7b82 */ /* 0x000ee20000000800 */
[----:B------:R-:W-:Y:S01]  /*7e710*/  @P3 STG.E desc[UR60][R56.64], R9 ;  /* 0x0000000938003986 */ /* 0x000fe2000c10193c */
[----:B--2---:R-:W-:-:S03]  /*7e720*/  ISETP.LT.AND P5, PT, R130, R252, !P0 ;  /* 0x000000fc8200720c */ /* 0x004fc600047a1270 */
[----:B------:R-:W2:Y:S03]  /*7e730*/  LDL.LU R130, [R1+0x263c] ;  /* 0x00263c0001827983 */ /* 0x000ea60000300800 */
[----:B------:R-:W2:Y:S01]  /*7e740*/  LDC R252, c[0x0][0x22c] ;  /* 0x00008b00fffc7b82 */ /* 0x000ea20000000800 */
[----:B------:R-:W2:Y:S04]  /*7e750*/  LDL.LU.64 R164, [R1+0xa60] ;  /* 0x000a600001a47983 */ /* 0x000ea80000300a00 */
[----:B------:R-:W2:Y:S04]  /*7e760*/  LDL.LU R163, [R1+0xdec] ;  /* 0x000dec0001a37983 */ /* 0x000ea80000300800 */
[----:B----4-:R-:W4:Y:S04]  /*7e770*/  LDL.LU.64 R154, [R1+0xa58] ;  /* 0x000a5800019a7983 */ /* 0x010f280000300a00 */
[----:B------:R-:W4:Y:S04]  /*7e780*/  LDL.LU R131, [R1+0xddc] ;  /* 0x000ddc0001837983 */ /* 0x000f280000300800 */
[----:B------:R1:W-:Y:S04]  /*7e790*/  @P6 STG.E desc[UR60][R10.64], R8 ;  /* 0x000000080a006986 */ /* 0x0003e8000c10193c */
[----:B------:R-:W-:Y:S04]  /*7e7a0*/  @P2 STG.E desc[UR60][R156.64], R144 ;  /* 0x000000909c002986 */ /* 0x000fe8000c10193c */
[----:B-1----:R-:W4:Y:S04]  /*7e7b0*/  LDL.LU.64 R10, [R1+0xa50] ;  /* 0x000a5000010a7983 */ /* 0x002f280000300a00 */
[----:B------:R-:W4:Y:S04]  /*7e7c0*/  LDL.LU R9, [R1+0xdc0] ;  /* 0x000dc00001097983 */ /* 0x000f280000300800 */
[----:B------:R-:W4:Y:S04]  /*7e7d0*/  LDL.LU.64 R56, [R1+0xa38] ;  /* 0x000a380001387983 */ /* 0x000f280000300a00 */
[----:B------:R-:W4:Y:S01]  /*7e7e0*/  LDL.LU R8, [R1+0xdb0] ;  /* 0x000db00001087983 */ /* 0x000f220000300800 */
[----:B------:R-:W-:-:S03]  /*7e7f0*/  ISETP.LT.AND P3, PT, R125, R139, !P0 ;  /* 0x0000008b7d00720c */ /* 0x000fc60004761270 */
[----:B------:R-:W4:Y:S01]  /*7e800*/  LDL.LU R125, [R1+0x2638] ;  /* 0x00263800017d7983 */ /* 0x000f220000300800 */
[----:B------:R-:W-:Y:S01]  /*7e810*/  ISETP.LT.AND P4, PT, R123, R0, !P0 ;  /* 0x000000007b00720c */ /* 0x000fe20004781270 */
[----:B------:R-:W1:Y:S01]  /*7e820*/  LDC R139, c[0x0][0x22c] ;  /* 0x00008b00ff8b7b82 */ /* 0x000e620000000800 */
[----:B------:R-:W-:Y:S02]  /*7e830*/  ISETP.LT.AND P2, PT, R124, R137, !P0 ;  /* 0x000000897c00720c */ /* 0x000fe40004741270 */
[----:B------:R-:W4:Y:S05]  /*7e840*/  LDL.LU R124, [R1+0x2634] ;  /* 0x00263400017c7983 */ /* 0x000f2a0000300800 */
[----:B------:R-:W4:Y:S01]  /*7e850*/  LDC R0, c[0x0][0x22c] ;  /* 0x00008b00ff007b82 */ /* 0x000f220000000800 */
[----:B------:R-:W-:Y:S04]  /*7e860*/  @P5 STG.E desc[UR60][R146.64], R145 ;  /* 0x0000009192005986 */ /* 0x000fe8000c10193c */
[----:B------:R3:W-:Y:S02]  /*7e870*/  @P4 STG.E desc[UR60][R166.64], R162 ;  /* 0x000000a2a6004986 */ /* 0x0007e4000c10193c */
[----:B---3--:R-:W-:Y:S01]  /*7e880*/  ISETP.LT.AND P4, PT, R122, R136, !P0 ;  /* 0x000000887a00720c */ /* 0x008fe20004781270 */
[----:B------:R-:W3:Y:S01]  /*7e890*/  LDC R123, c[0x0][0x22c] ;  /* 0x00008b00ff7b7b82 */ /* 0x000ee20000000800 */
[----:B------:R-:W3:Y:S04]  /*7e8a0*/  LDL.LU R122, [R1+0x2630] ;  /* 0x00263000017a7983 */ /* 0x000ee80000300800 */
[----:B------:R-:W3:Y:S03]  /*7e8b0*/  LDL.LU.64 R160, [R1+0xa30] ;  /* 0x000a300001a07983 */ /* 0x000ee60000300a00 */
[----:B------:R-:W1:Y:S01]  /*7e8c0*/  LDC R137, c[0x0][0x22c] ;  /* 0x00008b00ff897b82 */ /* 0x000e620000000800 */
[----:B------:R-:W3:Y:S04]  /*7e8d0*/  LDL.LU R166, [R1+0xdc4] ;  /* 0x000dc40001a67983 */ /* 0x000ee80000300800 */
[----:B------:R-:W3:Y:S03]  /*7e8e0*/  LDL.LU.64 R158, [R1+0xa28] ;  /* 0x000a2800019e7983 */ /* 0x000ee60000300a00 */
[----:B------:R-:W1:Y:S01]  /*7e8f0*/  LDC R136, c[0x0][0x22c] ;  /* 0x00008b00ff887b82 */ /* 0x000e620000000800 */
[----:B------:R-:W3:Y:S04]  /*7e900*/  LDL.LU R167, [R1+0xdb4] ;  /* 0x000db40001a77983 */ /* 0x000ee80000300800 */
[----:B------:R-:W3:Y:S04]  /*7e910*/  LDL.LU.64 R144, [R1+0xa20] ;  /* 0x000a200001907983 */ /* 0x000ee80000300a00 */
[----:B--2---:R2:W-:Y:S04]  /*7e920*/  @P3 STG.E desc[UR60][R164.64], R163 ;  /* 0x000000a3a4003986 */ /* 0x0045e8000c10193c */
[----:B--2---:R-:W2:Y:S01]  /*7e930*/  LDL.LU R165, [R1+0xdc8] ;  /* 0x000dc80001a57983 */ /* 0x004ea20000300800 */
[----:B----4-:R-:W-:-:S03]  /*7e940*/  ISETP.LT.AND P3, PT, R124, R0, !P0 ;  /* 0x000000007c00720c */ /* 0x010fc60004761270 */
[----:B------:R-:W1:Y:S01]  /*7e950*/  LDL.LU R124, [R1+0x262c] ;  /* 0x00262c00017c7983 */ /* 0x000e620000300800 */
[----:B------:R-:W-:Y:S01]  /*7e960*/  ISETP.LT.AND P5, PT, R130, R138, !P0 ;  /* 0x0000008a8200720c */ /* 0x000fe200047a1270 */
[----:B------:R-:W4:Y:S02]  /*7e970*/  LDC R0, c[0x0][0x22c] ;  /* 0x00008b00ff007b82 */ /* 0x000f240000000800 */
[----:B------:R3:W-:Y:S01]  /*7e980*/  @P2 STG.E desc[UR60][R154.64], R131 ;  /* 0x000000839a002986 */ /* 0x0007e2000c10193c */
[----:B------:R-:W-:-:S03]  /*7e990*/  ISETP.LT.AND P6, PT, R125, R252, !P0 ;  /* 0x000000fc7d00720c */ /* 0x000fc600047c1270 */
[----:B------:R3:W-:Y:S02]  /*7e9a0*/  @P4 STG.E desc[UR60][R10.64], R9 ;  /* 0x000000090a004986 */ /* 0x0007e4000c10193c */
[----:B------:R-:W4:Y:S01]  /*7e9b0*/  LDC R130, c[0x0][0x22c] ;  /* 0x00008b00ff827b82 */ /* 0x000f220000000800 */
[----:B---3--:R-:W-:Y:S02]  /*7e9c0*/  ISETP.LT.AND P2, PT, R122, R123, !P0 ;  /* 0x0000007b7a00720c */ /* 0x008fe40004741270 */
[----:B------:R-:W3:Y:S04]  /*7e9d0*/  LDL.LU R122, [R1+0x2628] ;  /* 0x00262800017a7983 */ /* 0x000ee80000300800 */
[----:B------:R-:W4:Y:S01]  /*7e9e0*/  LDL.LU.64 R154, [R1+0xa18] ;  /* 0x000a1800019a7983 */ /* 0x000f220000300a00 */
[----:B------:R-:W4:Y:S03]  /*7e9f0*/  LDC R252, c[0x0][0x22c] ;  /* 0x00008b00fffc7b82 */ /* 0x000f260000000800 */
[----:B------:R-:W4:Y:S04]  /*7ea00*/  LDL.LU R131, [R1+0xdb8] ;  /* 0x000db80001837983 */ /* 0x000f280000300800 */
[----:B------:R-:W4:Y:S01]  /*7ea10*/  LDL.LU R11, [R1+0x2624] ;  /* 0x00262400010b7983 */ /* 0x000f220000300800 */
[----:B------:R-:W4:Y:S03]  /*7ea20*/  LDC R138, c[0x0][0x22c] ;  /* 0x00008b00ff8a7b82 */ /* 0x000f260000000800 */
[----:B------:R-:W4:Y:S04]  /*7ea30*/  LDL.LU R123, [R1+0x2620] ;  /* 0x00262000017b7983 */ /* 0x000f280000300800 */
[----:B------:R-:W4:Y:S04]  /*7ea40*/  LDL.LU R125, [R1+0x261c] ;  /* 0x00261c00017d7983 */ /* 0x000f280000300800 */
[----:B------:R2:W-:Y:S04]  /*7ea50*/  @P5 STG.E desc[UR60][R56.64], R8 ;  /* 0x0000000838005986 */ /* 0x0005e8000c10193c */
[----:B------:R-:W4:Y:S04]  /*7ea60*/  LDL.LU.64 R156, [R1+0xa10] ;  /* 0x000a1000019c7983 */ /* 0x000f280000300a00 */
[----:B--2---:R-:W2:Y:S04]  /*7ea70*/  LDL.LU R8, [R1+0xdcc] ;  /* 0x000dcc0001087983 */ /* 0x004ea80000300800 */
[----:B------:R-:W2:Y:S04]  /*7ea80*/  LDL.LU.64 R146, [R1+0xa08] ;  /* 0x000a080001927983 */ /* 0x000ea80000300a00 */
[----:B------:R-:W2:Y:S04]  /*7ea90*/  LDL.LU R164, [R1+0xdbc] ;  /* 0x000dbc0001a47983 */ /* 0x000ea80000300800 */
[----:B------:R-:W2:Y:S04]  /*7eaa0*/  LDL.LU.64 R162, [R1+0xa00] ;  /* 0x000a000001a27983 */ /* 0x000ea80000300a00 */
[----:B------:R-:W2:Y:S04]  /*7eab0*/  LDL.LU R10, [R1+0xda0] ;  /* 0x000da000010a7983 */ /* 0x000ea80000300800 */
[----:B------:R-:W2:Y:S04]  /*7eac0*/  LDL.LU.64 R56, [R1+0x9f8] ;  /* 0x0009f80001387983 */ /* 0x000ea80000300a00 */
[----:B------:R-:W2:Y:S01]  /*7ead0*/  LDL.LU R9, [R1+0xd90] ;  /* 0x000d900001097983 */ /* 0x000ea20000300800 */
[----:B-1----:R-:W-:-:S03]  /*7eae0*/  ISETP.LT.AND P4, PT, R124, R137, !P0 ;  /* 0x000000897c00720c */ /* 0x002fc60004781270 */
[----:B------:R-:W2:Y:S01]  /*7eaf0*/  LDL.LU R124, [R1+0x2618] ;  /* 0x00261800017c7983 */ /* 0x000ea20000300800 */
[----:B------:R-:W1:Y:S03]  /*7eb00*/  LDC R137, c[0x0][0x22c] ;  /* 0x00008b00ff897b82 */ /* 0x000e660000000800 */
[----:B------:R-:W-:Y:S04]  /*7eb10*/  @P6 STG.E desc[UR60][R160.64], R166 ;  /* 0x000000a6a0006986 */ /* 0x000fe8000c10193c */
[----:B------:R4:W-:Y:S01]  /*7eb20*/  @P3 STG.E desc[UR60][R158.64], R167 ;  /* 0x000000a79e003986 */ /* 0x0009e2000c10193c */
[----:B---3--:R-:W-:-:S03]  /*7eb30*/  ISETP.LT.AND P3, PT, R122, R136, !P0 ;  /* 0x000000887a00720c */ /* 0x008fc60004761270 */
[----:B------:R3:W-:Y:S01]  /*7eb40*/  @P2 STG.E desc[UR60][R144.64], R165 ;  /* 0x000000a590002986 */ /* 0x0007e2000c10193c */
[----:B------:R-:W1:Y:S03]  /*7eb50*/  LDC R136, c[0x0][0x22c] ;  /* 0x00008b00ff887b82 */ /* 0x000e660000000800 */
[----:B----4-:R-:W4:Y:S04]  /*7eb60*/  LDL.LU.64 R166, [R1+0x9f0] ;  /* 0x0009f00001a67983 */ /* 0x010f280000300a00 */
[----:B------:R-:W4:Y:S01]  /*7eb70*/  LDL.LU R122, [R1+0xda4] ;  /* 0x000da400017a7983 */ /* 0x000f220000300800 */
[----:B------:R-:W-:Y:S02]  /*7eb80*/  ISETP.LT.AND P6, PT, R11, R130, !P0 ;  /* 0x000000820b00720c */ /* 0x000fe400047c1270 */
[----:B------:R-:W4:Y:S01]  /*7eb90*/  LDC R11, c[0x0][0x22c] ;  /* 0x00008b00ff0b7b82 */ /* 0x000f220000000800 */
[----:B------:R-:W4:Y:S01]  /*7eba0*/  LDL.LU R130, [R1+0x2614] ;  /* 0x0026140001827983 */ /* 0x000f220000300800 */
[----:B------:R-:W-:-:S03]  /*7ebb0*/  ISETP.LT.AND P2, PT, R123, R139, !P0 ;  /* 0x0000008b7b00720c */ /* 0x000fc60004741270 */
[----:B------:R-:W1:Y:S01]  /*7ebc0*/  LDL.LU R123, [R1+0x2610] ;  /* 0x00261000017b7983 */ /* 0x000e620000300800 */
[----:B------:R-:W-:Y:S02]  /*7ebd0*/  ISETP.LT.AND P5, PT, R125, R252, !P0 ;  /* 0x000000fc7d00720c */ /* 0x000fe400047a1270 */
[----:B------:R-:W1:Y:S01]  /*7ebe0*/  LDC R125, c[0x0][0x22c] ;  /* 0x00008b00ff7d7b82 */ /* 0x000e620000000800 */
[----:B---3--:R-:W3:Y:S04]  /*7ebf0*/  LDL.LU.64 R144, [R1+0x9d8] ;  /* 0x0009d80001907983 */ /* 0x008ee80000300a00 */
[----:B------:R-:W3:Y:S03]  /*7ec00*/  LDL.LU R165, [R1+0xd94] ;  /* 0x000d940001a57983 */ /* 0x000ee60000300800 */
[----:B------:R-:W3:Y:S01]  /*7ec10*/  LDC R252, c[0x0][0x22c] ;  /* 0x00008b00fffc7b82 */ /* 0x000ee20000000800 */
[----:B------:R2:W-:Y:S04]  /*7ec20*/  @P4 STG.E desc[UR60][R154.64], R131 ;  /* 0x000000839a004986 */ /* 0x0005e8000c10193c */
[----:B--2---:R2:W-:Y:S03]  /*7ec30*/  @P3 STG.E desc[UR60][R156.64], R8 ;  /* 0x000000089c003986 */ /* 0x0045e6000c10193c */
[----:B------:R-:W3:Y:S01]  /*7ec40*/  LDC R139, c[0x0][0x22c] ;  /* 0x00008b00ff8b7b82 */ /* 0x000ee20000000800 */
[----:B------:R-:W3:Y:S04]  /*7ec50*/  LDL.LU.64 R154, [R1+0x9d0] ;  /* 0x0009d000019a7983 */ /* 0x000ee80000300a00 */
[----:B------:R-:W3:Y:S01]  /*7ec60*/  LDL.LU R131, [R1+0xda8] ;  /* 0x000da80001837983 */ /* 0x000ee20000300800 */
[----:B------:R-:W-:-:S03]  /*7ec70*/  ISETP.LT.AND P4, PT, R124, R0, !P0 ;  /* 0x000000007c00720c */ /* 0x000fc60004781270 */
[----:B------:R-:W3:Y:S01]  /*7ec80*/  LDL.LU R124, [R1+0x260c] ;  /* 0x00260c00017c7983 */ /* 0x000ee20000300800 */
[----:B------:R-:W3:Y:S03]  /*7ec90*/  LDC R0, c[0x0][0x22c] ;  /* 0x00008b00ff007b82 */ /* 0x000ee60000000800 */
[----:B--2---:R-:W2:Y:S04]  /*7eca0*/  LDL.LU R8, [R1+0x2608] ;  /* 0x0026080001087983 */ /* 0x004ea80000300800 */
[----:B------:R-:W-:Y:S04]  /*7ecb0*/  @P6 STG.E desc[UR60][R146.64], R164 ;  /* 0x000000a492006986 */ /* 0x000fe8000c10193c */
[----:B------:R1:W-:Y:S04]  /*7ecc0*/  @P2 STG.E desc[UR60][R162.64], R10 ;  /* 0x0000000aa2002986 */ /* 0x0003e8000c10193c */
[----:B------:R1:W-:Y:S01]  /*7ecd0*/  @P5 STG.E desc[UR60][R56.64], R9 ;  /* 0x0000000938005986 */ /* 0x0003e2000c10193c */
[----:B----4-:R-:W-:-:S03]  /*7ece0*/  ISETP.LT.AND P3, PT, R130, R138, !P0 ;  /* 0x0000008a8200720c */ /* 0x010fc60004761270 */
[----:B------:R-:W4:Y:S01]  /*7ecf0*/  LDL.LU R130, [R1+0x2604] ;  /* 0x0026040001827983 */ /* 0x000f220000300800 */
[----:B------:R-:W4:Y:S03]  /*7ed00*/  LDC R138, c[0x0][0x22c] ;  /* 0x00008b00ff8a7b82 */ /* 0x000f260000000800 */
[----:B-1----:R-:W4:Y:S01]  /*7ed10*/  LDL.LU.64 R162, [R1+0x9c8] ;  /* 0x0009c80001a27983 */ /* 0x002f220000300a00 */
[----:B------:R-:W-:-:S03]  /*7ed20*/  ISETP.LT.AND P2, PT, R123, R137, !P0 ;  /* 0x000000897b00720c */ /* 0x000fc60004741270 */
[----:B------:R-:W4:Y:S01]  /*7ed30*/  LDL.LU R10, [R1+0xd98] ;  /* 0x000d9800010a7983 */ /* 0x000f220000300800 */
[----:B------:R-:W1:Y:S03]  /*7ed40*/  LDC R137, c[0x0][0x22c] ;  /* 0x00008b00ff897b82 */ /* 0x000e660000000800 */
[----:B------:R-:W4:Y:S04]  /*7ed50*/  LDL.LU.64 R56, [R1+0x9c0] ;  /* 0x0009c00001387983 */ /* 0x000f280000300a00 */
[----:B------:R-:W4:Y:S04]  /*7ed60*/  LDL.LU R9, [R1+0xdac] ;  /* 0x000dac0001097983 */ /* 0x000f280000300800 */
[----:B------:R-:W4:Y:S01]  /*7ed70*/  LDL.LU R123, [R1+0x2600] ;  /* 0x00260000017b7983 */ /* 0x000f220000300800 */
[----:B--2---:R-:W-:-:S03]  /*7ed80*/  ISETP.LT.AND P5, PT, R8, R11, !P0 ;  /* 0x0000000b0800720c */ /* 0x004fc600047a1270 */
[----:B------:R-:W2:Y:S04]  /*7ed90*/  LDL.LU R11, [R1+0x25fc] ;  /* 0x0025fc00010b7983 */ /* 0x000ea80000300800 */
[----:B------:R1:W-:Y:S01]  /*7eda0*/  @P4 STG.E desc[UR60][R166.64], R122 ;  /* 0x0000007aa6004986 */ /* 0x0003e2000c10193c */
[----:B---3--:R-:W-:Y:S02]  /*7edb0*/  ISETP.LT.AND P4, PT, R124, R136, !P0 ;  /* 0x000000887c00720c */ /* 0x008fe40004781270 */
[----:B------:R-:W3:Y:S01]  /*7edc0*/  LDC R124, c[0x0][0x22c] ;  /* 0x00008b00ff7c7b82 */ /* 0x000ee20000000800 */
[----:B------:R-:W3:Y:S04]  /*7edd0*/  LDL.LU.64 R140, [R1+0x9b8] ;  /* 0x0009b800018c7983 */ /* 0x000ee80000300a00 */
[----:B------:R-:W3:Y:S04]  /*7ede0*/  LDL.LU R161, [R1+0xd9c] ;  /* 0x000d9c0001a17983 */ /* 0x000ee80000300800 */
[----:B-1----:R-:W3:Y:S01]  /*7edf0*/  LDL.LU.64 R166, [R1+0x9b0] ;  /* 0x0009b00001a67983 */ /* 0x002ee20000300a00 */
[----:B------:R-:W1:Y:S03]  /*7ee00*/  LDC R122, c[0x0][0x22c] ;  /* 0x00008b00ff7a7b82 */ /* 0x000e660000000800 */
[----:B------:R-:W3:Y:S04]  /*7ee10*/  LDL.LU R8, [R1+0xd80] ;  /* 0x000d800001087983 */ /* 0x000ee80000300800 */
[----:B------:R-:W3:Y:S04]  /*7ee20*/  LDL.LU.64 R158, [R1+0x9a8] ;  /* 0x0009a800019e7983 */ /* 0x000ee80000300a00 */
[----:B------:R-:W3:Y:S04]  /*7ee30*/  LDL.LU R146, [R1+0xd70] ;  /* 0x000d700001927983 */ /* 0x000ee80000300800 */
[----:B------:R-:W3:Y:S04]  /*7ee40*/  LDL.LU R136, [R1+0x25f8] ;  /* 0x0025f80001887983 */ /* 0x000ee80000300800 */
[----:B------:R-:W3:Y:S04]  /*7ee50*/  LDL.LU.64 R156, [R1+0x9a0] ;  /* 0x0009a000019c7983 */ /* 0x000ee80000300a00 */
[----:B------:R4:W-:Y:S02]  /*7ee60*/  @P3 STG.E desc[UR60][R144.64], R165 ;  /* 0x000000a590003986 */ /* 0x0009e4000c10193c */
[----:B----4-:R-:W-:-:S02]  /*7ee70*/  ISETP.LT.AND P3, PT, R123, R125, !P0 ;  /* 0x0000007d7b00720c */ /* 0x010fc40004761270 */
[----:B------:R-:W4:Y:S01]  /*7ee80*/  LDL.LU R147, [R1+0xd84] ;  /* 0x000d840001937983 */ /* 0x000f220000300800 */
[----:B------:R-:W-:Y:S01]  /*7ee90*/  ISETP.LT.AND P6, PT, R130, R252, !P0 ;  /* 0x000000fc8200720c */ /* 0x000fe200047c1270 */
[----:B------:R-:W4:Y:S02]  /*7eea0*/  LDC R123, c[0x0][0x22c] ;  /* 0x00008b00ff7b7b82 */ /* 0x000f240000000800 */
[----:B------:R1:W-:Y:S04]  /*7eeb0*/  @P2 STG.E desc[UR60][R154.64], R131 ;  /* 0x000000839a002986 */ /* 0x0003e8000c10193c */
[----:B------:R-:W4:Y:S02]  /*7eec0*/  LDL.LU.64 R164, [R1+0x998] ;  /* 0x0009980001a47983 */ /* 0x000f240000300a00 */
[----:B------:R-:W4:Y:S02]  /*7eed0*/  LDC R252, c[0x0][0x22c] ;  /* 0x00008b00fffc7b82 */ /* 0x000f240000000800 */
[----:B------:R-:W4:Y:S04]  /*7eee0*/  LDL.LU R125, [R1+0xd74] ;  /* 0x000d7400017d7983 */ /* 0x000f280000300800 */
[----:B------:R-:W-:Y:S04]  /*7eef0*/  @P4 STG.E desc[UR60][R162.64], R10 ;  /* 0x0000000aa2004986 */ /* 0x000fe8000c10193c */
[----:B------:R1:W-:Y:S01]  /*7ef00*/  @P5 STG.E desc[UR60][R56.64], R9 ;  /* 0x0000000938005986 */ /* 0x0003e2000c10193c */
[----:B--2---:R-:W-:-:S03]  /*7ef10*/  ISETP.LT.AND P2, PT, R11, R0, !P0 ;  /* 0x000000000b00720c */ /* 0x004fc60004741270 */
[----:B------:R-:W2:Y:S01]  /*7ef20*/  LDL.LU R11, [R1+0x25f4] ;  /* 0x0025f400010b7983 */ /* 0x000ea20000300800 */
[----:B------:R-:W4:Y:S03]  /*7ef30*/  LDC R0, c[0x0][0x22c] ;  /* 0x00008b00ff007b82 */ /* 0x000f260000000800 */
[----:B-1----:R-:W4:Y:S04]  /*7ef40*/  LDL.LU.64 R154, [R1+0x990] ;  /* 0x00099000019a7983 */ /* 0x002f280000300a00 */
[----:B------:R-:W4:Y:S04]  /*7ef50*/  LDL.LU R131, [R1+0xd88] ;  /* 0x000d880001837983 */ /* 0x000f280000300800 */
[----:B------:R-:W4:Y:S04]  /*7ef60*/  LDL.LU R57, [R1+0x25f0] ;  /* 0x0025f00001397983 */ /* 0x000f280000300800 */
[----:B------:R-:W4:Y:S04]  /*7ef70*/  LDL.LU R9, [R1+0x25ec] ;  /* 0x0025ec0001097983 */ /* 0x000f280000300800 */
[----:B------:R-:W4:Y:S04]  /*7ef80*/  LDL.LU R56, [R1+0x25e8] ;  /* 0x0025e80001387983 */ /* 0x000f280000300800 */
[----:B------:R-:W4:Y:S04]  /*7ef90*/  LDL.LU.64 R144, [R1+0x978] ;  /* 0x0009780001907983 */ /* 0x000f280000300a00 */
[----:B------:R-:W4:Y:S01]  /*7efa0*/  LDL.LU R10, [R1+0xd78] ;  /* 0x000d7800010a7983 */ /* 0x000f220000300800 */
[----:B---3--:R-:W-:-:S03]  /*7efb0*/  ISETP.LT.AND P4, PT, R136, R138, !P0 ;  /* 0x0000008a8800720c */ /* 0x008fc60004781270 */
[----:B------:R-:W3:Y:S04]  /*7efc0*/  LDL.LU.64 R162, [R1+0x970] ;  /* 0x0009700001a27983 */ /* 0x000ee80000300a00 */
[----:B------:R-:W3:Y:S04]  /*7efd0*/  LDL.LU R130, [R1+0xd8c] ;  /* 0x000d8c0001827983 */ /* 0x000ee80000300800 */
[----:B------:R-:W-:Y:S04]  /*7efe0*/  @P6 STG.E desc[UR60][R140.64], R161 ;  /* 0x000000a18c006986 */ /* 0x000fe8000c10193c */
[----:B------:R-:W3:Y:S04]  /*7eff0*/  LDL.LU R136, [R1+0x25e4] ;  /* 0x0025e40001887983 */ /* 0x000ee80000300800 */
[----:B------:R1:W-:Y:S04]  /*7f000*/  @P3 STG.E desc[UR60][R166.64], R8 ;  /* 0x00000008a6003986 */ /* 0x0003e8000c10193c */
[----:B------:R-:W-:Y:S04]  /*7f010*/  @P2 STG.E desc[UR60][R158.64], R146 ;  /* 0x000000929e002986 */ /* 0x000fe8000c10193c */
[----:B-1----:R-:W3:Y:S04]  /*7f020*/  LDL.LU.64 R166, [R1+0x968] ;  /* 0x0009680001a67983 */ /* 0x002ee80000300a00 */
[----:B------:R-:W3:Y:S01]  /*7f030*/  LDL.LU R8, [R1+0xd7c] ;  /* 0x000d7c0001087983 */ /* 0x000ee20000300800 */
[----:B--2---:R-:W-:-:S03]  /*7f040*/  ISETP.LT.AND P3, PT, R11, R122, !P0 ;  /* 0x0000007a0b00720c */ /* 0x004fc60004761270 */
[----:B------:R-:W2:Y:S01]  /*7f050*/  LDL.LU R122, [R1+0x25e0] ;  /* 0x0025e000017a7983 */ /* 0x000ea20000300800 */
[----:B------:R-:W1:Y:S01]  /*7f060*/  LDC R11, c[0x0][0x22c] ;  /* 0x00008b00ff0b7b82 */ /* 0x000e620000000800 */
[----:B----4-:R-:W-:Y:S02]  /*7f070*/  ISETP.LT.AND P2, PT, R9, R137, !P0 ;  /* 0x000000890900720c */ /* 0x010fe40004741270 */
[----:B------:R-:W1:Y:S01]  /*7f080*/  LDL.LU R9, [R1+0x25dc] ;  /* 0x0025dc0001097983 */ /* 0x000e620000300800 */
[----:B------:R-:W-:-:S04]  /*7f090*/  ISETP.LT.AND P6, PT, R57, R124, !P0 ;  /* 0x0000007c3900720c */ /* 0x000fc800047c1270 */
[----:B------:R-:W4:Y:S01]  /*7f0a0*/  LDC R137, c[0x0][0x22c] ;  /* 0x00008b00ff897b82 */ /* 0x000f220000000800 */
[----:B------:R-:W-:Y:S01]  /*7f0b0*/  ISETP.LT.AND P5, PT, R56, R252, !P0 ;  /* 0x000000fc3800720c */ /* 0x000fe200047a1270 */
[----:B------:R-:W-:Y:S04]  /*7f0c0*/  @P4 STG.E desc[UR60][R156.64], R147 ;  /* 0x000000939c004986 */ /* 0x000fe8000c10193c */
[----:B------:R3:W-:Y:S02]  /*7f0d0*/  @P3 STG.E desc[UR60][R164.64], R125 ;  /* 0x0000007da4003986 */ /* 0x0007e4000c10193c */
[----:B------:R-:W4:Y:S02]  /*7f0e0*/  LDC R57, c[0x0][0x22c] ;  /* 0x00008b00ff397b82 */ /* 0x000f240000000800 */
[----:B------:R-:W4:Y:S04]  /*7f0f0*/  LDL.LU.64 R140, [R1+0x960] ;  /* 0x00096000018c7983 */ /* 0x000f280000300a00 */
[----:B------:R-:W-:Y:S02]  /*7f100*/  @P6 STG.E desc[UR60][R154.64], R131 ;  /* 0x000000839a006986 */ /* 0x000fe4000c10193c */
[----:B------:R-:W4:Y:S02]  /*7f110*/  LDC R124, c[0x0][0x22c] ;  /* 0x00008b00ff7c7b82 */ /* 0x000f240000000800 */
[----:B---3--:R-:W4:Y:S01]  /*7f120*/  LDL.LU R165, [R1+0xd60] ;  /* 0x000d600001a57983 */ /* 0x008f220000300800 */
[----:B------:R-:W-:-:S03]  /*7f130*/  ISETP.LT.AND P4, PT, R136, R0, !P0 ;  /* 0x000000008800720c */ /* 0x000fc60004781270 */
[----:B------:R3:W-:Y:S02]  /*7f140*/  @P2 STG.E desc[UR60][R144.64], R10 ;  /* 0x0000000a90002986 */ /* 0x0007e4000c10193c */
[----:B------:R-:W4:Y:S02]  /*7f150*/  LDC R56, c[0x0][0x22c] ;  /* 0x00008b00ff387b82 */ /* 0x000f240000000800 */
[----:B------:R1:W-:Y:S06]  /*7f160*/  @P5 STG.E desc[UR60][R162.64], R130 ;  /* 0x00000082a2005986 */ /* 0x0003ec000c10193c */
[----:B------:R-:W4:Y:S08]  /*7f170*/  LDC R252, c[0x0][0x22c] ;  /* 0x00008b00fffc7b82 */ /* 0x000f300000000800 */
[----:B------:R-:W4:Y:S01]  /*7f180*/  LDC R0, c[0x0][0x22c] ;  /* 0x00008b00ff007b82 */ /* 0x000f220000000800 */
[----:B------:R1:W-:Y:S07]  /*7f190*/  @P4 STG.E desc[UR60][R166.64], R8 ;  /* 0x00000008a6004986 */ /* 0x0003ee000c10193c */
[----:B---3--:R-:W3:Y:S08]  /*7f1a0*/  LDC R10, c[0x0][0x22c] ;  /* 0x00008b00ff0a7b82 */ /* 0x008ef00000000800 */
[----:B------:R-:W3:Y:S01]  /*7f1b0*/  LDC R136, c[0x0][0x22c] ;  /* 0x00008b00ff887b82 */ /* 0x000ee20000000800 */
[----:B--2---:R-:W-:-:S02]  /*7f1c0*/  ISETP.LT.AND P3, PT, R122, R123, !P0 ;  /* 0x0000007b7a00720c */ /* 0x004fc40004761270 */
[----:B------:R-:W2:Y:S04]  /*7f1d0*/  LDL.LU R123, [R1+0x25d8] ;  /* 0x0025d800017b7983 */ /* 0x000ea80000300800 */
[----:B------:R-:W3:Y:S04]  /*7f1e0*/  LDL.LU.64 R154, [R1+0x958] ;  /* 0x00095800019a7983 */ /* 0x000ee80000300a00 */
[----:B------:R-:W3:Y:S01]  /*7f1f0*/  LDL.LU R131, [R1+0xd50] ;  /* 0x000d500001837983 */ /* 0x000ee20000300800 */
[----:B-1----:R-:W-:-:S03]  /*7f200*/  ISETP.LT.AND P2, PT, R9, R11, !P0 ;  /* 0x0000000b0900720c */ /* 0x002fc60004741270 */
[----:B------:R-:W3:Y:S04]  /*7f210*/  LDL.LU R9, [R1+0x25d4] ;  /* 0x0025d40001097983 */ /* 0x000ee80000300800 */
[----:B------:R-:W3:Y:S04]  /*7f220*/  LDL.LU.64 R160, [R1+0x950] ;  /* 0x0009500001a07983 */ /* 0x000ee80000300a00 */
[----:B------:R-:W3:Y:S04]  /*7f230*/  LDL.LU R156, [R1+0xd64] ;  /* 0x000d6400019c7983 */ /* 0x000ee80000300800 */
[----:B------:R-:W3:Y:S04]  /*7f240*/  LDL.LU.64 R162, [R1+0x948] ;  /* 0x0009480001a27983 */ /* 0x000ee80000300a00 */
[----:B------:R-:W3:Y:S04]  /*7f250*/  LDL.LU R11, [R1+0xd54] ;  /* 0x000d5400010b7983 */ /* 0x000ee80000300800 */
[----:B------:R-:W3:Y:S04]  /*7f260*/  LDL.LU R8, [R1+0x25d0] ;  /* 0x0025d00001087983 */ /* 0x000ee80000300800 */
[----:B------:R-:W3:Y:S04]  /*7f270*/  LDL.LU R122, [R1+0x25cc] ;  /* 0x0025cc00017a7983 */ /* 0x000ee80000300800 */
[----:B------:R-:W3:Y:S04]  /*7f280*/  LDL.LU.64 R158, [R1+0x940] ;  /* 0x00094000019e7983 */ /* 0x000ee80000300a00 */
[----:B------:R-:W3:Y:S04]  /*7f290*/  LDL.LU R157, [R1+0xd68] ;  /* 0x000d6800019d7983 */ /* 0x000ee80000300800 */
[----:B------:R-:W3:Y:S04]  /*7f2a0*/  LDL.LU.64 R146, [R1+0x938] ;  /* 0x0009380001927983 */ /* 0x000ee80000300a00 */
[----:B------:R-:W3:Y:S04]  /*7f2b0*/  LDL.LU R166, [R1+0xd58] ;  /* 0x000d580001a67983 */ /* 0x000ee80000300800 */
[----:B------:R-:W3:Y:S04]  /*7f2c0*/  LDL.LU R130, [R1+0x25c8] ;  /* 0x0025c80001827983 */ /* 0x000ee80000300800 */
[----:B------:R-:W3:Y:S04]  /*7f2d0*/  LDL.LU.64 R144, [R1+0x930] ;  /* 0x0009300001907983 */ /* 0x000ee80000300a00 */
[----:B------:R-:W3:Y:S04]  /*7f2e0*/  LDL.LU R167, [R1+0xd6c] ;  /* 0x000d6c0001a77983 */ /* 0x000ee80000300800 */
[----:B----4-:R1:W-:Y:S02]  /*7f2f0*/  @P3 STG.E desc[UR60][R140.64], R165 ;  /* 0x000000a58c003986 */ /* 0x0103e4000c10193c */
[----:B-1----:R-:W1:Y:S08]  /*7f300*/  LDC R140, c[0x0][0x22c] ;  /* 0x00008b00ff8c7b82 */ /* 0x002e700000000800 */
[----:B------:R-:W4:Y:S01]  /*7f310*/  LDC R141, c[0x0][0x22c] ;  /* 0x00008b00ff8d7b82 */ /* 0x000f220000000800 */
[----:B--2---:R-:W-:-:S07]  /*7f320*/  ISETP.LT.AND P4, PT, R123, R124, !P0 ;  /* 0x0000007c7b00720c */ /* 0x004fce0004781270 */
[----:B------:R-:W2:Y:S01]  /*7f330*/  LDC R123, c[0x0][0x22c] ;  /* 0x00008b00ff7b7b82 */ /* 0x000ea20000000800 */
[----:B---3--:R-:W-:Y:S02]  /*7f340*/  ISETP.LT.AND P6, PT, R9, R57, !P0 ;  /* 0x000000390900720c */ /* 0x008fe400047c1270 */
[----:B------:R-:W3:Y:S04]  /*7f350*/  LDL.LU R9, [R1+0x25c4] ;  /* 0x0025c40001097983 */ /* 0x000ee80000300800 */
[----:B------:R-:W4:Y:S04]  /*7f360*/  LDL.LU.64 R124, [R1+0x928] ;  /* 0x00092800017c7983 */ /* 0x000f280000300a00 */
[----:B------:R-:W4:Y:S01]  /*7f370*/  LDL.LU R57, [R1+0xd5c] ;  /* 0x000d5c0001397983 */ /* 0x000f220000300800 */
[----:B------:R-:W-:-:S03]  /*7f380*/  ISETP.LT.AND P3, PT, R8, R56, !P0 ;  /* 0x000000380800720c */ /* 0x000fc60004761270 */
[----:B------:R-:W2:Y:S04]  /*7f390*/  LDL.LU R56, [R1+0x25c0] ;  /* 0x0025c00001387983 */ /* 0x000ea80000300800 */
[----:B------:R-:W4:Y:S01]  /*7f3a0*/  LDL.LU R8, [R1+0x25bc] ;  /* 0x0025bc0001087983 */ /* 0x000f220000300800 */
[----:B------:R-:W-:Y:S02]  /*7f3b0*/  ISETP.LT.AND P5, PT, R122, R252, !P0 ;  /* 0x000000fc7a00720c */ /* 0x000fe400047a1270 */
[----:B------:R-:W1:Y:S01]  /*7f3c0*/  LDC R252, c[0x0][0x22c] ;  /* 0x00008b00fffc7b82 */ /* 0x000e620000000800 */
[----:B------:R1:W-:Y:S04]  /*7f3d0*/  @P2 STG.E desc[UR60][R154.64], R131 ;  /* 0x000000839a002986 */ /* 0x0003e8000c10193c */
[----:B------:R-:W4:Y:S04]  /*7f3e0*/  LDL.LU R122, [R1+0x25b8] ;  /* 0x0025b800017a7983 */ /* 0x000f280000300800 */
[----:B------:R-:W4:Y:S04]  /*7f3f0*/  LDL.LU.64 R164, [R1+0x920] ;  /* 0x0009200001a47983 */ /* 0x000f280000300a00 */
[----:B------:R-:W-:Y:S01]  /*7f400*/  @P4 STG.E desc[UR60][R160.64], R156 ;  /* 0x0000009ca0004986 */ /* 0x000fe2000c10193c */
[----:B------:R-:W-:-:S03]  /*7f410*/  ISETP.LT.AND P2, PT, R130, R0, !P0 ;  /* 0x000000008200720c */ /* 0x000fc60004741270 */
[----:B------:R-:W4:Y:S01]  /*7f420*/  LDL.LU R130, [R1+0xd40] ;  /* 0x000d400001827983 */ /* 0x000f220000300800 */
[----:B------:R-:W4:Y:S03]  /*7f430*/  LDC R0, c[0x0][0x22c] ;  /* 0x00008b00ff007b82 */ /* 0x000f260000000800 */
[----:B-1----:R-:W4:Y:S04]  /*7f440*/  LDL.LU.64 R154, [R1+0x918] ;  /* 0x00091800019a7983 */ /* 0x002f280000300a00 */
[----:B------:R-:W4:Y:S04]  /*7f450*/  LDL.LU R131, [R1+0xd30] ;  /* 0x000d300001837983 */ /* 0x000f280000300800 */
[----:B------:R1:W-:Y:S04]  /*7f460*/  @P6 STG.E desc[UR60][R162.64], R11 ;  /* 0x0000000ba2006986 */ /* 0x0003e8000c10193c */
[----:B------:R-:W-:Y:S01]  /*7f470*/  @P3 STG.E desc[UR60][R158.64], R157 ;  /* 0x0000009d9e003986 */ /* 0x000fe2000c10193c */
[----:B---3--:R-:W-:-:S03]  /*7f480*/  ISETP.LT.AND P4, PT, R9, R10, !P0 ;  /* 0x0000000a0900720c */ /* 0x008fc60004781270 */
[----:B------:R-:W3:Y:S01]  /*7f490*/  LDL.LU R9, [R1+0x25b4] ;  /* 0x0025b40001097983 */ /* 0x000ee20000300800 */
[----:B------:R-:W3:Y:S03]  /*7f4a0*/  LDC R10, c[0x0][0x22c] ;  /* 0x00008b00ff0a7b82 */ /* 0x000ee60000000800 */
[----:B-1----:R-:W3:Y:S04]  /*7f4b0*/  LDL.LU.64 R162, [R1+0x910] ;  /* 0x0009100001a27983 */ /* 0x002ee80000300a00 */
[----:B------:R-:W3:Y:S01]  /*7f4c0*/  LDL.LU R11, [R1+0xd44] ;  /* 0x000d4400010b7983 */ /* 0x000ee20000300800 */
[----:B--2---:R-:W-:-:S03]  /*7f4d0*/  ISETP.LT.AND P3, PT, R56, R137, !P0 ;  /* 0x000000893800720c */ /* 0x004fc60004761270 */
[----:B------:R-:W2:Y:S01]  /*7f4e0*/  LDL.LU R56, [R1+0x25b0] ;  /* 0x0025b00001387983 */ /* 0x000ea20000300800 */
[----:B------:R-:W1:Y:S01]  /*7f4f0*/  LDC R137, c[0x0][0x22c] ;  /* 0x00008b00ff897b82 */ /* 0x000e620000000800 */
[----:B----4-:R-:W-:Y:S02]  /*7f500*/  ISETP.LT.AND P6, PT, R8, R123, !P0 ;  /* 0x0000007b0800720c */ /* 0x010fe400047c1270 */
[----:B------:R-:W4:Y:S04]  /*7f510*/  LDL.LU R8, [R1+0x25ac] ;  /* 0x0025ac0001087983 */ /* 0x000f280000300800 */
[----:B------:R1:W-:Y:S01]  /*7f520*/  @P5 STG.E desc[UR60][R146.64], R166 ;  /* 0x000000a692005986 */ /* 0x0003e2000c10193c */
[----:B------:R-:W4:Y:S03]  /*7f530*/  LDC R123, c[0x0][0x22c] ;  /* 0x00008b00ff7b7b82 */ /* 0x000f260000000800 */
[----:B------:R-:W4:Y:S04]  /*7f540*/  LDL.LU.64 R142, [R1+0x8f8] ;  /* 0x0008f800018e7983 */ /* 0x000f280000300a00 */
[----:B------:R-:W-:Y:S04]  /*7f550*/  @P2 STG.E desc[UR60][R144.64], R167 ;  /* 0x000000a790002986 */ /* 0x000fe8000c10193c */
[----:B-1----:R-:W4:Y:S01]  /*7f560*/  LDL.LU R146, [R1+0xd34] ;  /* 0x000d340001927983 */ /* 0x002f220000300800 */
[----:B------:R-:W-:-:S02]  /*7f570*/  ISETP.LT.AND P2, PT, R122, R136, !P0 ;  /* 0x000000887a00720c */ /* 0x000fc40004741270 */
[----:B------:R-:W1:Y:S01]  /*7f580*/  LDC R122, c[0x0][0x22c] ;  /* 0x00008b00ff7a7b82 */ /* 0x000e620000000800 */
[----:B------:R1:W-:Y:S04]  /*7f590*/  @P4 STG.E desc[UR60][R124.64], R57 ;  /* 0x000000397c004986 */ /* 0x0003e8000c10193c */
[----:B------:R-:W4:Y:S04]  /*7f5a0*/  LDL.LU.64 R160, [R1+0x8f0] ;  /* 0x0008f00001a07983 */ /* 0x000f280000300a00 */
[----:B-1----:R-:W4:Y:S04]  /*7f5b0*/  LDL.LU R57, [R1+0xd48] ;  /* 0x000d480001397983 */ /* 0x002f280000300800 */
[----:B------:R-:W4:Y:S04]  /*7f5c0*/  LDL.LU.64 R124, [R1+0x8e8] ;  /* 0x0008e800017c7983 */ /* 0x000f280000300a00 */
[----:B------:R1:W-:Y:S04]  /*7f5d0*/  @P3 STG.E desc[UR60][R164.64], R130 ;  /* 0x00000082a4003986 */ /* 0x0003e8000c10193c */
[----:B------:R4:W-:Y:S01]  /*7f5e0*/  @P6 STG.E desc[UR60][R154.64], R131 ;  /* 0x000000839a006986 */ /* 0x0009e2000c10193c */
[----:B---3--:R-:W-:-:S03]  /*7f5f0*/  ISETP.LT.AND P5, PT, R9, R252, !P0 ;  /* 0x000000fc0900720c */ /* 0x008fc600047a1270 */
[----:B------:R-:W3:Y:S01]  /*7f600*/  LDL.LU R9, [R1+0xd38] ;  /* 0x000d380001097983 */ /* 0x000ee20000300800 */
[----:B------:R-:W3:Y:S03]  /*7f610*/  LDC R252, c[0x0][0x22c] ;  /* 0x00008b00fffc7b82 */ /* 0x000ee60000000800 */
[----:B------:R-:W3:Y:S04]  /*7f620*/  LDL.LU R136, [R1+0x25a8] ;  /* 0x0025a80001887983 */ /* 0x000ee80000300800 */
[----:B-1----:R-:W3:Y:S01]  /*7f630*/  LDL.LU R130, [R1+0x25a4] ;  /* 0x0025a40001827983 */ /* 0x002ee20000300800 */
[----:B--2---:R-:W-:Y:S02]  /*7f640*/  ISETP.LT.AND P4, PT, R56, R0, !P0 ;  /* 0x000000003800720c */ /* 0x004fe40004781270 */
[----:B----4-:R-:W-:Y:S01]  /*7f650*/  ISETP.LT.AND P3, PT, R8, R10, !P0 ;  /* 0x0000000a0800720c */ /* 0x010fe20004761270 */
[----:B------:R1:W-:Y:S01]  /*7f660*/  @P2 STG.E desc[UR60][R162.64], R11 ;  /* 0x0000000ba2002986 */ /* 0x0003e2000c10193c */
[----:B------:R-:W2:Y:S03]  /*7f670*/  LDC R0, c[0x0][0x22c] ;  /* 0x00008b00ff007b82 */ /* 0x000ea60000000800 */
[----:B------:R-:W4:Y:S04]  /*7f680*/  LDL.LU R10, [R1+0x25a0] ;  /* 0x0025a000010a7983 */ /* 0x000f280000300800 */
[----:B------:R-:W2:Y:S04]  /*7f690*/  LDL.LU.64 R154, [R1+0x8e0] ;  /* 0x0008e000019a7983 */ /* 0x000ea80000300a00 */
[----:B------:R-:W2:Y:S04]  /*7f6a0*/  LDL.LU R8, [R1+0xd4c] ;  /* 0x000d4c0001087983 */ /* 0x000ea80000300800 */
[----:B------:R-:W2:Y:S04]  /*7f6b0*/  LDL.LU R56, [R1+0x259c] ;  /* 0x00259c0001387983 */ /* 0x000ea80000300800 */
[----:B------:R-:W2:Y:S04]  /*7f6c0*/  LDL.LU R138, [R1+0x2598] ;  /* 0x00259800018a7983 */ /* 0x000ea80000300800 */
[----:B------:R-:W2:Y:S04]  /*7f6d0*/  LDL.LU.64 R158, [R1+0x8d8] ;  /* 0x0008d800019e7983 */ /* 0x000ea80000300a00 */
[----:B-1----:R-:W2:Y:S04]  /*7f6e0*/  LDL.LU R11, [R1+0xd3c] ;  /* 0x000d3c00010b7983 */ /* 0x002ea80000300800 */
[----:B------:R-:W2:Y:S04]  /*7f6f0*/  LDL.LU.64 R156, [R1+0x8d0] ;  /* 0x0008d000019c7983 */ /* 0x000ea80000300a00 */
[----:B------:R-:W2:Y:S04]  /*7f700*/  LDL.LU R147, [R1+0xd20] ;  /* 0x000d200001937983 */ /* 0x000ea80000300800 */
[----:B------:R-:W2:Y:S04]  /*7f710*/  LDL.LU.64 R144, [R1+0x8b8] ;  /* 0x0008b80001907983 */ /* 0x000ea80000300a00 */
[----:B------:R-:W2:Y:S04]  /*7f720*/  LDL.LU R164, [R1+0xd10] ;  /* 0x000d100001a47983 */ /* 0x000ea80000300800 */
[----:B------:R-:W2:Y:S04]  /*7f730*/  LDL.LU.64 R166, [R1+0x8b0] ;  /* 0x0008b00001a67983 */ /* 0x000ea80000300a00 */
[----:B------:R-:W2:Y:S04]  /*7f740*/  LDL.LU R165, [R1+0xd24] ;  /* 0x000d240001a57983 */ /* 0x000ea80000300800 */
[----:B------:R-:W2:Y:S04]  /*7f750*/  LDL.LU.64 R162, [R1+0x8a8] ;  /* 0x0008a80001a27983 */ /* 0x000ea80000300a00 */
[----:B------:R1:W-:Y:S04]  /*7f760*/  @P5 STG.E desc[UR60][R142.64], R146 ;  /* 0x000000928e005986 */ /* 0x0003e8000c10193c */
[----:B------:R-:W2:Y:S04]  /*7f770*/  LDL.LU R131, [R1+0xd14] ;  /* 0x000d140001837983 */ /* 0x000ea80000300800 */
[----:B------:R1:W-:Y:S02]  /*7f780*/  @P4 STG.E desc[UR60][R160.64], R57 ;  /* 0x00000039a0004986 */ /* 0x0003e4000c10193c */
[----:B-1----:R-:W1:Y:S02]  /*7f790*/  LDC R142, c[0x0][0x22c] ;  /* 0x00008b00ff8e7b82 */ /* 0x002e640000000800 */
[----:B------:R-:W2:Y:S01]  /*7f7a0*/  LDL.LU R57, [R1+0x2594] ;  /* 0x0025940001397983 */ /* 0x000ea20000300800 */
[----:B---3--:R-:W-:-:S03]  /*7f7b0*/  ISETP.LT.AND P2, PT, R136, R140, !P0 ;  /* 0x0000008c8800720c */ /* 0x008fc60004741270 */
[----:B------:R3:W-:Y:S02]  /*7f7c0*/  @P3 STG.E desc[UR60][R124.64], R9 ;  /* 0x000000097c003986 */ /* 0x0007e4000c10193c */
[----:B------:R-:W1:Y:S01]  /*7f7d0*/  LDC R136, c[0x0][0x22c] ;  /* 0x00008b00ff887b82 */ /* 0x000e620000000800 */
[----:B----4-:R-:W-:-:S07]  /*7f7e0*/  ISETP.LT.AND P6, PT, R10, R123, !P0 ;  /* 0x0000007b0a00720c */ /* 0x010fce00047c1270 */
[----:B---3--:R-:W3:Y:S01]  /*7f7f0*/  LDC R9, c[0x0][0x22c] ;  /* 0x00008b00ff097b82 */ /* 0x008ee20000000800 */
[----:B------:R-:W4:Y:S04]  /*7f800*/  LDL.LU R10, [R1+0x2590] ;  /* 0x00259000010a7983 */ /* 0x000f280000300800 */
[----:B------:R-:W3:Y:S04]  /*7f810*/  LDL.LU.64 R124, [R1+0x8a0] ;  /* 0x0008a000017c7983 */ /* 0x000ee80000300a00 */
[----:B------:R-:W3:Y:S01]  /*7f820*/  LDL.LU R123, [R1+0xd28] ;  /* 0x000d2800017b7983 */ /* 0x000ee20000300800 */
[----:B--2---:R-:W-:-:S03]  /*7f830*/  ISETP.LT.AND P3, PT, R56, R122, !P0 ;  /* 0x0000007a3800720c */ /* 0x004fc60004761270 */
[----:B------:R-:W1:Y:S04]  /*7f840*/  LDL.LU R56, [R1+0x258c] ;  /* 0x00258c0001387983 */ /* 0x000e680000300800 */
[----:B------:R-:W2:Y:S04]  /*7f850*/  LDL.LU R122, [R1+0x2588] ;  /* 0x00258800017a7983 */ /* 0x000ea80000300800 */
[----:B------:R4:W-:Y:S04]  /*7f860*/  @P2 STG.E desc[UR60][R154.64], R8 ;  /* 0x000000089a002986 */ /* 0x0009e8000c10193c */
[----:B----4-:R-:W3:Y:S01]  /*7f870*/  LDL.LU R8, [R1+0x2584] ;  /* 0x0025840001087983 */ /* 0x010ee20000300800 */
[----:B------:R-:W-:-:S02]  /*7f880*/  ISETP.LT.AND P4, PT, R130, R139, !P0 ;  /* 0x0000008b8200720c */ /* 0x000fc40004781270 */
[----:B------:R-:W2:Y:S01]  /*7f890*/  LDC R130, c[0x0][0x22c] ;  /* 0x00008b00ff827b82 */ /* 0x000ea20000000800 */
[----:B------:R-:W-:Y:S01]  /*7f8a0*/  ISETP.LT.AND P5, PT, R138, R252, !P0 ;  /* 0x000000fc8a00720c */ /* 0x000fe200047a1270 */
[----:B------:R-:W4:Y:S06]  /*7f8b0*/  LDL.LU.64 R154, [R1+0x898] ;  /* 0x00089800019a7983 */ /* 0x000f2c0000300a00 */
[----:B------:R-:W4:Y:S03]  /*7f8c0*/  LDC R252, c[0x0][0x22c] ;  /* 0x00008b00fffc7b82 */ /* 0x000f260000000800 */
[----:B------:R1:W-:Y:S04]  /*7f8d0*/  @P4 STG.E desc[UR60][R158.64], R11 ;  /* 0x0000000b9e004986 */ /* 0x0003e8000c10193c */
[----:B------:R-:W-:Y:S01]  /*7f8e0*/  @P6 STG.E desc[UR60][R156.64], R147 ;  /* 0x000000939c006986 */ /* 0x000fe2000c10193c */
[----:B------:R-:W4:Y:S03]  /*7f8f0*/  LDC R138, c[0x0][0x22c] ;  /* 0x00008b00ff8a7b82 */ /* 0x000f260000000800 */
[----:B------:R-:W-:Y:S04]  /*7f900*/  @P3 STG.E desc[UR60][R144.64], R164 ;  /* 0x000000a490003986 */ /* 0x000fe8000c10193c */
[----:B------:R-:W-:Y:S01]  /*7f910*/  @P5 STG.E desc[UR60][R166.64], R165 ;  /* 0x000000a5a6005986 */ /* 0x000fe2000c10193c */
[----:B-1----:R-:W1:Y:S01]  /*7f920*/  LDC R11, c[0x0][0x22c] ;  /* 0x00008b00ff0b7b82 */ /* 0x002e620000000800 */
[----:B------:R-:W-:-:S02]  /*7f930*/  ISETP.LT.AND P2, PT, R57, R0, !P0 ;  /* 0x000000003900720c */ /* 0x000fc40004741270 */
[----:B------:R-:W4:Y:S05]  /*7f940*/  LDL.LU R57, [R1+0xd18] ;  /* 0x000d180001397983 */ /* 0x000f2a0000300800 */
[----:B------:R-:W1:Y:S06]  /*7f950*/  LDC R0, c[0x0][0x22c] ;  /* 0x00008b00ff007b82 */ /* 0x000e6c0000000800 */
[----:B------:R3:W-:Y:S01]  /*7f960*/  @P2 STG.E desc[UR60][R162.64], R131 ;  /* 0x00000083a2002986 */ /* 0x0007e2000c10193c */
[----:B------:R-:W-:-:S03]  /*7f970*/  ISETP.LT.AND P4, PT, R10, R137, !P0 ;  /* 0x000000890a00720c */ /* 0x000fc60004781270 */
[----:B------:R-:W4:Y:S01]  /*7f980*/  LDL.LU R10, [R1+0x2580] ;  /* 0x00258000010a7983 */ /* 0x000f220000300800 */
[----:B------:R-:W1:Y:S01]  /*7f990*/  LDC R137, c[0x0][0x22c] ;  /* 0x00008b00ff897b82 */ /* 0x000e620000000800 */
[----:B--2---:R-:W-:Y:S02]  /*7f9a0*/  ISETP.LT.AND P2, PT, R122, R130, !P0 ;  /* 0x000000827a00720c */ /* 0x004fe40004741270 */
[----:B------:R-:W2:Y:S01]  /*7f9b0*/  LDL.LU R122, [R1+0x257c] ;  /* 0x00257c00017a7983 */ /* 0x000ea20000300800 */
[----:B---3--:R-:W-:-:S03]  /*7f9c0*/  ISETP.LT.AND P5, PT, R8, R9, !P0 ;  /* 0x000000090800720c */ /* 0x008fc600047a1270 */
[----:B------:R-:W1:Y:S01]  /*7f9d0*/  LDL.LU R9, [R1+0x2578] ;  /* 0x0025780001097983 */ /* 0x000e620000300800 */
[----:B------:R-:W-:Y:S02]  /*7f9e0*/  ISETP.LT.AND P3, PT, R56, R136, !P0 ;  /* 0x000000883800720c */ /* 0x000fe40004761270 */
[----:B------:R-:W3:Y:S01]  /*7f9f0*/  LDC R56, c[0x0][0x22c] ;  /* 0x00008b00ff387b82 */ /* 0x000ee20000000800 */
[----:B------:R-:W3:Y:S04]  /*7fa00*/  LDL.LU.64 R130, [R1+0x890] ;  /* 0x0008900001827983 */ /* 0x000ee80000300a00 */
[----:B------:R-:W3:Y:S04]  /*7fa10*/  LDL.LU R8, [R1+0xd2c] ;  /* 0x000d2c0001087983 */ /* 0x000ee80000300800 */
[----:B------:R-:W3:Y:S04]  /*7fa20*/  LDL.LU.64 R152, [R1+0x888] ;  /* 0x0008880001987983 */ /* 0x000ee80000300a00 */
[----:B------:R-:W3:Y:S04]  /*7fa30*/  LDL.LU R162, [R1+0xd1c] ;  /* 0x000d1c0001a27983 */ /* 0x000ee80000300800 */
[----:B------:R-:W3:Y:S04]  /*7fa40*/  LDL.LU.64 R160, [R1+0x880] ;  /* 0x0008800001a07983 */ /* 0x000ee80000300a00 */
[----:B------:R-:W3:Y:S04]  /*7fa50*/  LDL.LU R163, [R1+0xd00] ;  /* 0x000d000001a37983 */ /* 0x000ee80000300800 */
[----:B------:R-:W3:Y:S04]  /*7fa60*/  LDL.LU.64 R158, [R1+0x868] ;  /* 0x00086800019e7983 */ /* 0x000ee80000300a00 */
[----:B------:R-:W-:Y:S04]  /*7fa70*/  @P4 STG.E desc[UR60][R124.64], R123 ;  /* 0x0000007b7c004986 */ /* 0x000fe8000c10193c */
[----:B----4-:R4:W-:Y:S01]  /*7fa80*/  @P3 STG.E desc[UR60][R154.64], R57 ;  /* 0x000000399a003986 */ /* 0x0109e2000c10193c */
[----:B------:R-:W-:-:S03]  /*7fa90*/  ISETP.LT.AND P6, PT, R10, R252, !P0 ;  /* 0x000000fc0a00720c */ /* 0x000fc600047c1270 */
[----:B------:R-:W3:Y:S01]  /*7faa0*/  LDL.LU R10, [R1+0xcf0] ;  /* 0x000cf000010a7983 */ /* 0x000ee20000300800 */
[----:B------:R-:W3:Y:S03]  /*7fab0*/  LDC R252, c[0x0][0x22c] ;  /* 0x00008b00fffc7b82 */ /* 0x000ee60000000800 */
[----:B------:R-:W3:Y:S04]  /*7fac0*/  LDL.LU.64 R156, [R1+0x860] ;  /* 0x00086000019c7983 */ /* 0x000ee80000300a00 */
[----:B------:R-:W3:Y:S04]  /*7fad0*/  LDL.LU R144, [R1+0xd04] ;  /* 0x000d040001907983 */ /* 0x000ee80000300800 */
[----:B------:R-:W3:Y:S04]  /*7fae0*/  LDL.LU.64 R166, [R1+0x858] ;  /* 0x0008580001a67983 */ /* 0x000ee80000300a00 */
[----:B----4-:R-:W4:Y:S01]  /*7faf0*/  LDL.LU R154, [R1+0xcf4] ;  /* 0x000cf400019a7983 */ /* 0x010f220000300800 */
[----:B-1----:R-:W-:-:S03]  /*7fb00*/  ISETP.LT.AND P3, PT, R9, R11, !P0 ;  /* 0x0000000b0900720c */ /* 0x002fc60004761270 */
[----:B------:R-:W4:Y:S04]  /*7fb10*/  LDL.LU R9, [R1+0x2574] ;  /* 0x0025740001097983 */ /* 0x000f280000300800 */
[----:B------:R-:W4:Y:S04]  /*7fb20*/  LDL.LU R139, [R1+0x2570] ;  /* 0x00257000018b7983 */ /* 0x000f280000300800 */
[----:B------:R-:W4:Y:S04]  /*7fb30*/  LDL.LU R136, [R1+0x256c] ;  /* 0x00256c0001887983 */ /* 0x000f280000300800 */
[----:B------:R-:W4:Y:S04]  /*7fb40*/  LDL.LU.64 R124, [R1+0x850] ;  /* 0x00085000017c7983 */ /* 0x000f280000300a00 */
[----:B------:R-:W4:Y:S01]  /*7fb50*/  LDL.LU R11, [R1+0xd08] ;  /* 0x000d0800010b7983 */ /* 0x000f220000300800 */
[----:B--2---:R-:W-:-:S02]  /*7fb60*/  ISETP.LT.AND P4, PT, R122, R0, !P0 ;  /* 0x000000007a00720c */ /* 0x004fc40004781270 */
[----:B------:R-:W1:Y:S01]  /*7fb70*/  LDC R0, c[0x0][0x22c] ;  /* 0x00008b00ff007b82 */ /* 0x000e620000000800 */
[----:B------:R-:W2:Y:S04]  /*7fb80*/  LDL.LU.64 R146, [R1+0x838] ;  /* 0x0008380001927983 */ /* 0x000ea80000300a00 */
[----:B------:R-:W2:Y:S04]  /*7fb90*/  LDL.LU R145, [R1+0xcf8] ;  /* 0x000cf80001917983 */ /* 0x000ea80000300800 */
[----:B------:R-:W2:Y:S04]  /*7fba0*/  LDL.LU.64 R164, [R1+0x830] ;  /* 0x0008300001a47983 */ /* 0x000ea80000300a00 */
[----:B------:R-:W2:Y:S04]  /*7fbb0*/  LDL.LU R155, [R1+0xd0c] ;  /* 0x000d0c00019b7983 */ /* 0x000ea80000300800 */
[----:B------:R-:W2:Y:S04]  /*7fbc0*/  LDL.LU.64 R122, [R1+0x828] ;  /* 0x00082800017a7983 */ /* 0x000ea80000300a00 */
[----:B------:R-:W2:Y:S04]  /*7fbd0*/  LDL.LU R57, [R1+0xcfc] ;  /* 0x000cfc0001397983 */ /* 0x000ea80000300800 */
[----:B---3--:R3:W-:Y:S04]  /*7fbe0*/  @P2 STG.E desc[UR60][R130.64], R8 ;  /* 0x0000000882002986 */ /* 0x0087e8000c10193c */
[----:B---3--:R-:W3:Y:S04]  /*7fbf0*/  LDL.LU.64 R130, [R1+0x28b0] ;  /* 0x0028b00001827983 */ /* 0x008ee80000300a00 */
[----:B------:R-:W3:Y:S04]  /*7fc00*/  LDL.LU R8, [R1+0x2568] ;  /* 0x0025680001087983 */ /* 0x000ee80000300800 */
[----:B------:R-:W3:Y:S04]  /*7fc10*/  LDL.LU R140, [R1+0x2564] ;  /* 0x00256400018c7983 */ /* 0x000ee80000300800 */
[----:B------:R-:W-:Y:S04]  /*7fc20*/  @P5 STG.E desc[UR60][R152.64], R162 ;  /* 0x000000a298005986 */ /* 0x000fe8000c10193c */
[----:B------:R1:W-:Y:S01]  /*7fc30*/  @P6 STG.E desc[UR60][R160.64], R163 ;  /* 0x000000a3a0006986 */ /* 0x0003e2000c10193c */
[----:B----4-:R-:W-:-:S03]  /*7fc40*/  ISETP.LT.AND P2, PT, R9, R56, !P0 ;  /* 0x000000380900720c */ /* 0x010fc60004741270 */
[----:B------:R-:W4:Y:S04]  /*7fc50*/  LDL.LU R56, [R1+0x2560] ;  /* 0x0025600001387983 */ /* 0x000f280000300800 */
[----:B-1----:R-:W4:Y:S01]  /*7fc60*/  LDL.LU.64 R162, [R1+0x820] ;  /* 0x0008200001a27983 */ /* 0x002f220000300a00 */
[----:B------:R-:W-:-:S03]  /*7fc70*/  ISETP.LT.AND P6, PT, R136, R137, !P0 ;  /* 0x000000898800720c */ /* 0x000fc600047c1270 */
[----:B------:R-:W4:Y:S01]  /*7fc80*/  LDL.LU R9, [R1+0xce0] ;  /* 0x000ce00001097983 */ /* 0x000f220000300800 */
[----:B------:R-:W1:Y:S03]  /*7fc90*/  LDC R137, c[0x0][0x22c] ;  /* 0x00008b00ff897b82 */ /* 0x000e660000000800 */
[----:B------:R-:W4:Y:S04]  /*7fca0*/  LDL.LU R136, [R1+0x255c] ;  /* 0x00255c0001887983 */ /* 0x000f280000300800 */
[----:B------:R2:W-:Y:S01]  /*7fcb0*/  @P4 STG.E desc[UR60][R158.64], R10 ;  /* 0x0000000a9e004986 */ /* 0x0005e2000c10193c */
[----:B------:R-:W-:Y:S02]  /*7fcc0*/  ISETP.LT.AND P4, PT, R139, R142, !P0 ;  /* 0x0000008e8b00720c */ /* 0x000fe40004781270 */
[----:B------:R-:W1:Y:S01]  /*7fcd0*/  LDC R139, c[0x0][0x22c] ;  /* 0x00008b00ff8b7b82 */ /* 0x000e620000000800 */
[----:B------:R-:W-:Y:S04]  /*7fce0*/  @P3 STG.E desc[UR60][R156.64], R144 ;  /* 0x000000909c003986 */ /* 0x000fe8000c10193c */
[----:B------:R3:W-:Y:S03]  /*7fcf0*/  @P2 STG.E desc[UR60][R166.64], R154 ;  /* 0x0000009aa6002986 */ /* 0x0007e6000c10193c */
[----:B--2---:R-:W2:Y:S03]  /*7fd00*/  LDC R10, c[0x0][0x22c] ;  /* 0x00008b00ff0a7b82 */ /* 0x004ea60000000800 */
[----:B------:R3:W-:Y:S04]  /*7fd10*/  @P4 STG.E desc[UR60][R124.64], R11 ;  /* 0x0000000b7c004986 */ /* 0x0007e8000c10193c */
[----:B------:R-:W-:Y:S01]  /*7fd20*/  @P6 STG.E desc[UR60][R146.64], R145 ;  /* 0x0000009192006986 */ /* 0x000fe2000c10193c */
[----:B---3--:R-:W-:-:S03]  /*7fd30*/  ISETP.LT.AND P3, PT, R8, R141, !P0 ;  /* 0x0000008d0800720c */ /* 0x008fc60004761270 */
[----:B------:R-:W2:Y:S01]  /*7fd40*/  LDL.LU R8, [R1+0x2558] ;  /* 0x0025580001087983 */ /* 0x000ea20000300800 */
[----:B------:R-:W3:Y:S01]  /*7fd50*/  LDC R141, c[0x0][0x22c] ;  /* 0x00008b00ff8d7b82 */ /* 0x000ee20000000800 */
[----:B------:R-:W-:Y:S02]  /*7fd60*/  ISETP.LT.AND P5, PT, R140, R252, !P0 ;  /* 0x000000fc8c00720c */ /* 0x000fe400047a1270 */
[----:B------:R-:W3:Y:S04]  /*7fd70*/  LDL.LU.64 R166, [R1+0x818] ;  /* 0x0008180001a67983 */ /* 0x000ee80000300a00 */
[----:B------:R-:W3:Y:S01]  /*7fd80*/  LDL.LU R154, [R1+0xcd0] ;  /* 0x000cd000019a7983 */ /* 0x000ee20000300800 */
[----:B------:R-:W1:Y:S03]  /*7fd90*/  LDC R252, c[0x0][0x22c] ;  /* 0x00008b00fffc7b82 */ /* 0x000e660000000800 */
[----:B------:R-:W3:Y:S04]  /*7fda0*/  LDL.LU.64 R124, [R1+0x810] ;  /* 0x00081000017c7983 */ /* 0x000ee80000300a00 */
[----:B------:R-:W3:Y:S01]  /*7fdb0*/  LDL.LU R11, [R1+0xce4] ;  /* 0x000ce400010b7983 */ /* 0x000ee20000300800 */
[----:B------:R-:W1:Y:S03]  /*7fdc0*/  LDC R140, c[0x0][0x22c] ;  /* 0x00008b00ff8c7b82 */ /* 0x000e660000000800 */
[----:B------:R-:W-:Y:S04]  /*7fdd0*/  @P3 STG.E desc[UR60][R164.64], R155 ;  /* 0x0000009ba4003986 */ /* 0x000fe8000c10193c */
[----:B------:R4:W-:Y:S02]  /*7fde0*/  @P5 STG.E desc[UR60][R122.64], R57 ;  /* 0x000000397a005986 */ /* 0x0009e4000c10193c */
[----:B----4-:R-:W-:-:S02]  /*7fdf0*/  ISETP.LT.AND P4, PT, R136, R138, !P0 ;  /* 0x0000008a8800720c */ /* 0x010fc40004781270 */
[----:B------:R-:W1:Y:S01]  /*7fe00*/  LDL.LU R138, [R1+0x2554] ;  /* 0x00255400018a7983 */ /* 0x000e620000300800 */
[----:B------:R-:W-:Y:S01]  /*7fe10*/  ISETP.LT.AND P2, PT, R56, R0, !P0 ;  /* 0x000000003800720c */ /* 0x000fe20004741270 */
[----:B------:R-:W4:Y:S02]  /*7fe20*/  LDC R136, c[0x0][0x22c] ;  /* 0x00008b00ff887b82 */ /* 0x000f240000000800 */
[----:B------:R-:W4:Y:S04]  /*7fe30*/  LDL.LU R123, [R1+0x2550] ;  /* 0x00255000017b7983 */ /* 0x000f280000300800 */
[----:B------:R-:W4:Y:S02]  /*7fe40*/  LDL.LU R122, [R1+0x254c] ;  /* 0x00254c00017a7983 */ /* 0x000f240000300800 */
[----:B------:R-:W4:Y:S02]  /*7fe50*/  LDC R56, c[0x0][0x22c] ;  /* 0x00008b00ff387b82 */ /* 0x000f240000000800 */
[----:B------:R-:W4:Y:S04]  /*7fe60*/  LDL.LU.64 R164, [R1+0x7f8] ;  /* 0x0007f80001a47983 */ /* 0x000f280000300a00 */
[----:B------:R2:W-:Y:S02]  /*7fe70*/  @P2 STG.E desc[UR60][R162.64], R9 ;  /* 0x00000009a2002986 */ /* 0x0005e4000c10193c */
[----:B------:R-:W4:Y:S01]  /*7fe80*/  LDC R0, c[0x0][0x22c] ;  /* 0x00008b00ff007b82 */ /* 0x000f220000000800 */
[----:B--2---:R-:W-:-:S02]  /*7fe90*/  ISETP.LT.AND P3, PT, R8, R10, !P0 ;  /* 0x0000000a0800720c */ /* 0x004fc40004761270 */
[----:B------:R-:W2:Y:S04]  /*7fea0*/  LDL.LU R8, [R1+0xcd4] ;  /* 0x000cd40001087983 */ /* 0x000ea80000300800 */
[----:B------:R-:W2:Y:S04]  /*7feb0*/  LDL.LU R10, [R1+0x2548] ;  /* 0x00254800010a7983 */ /* 0x000ea80000300800 */
[----:B------:R-:W2:Y:S04]  /*7fec0*/  LDL.LU R9, [R1+0x2544] ;  /* 0x0025440001097983 */ /* 0x000ea80000300800 */
[----:B------:R-:W2:Y:S04]  /*7fed0*/  LDL.LU.64 R160, [R1+0x7f0] ;  /* 0x0007f00001a07983 */ /* 0x000ea80000300a00 */
[----:B------:R-:W2:Y:S04]  /*7fee0*/  LDL.LU R57, [R1+0xce8] ;  /* 0x000ce80001397983 */ /* 0x000ea80000300800 */
[----:B------:R-:W2:Y:S04]  /*7fef0*/  LDL.LU.64 R158, [R1+0x7e8] ;  /* 0x0007e800019e7983 */ /* 0x000ea80000300a00 */
[----:B------:R-:W2:Y:S04]  /*7ff00*/  LDL.LU R146, [R1+0xcd8] ;  /* 0x000cd80001927983 */ /* 0x000ea80000300800 */
[----:B------:R-:W2:Y:S04]  /*7ff10*/  LDL.LU.64 R162, [R1+0x7e0] ;  /* 0x0007e00001a27983 */ /* 0x000ea80000300a00 */
[----:B------:R-:W2:Y:S04]  /*7ff20*/  LDL.LU R155, [R1+0xcec] ;  /* 0x000cec00019b7983 */ /* 0x000ea80000300800 */
[----:B------:R-:W2:Y:S04]  /*7ff30*/  LDL.LU.64 R156, [R1+0x7d8] ;  /* 0x0007d800019c7983 */ /* 0x000ea80000300a00 */
[----:B------:R-:W2:Y:S04]  /*7ff40*/  LDL.LU R147, [R1+0xcdc] ;  /* 0x000cdc0001937983 */ /* 0x000ea80000300800 */
[----:B---3--:R3:W-:Y:S04]  /*7ff50*/  @P4 STG.E desc[UR60][R166.64], R154 ;  /* 0x0000009aa6004986 */ /* 0x0087e8000c10193c */
[----:B------:R3:W-:Y:S01]  /*7ff60*/  @P3 STG.E desc[UR60][R124.64], R11 ;  /* 0x0000000b7c003986 */ /* 0x0007e2000c10193c */
[----:B-1----:R-:W-:-:S03]  /*7ff70*/  ISETP.LT.AND P2, PT, R138, R139, !P0 ;  /* 0x0000008b8a00720c */ /* 0x002fc60004741270 */
[----:B------:R-:W2:Y:S01]  /*7ff80*/  LDL.LU R139, [R1+0x2540] ;  /* 0x00254000018b7983 */ /* 0x000ea20000300800 */
[----:B------:R-:W1:Y:S01]  /*7ff90*/  LDC R138, c[0x0][0x22c] ;  /* 0x00008b00ff8a7b82 */ /* 0x000e620000000800 */
[----:B----4-:R-:W-:Y:S02]  /*7ffa0*/  ISETP.LT.AND P5, PT, R123, R137, !P0 ;  /* 0x000000897b00720c */ /* 0x010fe400047a1270 */
[----:B------:R-:W4:Y:S01]  /*7ffb0*/  LDL.LU R123, [R1+0x253c] ;  /* 0x00253c00017b7983 */ /* 0x000f220000300800 */
[----:B------:R-:W-:-:S03]  /*7ffc0*/  ISETP.LT.AND P6, PT, R122, R252, !P0 ;  /* 0x000000fc7a00720c */ /* 0x000fc600047c1270 */
[----:B---3--:R-:W3:Y:S01]  /*7ffd0*/  LDL.LU.64 R166, [R1+0x7d0] ;  /* 0x0007d00001a67983 */ /* 0x008ee20000300a00 */
[----:B------:R-:W3:Y:S03]  /*7ffe0*/  LDC R137, c[0x0][0x22c] ;  /* 0x00008b00ff897b82 */ /* 0x000ee60000000800 */
[----:B------:R-:W3:Y:S04]  /*7fff0*/  LDL.LU R122, [R1+0xcc0] ;  /* 0x000cc000017a7983 */ /* 0x000ee80000300800 */
[----:B------:R-:W1:Y:S01]  /*80000*/  LDL.LU R11, [R1+0x2538] ;  /* 0x00253800010b7983 */ /* 0x000e620000300800 */
[----:B------:R-:W3:Y:S03]  /*80010*/  LDC R252, c[0x0][0x22c] ;  /* 0x00008b00fffc7b82 */ /* 0x000ee60000000800 */
[----:B------:R-:W3:Y:S04]  /*80020*/  LDL.LU.64 R144, [R1+0x7b8] ;  /* 0x0007b80001907983 */ /* 0x000ee80000300a00 */
[----:B------:R-:W3:Y:S04]  /*80030*/  LDL.LU R154, [R1+0xcb0] ;  /* 0x000cb000019a7983 */ /* 0x000ee80000300800 */
[----:B------:R-:W3:Y:S01]  /*80040*/  LDL.LU.64 R124, [R1+0x7b0] ;  /* 0x0007b000017c7983 */ /* 0x000ee20000300a00 */
[----:B--2---:R-:W-:-:S03]  /*80050*/  ISETP.LT.AND P4, PT, R10, R56, !P0 ;  /* 0x000000380a00720c */ /* 0x004fc60004781270 */
[----:B------:R-:W2:Y:S04]  /*80060*/  LDL.LU R56, [R1+0xcc4] ;  /* 0x000cc40001387983 */ /* 0x000ea80000300800 */
[----:B------:R-:W2:Y:S01]  /*80070*/  LDL.LU R10, [R1+0x2534] ;  /* 0x00253400010a7983 */ /* 0x000ea20000300800 */
[----:B------:R-:W-:Y:S02]  /*80080*/  ISETP.LT.AND P3, PT, R9, R0, !P0 ;  /* 0x000000000900720c */ /* 0x000fe40004761270 */
[----:B------:R-:W2:Y:S01]  /*80090*/  LDC R0, c[0x0][0x22c] ;  /* 0x00008b00ff007b82 */ /* 0x000ea20000000800 */
[----:B------:R4:W-:Y:S04]  /*800a0*/  @P2 STG.E desc[UR60][R164.64], R8 ;  /* 0x00000008a4002986 */ /* 0x0009e8000c10193c */
[----:B------:R4:W-:Y:S04]  /*800b0*/  @P5 STG.E desc[UR60][R160.64], R57 ;  /* 0x00000039a0005986 */ /* 0x0009e8000c10193c */
[----:B------:R-:W2:Y:S04]  /*800c0*/  LDL.LU R9, [R1+0x2530] ;  /* 0x0025300001097983 */ /* 0x000ea80000300800 */
[----:B------:R-:W-:Y:S04]  /*800d0*/  @P6 STG.E desc[UR60][R158.64], R146 ;  /* 0x000000929e006986 */ /* 0x000fe8000c10193c */
[----:B----4-:R-:W4:Y:S01]  /*800e0*/  LDL.LU.64 R164, [R1+0x7a8] ;  /* 0x0007a80001a47983 */ /* 0x010f220000300a00 */
[----:B------:R-:W4:Y:S03]  /*800f0*/  LDC R57, c[0x0][0x22c] ;  /* 0x00008b00ff397b82 */ /* 0x000f260000000800 */
[----:B------:R1:W-:Y:S04]  /*80100*/  @P4 STG.E desc[UR60][R162.64], R155 ;  /* 0x0000009ba2004986 */ /* 0x0003e8000c10193c */
[----:B------:R-:W4:Y:S01]  /*80110*/  LDL.LU R8, [R1+0xcb4] ;  /* 0x000cb40001087983 */ /* 0x000f220000300800 */
[----:B------:R-:W-:-:S03]  /*80120*/  ISETP.LT.AND P4, PT, R123, R136, !P0 ;  /* 0x000000887b00720c */ /* 0x000fc60004781270 */
[----:B------:R-:W4:Y:S01]  /*80130*/  LDL.LU R123, [R1+0x252c] ;  /* 0x00252c00017b7983 */ /* 0x000f220000300800 */
[----:B------:R-:W-:Y:S01]  /*80140*/  ISETP.LT.AND P2, PT, R139, R140, !P0 ;  /* 0x0000008c8b00720c */ /* 0x000fe20004741270 */
[----:B------:R-:W4:Y:S02]  /*80150*/  LDC R136, c[0x0][0x22c] ;  /* 0x00008b00ff887b82 */ /* 0x000f240000000800 */
[----:B-1----:R-:W4:Y:S04]  /*80160*/  LDL.LU.64 R162, [R1+0x7a0] ;  /* 0x0007a00001a27983 */ /* 0x002f280000300a00 */
[----:B------:R-:W4:Y:S01]  /*80170*/  LDL.LU R155, [R1+0xcc8] ;  /* 0x000cc800019b7983 */ /* 0x000f220000300800 */
[----:B------:R-:W-:Y:S01]  /*80180*/  ISETP.LT.AND P6, PT, R11, R138, !P0 ;  /* 0x0000008a0b00720c */ /* 0x000fe200047c1270 */
[----:B------:R-:W1:Y:S02]  /*80190*/  LDC R140, c[0x0][0x22c] ;  /* 0x00008b00ff8c7b82 */ /* 0x000e640000000800 */
[----:B------:R-:W4:Y:S04]  /*801a0*/  LDL.LU R11, [R1+0x2528] ;  /* 0x00252800010b7983 */ /* 0x000f280000300800 */
[----:B------:R-:W-:Y:S02]  /*801b0*/  @P3 STG.E desc[UR60][R156.64], R147 ;  /* 0x000000939c003986 */ /* 0x000fe4000c10193c */
[----:B------:R-:W1:Y:S02]  /*801c0*/  LDC R138, c[0x0][0x22c] ;  /* 0x00008b00ff8a7b82 */ /* 0x000e640000000800 */
[----:B---3--:R3:W-:Y:S04]  /*801d0*/  @P2 STG.E desc[UR60][R166.64], R122 ;  /* 0x0000007aa6002986 */ /* 0x0087e8000c10193c */
[----:B------:R-:W-:Y:S01]  /*801e0*/  @P4 STG.E desc[UR60][R144.64], R154 ;  /* 0x0000009a90004986 */ /* 0x000fe2000c10193c */
[----:B--2---:R-:W-:-:S03]  /*801f0*/  ISETP.LT.AND P3, PT, R10, R137, !P0 ;  /* 0x000000890a00720c */ /* 0x004fc60004761270 */
[----:B------:R-:W2:Y:S04]  /*80200*/  LDL.LU R10, [R1+0x2524] ;  /* 0x00252400010a7983 */ /* 0x000ea80000300800 */
[----:B------:R-:W2:Y:S04]  /*80210*/  LDL.LU.64 R142, [R1+0x798] ;  /* 0x00079800018e7983 */ /* 0x000ea80000300a00 */
[----:B------:R-:W2:Y:S04]  /*80220*/  LDL.LU R161, [R1+0xcb8] ;  /* 0x000cb80001a17983 */ /* 0x000ea80000300800 */
[----:B---3--:R-:W3:Y:S04]  /*80230*/  LDL.LU.64 R166, [R1+0x790] ;  /* 0x0007900001a67983 */ /* 0x008ee80000300a00 */
[----:B------:R-:W3:Y:S04]  /*80240*/  LDL.LU R122, [R1+0xccc] ;  /* 0x000ccc00017a7983 */ /* 0x000ee80000300800 */
[----:B------:R1:W-:Y:S04]  /*80250*/  @P6 STG.E desc[UR60][R124.64], R56 ;  /* 0x000000387c006986 */ /* 0x0003e8000c10193c */
[----:B----4-:R4:W-:Y:S04]  /*80260*/  @P3 STG.E desc[UR60][R164.64], R8 ;  /* 0x00000008a4003986 */ /* 0x0109e8000c10193c */
[----:B-1----:R-:W3:Y:S04]  /*80270*/  LDL.LU.64 R124, [R1+0x778] ;  /* 0x00077800017c7983 */ /* 0x002ee80000300a00 */
[----:B------:R-:W3:Y:S04]  /*80280*/  LDL.LU R56, [R1+0xcbc] ;  /* 0x000cbc0001387983 */ /* 0x000ee80000300800 */
[----:B------:R-:W3:Y:S01]  /*80290*/  LDL.LU R139, [R1+0x2520] ;  /* 0x00252000018b7983 */ /* 0x000ee20000300800 */
[----:B------:R-:W-:-:S03]  /*802a0*/  ISETP.LT.AND P4, PT, R11, R57, !P0 ;  /* 0x000000390b00720c */ /* 0x000fc60004781270 */
[----:B------:R-:W3:Y:S04]  /*802b0*/  LDL.LU R57, [R1+0x251c] ;  /* 0x00251c0001397983 */ /* 0x000ee80000300800 */
[----:B----4-:R-:W4:Y:S01]  /*802c0*/  LDL.LU R8, [R1+0x2518] ;  /* 0x0025180001087983 */ /* 0x010f220000300800 */
[----:B------:R-:W-:Y:S02]  /*802d0*/  ISETP.LT.AND P5, PT, R9, R252, !P0 ;  /* 0x000000fc0900720c */ /* 0x000fe400047a1270 */
[----:B------:R-:W4:Y:S01]  /*802e0*/  LDC R9, c[0x0][0x22c] ;  /* 0x00008b00ff097b82 */ /* 0x000f220000000800 */
[----:B------:R-:W-:Y:S01]  /*802f0*/  ISETP.LT.AND P2, PT, R123, R0, !P0 ;  /* 0x000000007b00720c */ /* 0x000fe20004741270 */
[----:B------:R-:W4:Y:S04]  /*80300*/  LDL.LU.64 R158, [R1+0x770] ;  /* 0x00077000019e7983 */ /* 0x000f280000300a00 */
[----:B------:R-:W4:Y:S02]  /*80310*/  LDL.LU R146, [R1+0xca0] ;  /* 0x000ca00001927983 */ /* 0x000f240000300800 */
[----:B------:R-:W1:Y:S02]  /*80320*/  LDC R0, c[0x0][0x22c] ;  /* 0x00008b00ff007b82 */ /* 0x000e640000000800 */
[----:B------:R-:W4:Y:S04]  /*80330*/  LDL.LU.64 R164, [R1+0x768] ;  /* 0x0007680001a47983 */ /* 0x000f280000300a00 */
[----:B------:R-:W4:Y:S02]  /*80340*/  LDL.LU R11, [R1+0xc90] ;  /* 0x000c9000010b7983 */ /* 0x000f240000300800 */
[----:B------:R-:W1:Y:S02]  /*80350*/  LDC R252, c[0x0][0x22c] ;  /* 0x00008b00fffc7b82 */ /* 0x000e640000000800 */
[----:B------:R-:W1:Y:S04]  /*80360*/  LDL.LU R137, [R1+0x2514] ;  /* 0x0025140001897983 */ /* 0x000e680000300800 */
[----:B------:R3:W-:Y:S02]  /*80370*/  @P5 STG.E desc[UR60][R162.64], R155 ;  /* 0x0000009ba2005986 */ /* 0x0007e4000c10193c */
[----:B------:R-:W1:Y:S01]  /*80380*/  LDC R123, c[0x0][0x22c] ;  /* 0x00008b00ff7b7b82 */ /* 0x000e620000000800 */
[----:B--2---:R-:W-:-:S02]  /*80390*/  ISETP.LT.AND P3, PT, R10, R136, !P0 ;  /* 0x000000880a00720c */ /* 0x004fc40004761270 */
[----:B------:R-:W2:Y:S05]  /*803a0*/  LDL.LU R10, [R1+0x2510] ;  /* 0x00251000010a7983 */ /* 0x000eaa0000300800 */
[----:B------:R-:W2:Y:S01]  /*803b0*/  LDC R136, c[0x0][0x22c] ;  /* 0x00008b00ff887b82 */ /* 0x000ea20000000800 */
[----:B------:R-:W2:Y:S04]  /*803c0*/  LDL.LU.64 R156, [R1+0x760] ;  /* 0x00076000019c7983 */ /* 0x000ea80000300a00 */
[----:B------:R-:W2:Y:S04]  /*803d0*/  LDL.LU R147, [R1+0xca4] ;  /* 0x000ca40001937983 */ /* 0x000ea80000300800 */
[----:B------:R-:W2:Y:S04]  /*803e0*/  LDL.LU.64 R144, [R1+0x748] ;  /* 0x0007480001907983 */ /* 0x000ea80000300a00 */
[----:B------:R-:W2:Y:S04]  /*803f0*/  LDL.LU R154, [R1+0xc94] ;  /* 0x000c9400019a7983 */ /* 0x000ea80000300800 */
[----:B------:R-:W-:Y:S04]  /*80400*/  @P2 STG.E desc[UR60][R142.64], R161 ;  /* 0x000000a18e002986 */ /* 0x000fe8000c10193c */
[----:B---3--:R-:W3:Y:S04]  /*80410*/  LDL.LU.64 R162, [R1+0x740] ;  /* 0x0007400001a27983 */ /* 0x008ee80000300a00 */
[----:B------:R4:W-:Y:S04]  /*80420*/  @P4 STG.E desc[UR60][R166.64], R122 ;  /* 0x0000007aa6004986 */ /* 0x0009e8000c10193c */
[----:B------:R-:W3:Y:S04]  /*80430*/  LDL.LU R155, [R1+0xca8] ;  /* 0x000ca800019b7983 */ /* 0x000ee80000300800 */
[----:B------:R4:W-:Y:S02]  /*80440*/  @P3 STG.E desc[UR60][R124.64], R56 ;  /* 0x000000387c003986 */ /* 0x0009e4000c10193c */
[----:B----4-:R-:W-:-:S02]  /*80450*/  ISETP.LT.AND P4, PT, R8, R9, !P0 ;  /* 0x000000090800720c */ /* 0x010fc40004781270 */
[----:B------:R-:W4:Y:S04]  /*80460*/  LDL.LU R9, [R1+0x250c] ;  /* 0x00250c0001097983 */ /* 0x000f280000300800 */
[----:B------:R-:W4:Y:S04]  /*80470*/  LDL.LU R122, [R1+0x2508] ;  /* 0x00250800017a7983 */ /* 0x000f280000300800 */
[----:B------:R-:W4:Y:S04]  /*80480*/  LDL.LU.64 R166, [R1+0x738] ;  /* 0x0007380001a67983 */ /* 0x000f280000300a00 */
[----:B------:R-:W4:Y:S04]  /*80490*/  LDL.LU R8, [R1+0xc98] ;  /* 0x000c980001087983 */ /* 0x000f280000300800 */
[----:B------:R-:W4:Y:S01]  /*804a0*/  LDL.LU R56, [R1+0x2504] ;  /* 0x0025040001387983 */ /* 0x000f220000300800 */
[----:B------:R-:W-:-:S02]  /*804b0*/  ISETP.LT.AND P6, PT, R57, R138, !P0 ;  /* 0x0000008a3900720c */ /* 0x000fc400047c1270 */
[----:B------:R-:W4:Y:S01]  /*804c0*/  LDC R57, c[0x0][0x22c] ;  /* 0x00008b00ff397b82 */ /* 0x000f220000000800 */
[----:B------:R-:W-:Y:S01]  /*804d0*/  ISETP.LT.AND P2, PT, R139, R140, !P0 ;  /* 0x0000008c8b00720c */ /* 0x000fe20004741270 */
[----:B------:R-:W4:Y:S01]  /*804e0*/  LDL.LU.64 R124, [R1+0x730] ;  /* 0x00073000017c7983 */ /* 0x000f220000300a00 */
[----:B-1----:R-:W-:-:S05]  /*804f0*/  ISETP.LT.AND P5, PT, R137, R252, !P0 ;  /* 0x000000fc8900720c */ /* 0x002fca00047a1270 */
[----:B------:R-:W1:Y:S06]  /*80500*/  LDC R138, c[0x0][0x22c] ;  /* 0x00008b00ff8a7b82 */ /* 0x000e6c0000000800 */
[----:B------:R-:W-:Y:S01]  /*80510*/  @P2 STG.E desc[UR60][R158.64], R146 ;  /* 0x000000929e002986 */ /* 0x000fe2000c10193c */
[----:B--2---:R-:W-:Y:S01]  /*80520*/  ISETP.LT.AND P3, PT, R10, R0, !P0 ;  /* 0x000000000a00720c */ /* 0x004fe20004761270 */
[----:B------:R-:W2:Y:S02]  /*80530*/  LDC R252, c[0x0][0x22c] ;  /* 0x00008b00fffc7b82 */ /* 0x000ea40000000800 */
[----:B------:R-:W2:Y:S04]  /*80540*/  LDL.LU R10, [R1+0xcac] ;  /* 0x000cac00010a7983 */ /* 0x000ea80000300800 */
[----:B------:R3:W-:Y:S02]  /*80550*/  @P6 STG.E desc[UR60][R164.64], R11 ;  /* 0x0000000ba4006986 */ /* 0x0007e4000c10193c */
[----:B------:R-:W2:Y:S08]  /*80560*/  LDC R0, c[0x0][0x22c] ;  /* 0x00008b00ff007b82 */ /* 0x000eb00000000800 */
[----:B------:R-:W2:Y:S01]  /*80570*/  LDC R139, c[0x0][0x22c] ;  /* 0x00008b00ff8b7b82 */ /* 0x000ea20000000800 */
[----:B---3--:R-:W3:Y:S04]  /*80580*/  LDL.LU.64 R164, [R1+0x728] ;  /* 0x0007280001a47983 */ /* 0x008ee80000300a00 */
[----:B------:R-:W3:Y:S03]  /*80590*/  LDL.LU R11, [R1+0xc9c] ;  /* 0x000c9c00010b7983 */ /* 0x000ee60000300800 */
[----:B------:R-:W3:Y:S01]  /*805a0*/  LDC R140, c[0x0][0x22c] ;  /* 0x00008b00ff8c7b82 */ /* 0x000ee20000000800 */
[----:B------:R-:W1:Y:S04]  /*805b0*/  LDL.LU R137, [R1+0x2500] ;  /* 0x0025000001897983 */ /* 0x000e680000300800 */
[----:B------:R-:W-:Y:S04]  /*805c0*/  @P4 STG.E desc[UR60][R156.64], R147 ;  /* 0x000000939c004986 */ /* 0x000fe8000c10193c */
[----:B------:R4:W-:Y:S04]  /*805d0*/  @P5 STG.E desc[UR60][R144.64], R154 ;  /* 0x0000009a90005986 */ /* 0x0009e8000c10193c */
[----:B------:R4:W-:Y:S02]  /*805e0*/  @P3 STG.E desc[UR60][R162.64], R155 ;  /* 0x0000009ba2003986 */ /* 0x0009e4000c10193c */
[----:B----4-:R-:W-:-:S02]  /*805f0*/  ISETP.LT.AND P2, PT, R9, R123, !P0 ;  /* 0x0000007b0900720c */ /* 0x010fc40004741270 */
[----:B------:R-:W4:Y:S01]  /*80600*/  LDL.LU R123, [R1+0x24fc] ;  /* 0x0024fc00017b7983 */ /* 0x000f220000300800 */
[----:B------:R-:W4:Y:S01]  /*80610*/  LDC R9, c[0x0][0x22c] ;  /* 0x00008b00ff097b82 */ /* 0x000f220000000800 */
[----:B------:R-:W-:-:S07]  /*80620*/  ISETP.LT.AND P4, PT, R122, R136, !P0 ;  /* 0x000000887a00720c */ /* 0x000fce0004781270 */
[----:B------:R-:W4:Y:S01]  /*80630*/  LDC R136, c[0x0][0x22c] ;  /* 0x00008b00ff887b82 */ /* 0x000f220000000800 */
[----:B------:R-:W-:Y:S02]  /*80640*/  ISETP.LT.AND P6, PT, R56, R57, !P0 ;  /* 0x000000393800720c */ /* 0x000fe400047c1270 */
[----:B------:R-:W4:Y:S04]  /*80650*/  LDL.LU R56, [R1+0x24f8] ;  /* 0x0024f80001387983 */ /* 0x000f280000300800 */
[----:B------:R-:W4:Y:S04]  /*80660*/  LDL.LU.64 R160, [R1+0x720] ;  /* 0x0007200001a07983 */ /* 0x000f280000300a00 */
[----:B------:R-:W4:Y:S04]  /*80670*/  LDL.LU R122, [R1+0xc80] ;  /* 0x000c8000017a7983 */ /* 0x000f280000300800 */
[----:B------:R-:W4:Y:S04]  /*80680*/  LDL.LU.64 R158, [R1+0x708] ;  /* 0x00070800019e7983 */ /* 0x000f280000300a00 */
[----:B------:R-:W4:Y:S04]  /*80690*/  LDL.LU R154, [R1+0xc70] ;  /* 0x000c7000019a7983 */ /* 0x000f280000300800 */
[----:B------:R-:W4:Y:S04]  /*806a0*/  LDL.LU.64 R162, [R1+0x700] ;  /* 0x0007000001a27983 */ /* 0x000f280000300a00 */
[----:B------:R-:W4:Y:S04]  /*806b0*/  LDL.LU R57, [R1+0xc84] ;  /* 0x000c840001397983 */ /* 0x000f280000300800 */
[----:B------:R2:W-:Y:S04]  /*806c0*/  @P2 STG.E desc[UR60][R166.64], R8 ;  /* 0x00000008a6002986 */ /* 0x0005e8000c10193c */
[----:B--2---:R-:W2:Y:S04]  /*806d0*/  LDL.LU R8, [R1+0x24f4] ;  /* 0x0024f40001087983 */ /* 0x004ea80000300800 */
[----:B------:R-:W2:Y:S01]  /*806e0*/  LDL.LU.64 R156, [R1+0x6f8] ;  /* 0x0006f800019c7983 */ /* 0x000ea20000300a00 */
[----:B-1----:R-:W-:-:S03]  /*806f0*/  ISETP.LT.AND P3, PT, R137, R138, !P0 ;  /* 0x0000008a8900720c */ /* 0x002fc60004761270 */
[----:B------:R-:W2:Y:S04]  /*80700*/  LDL.LU R147, [R1+0xc74] ;  /* 0x000c740001937983 */ /* 0x000ea80000300800 */
[----:B------:R1:W-:Y:S04]  /*80710*/  @P4 STG.E desc[UR60][R124.64], R10 ;  /* 0x0000000a7c004986 */ /* 0x0003e8000c10193c */
[----:B-1----:R-:W2:Y:S04]  /*80720*/  LDL.LU R125, [R1+0x24f0] ;  /* 0x0024f000017d7983 */ /* 0x002ea80000300800 */
[----:B------:R-:W2:Y:S04]  /*80730*/  LDL.LU.64 R166, [R1+0x6f0] ;  /* 0x0006f00001a67983 */ /* 0x000ea80000300a00 */
[----:B------:R-:W2:Y:S04]  /*80740*/  LDL.LU R124, [R1+0xc88] ;  /* 0x000c8800017c7983 */ /* 0x000ea80000300800 */
[----:B------:R-:W2:Y:S04]  /*80750*/  LDL.LU R137, [R1+0x24ec] ;  /* 0x0024ec0001897983 */ /* 0x000ea80000300800 */
[----:B---3--:R1:W-:Y:S01]  /*80760*/  @P6 STG.E desc[UR60][R164.64], R11 ;  /* 0x0000000ba4006986 */ /* 0x0083e2000c10193c */
[----:B----4-:R-:W-:-:S02]  /*80770*/  ISETP.LT.AND P5, PT, R123, R252, !P0 ;  /* 0x000000fc7b00720c */ /* 0x010fc400047a1270 */
[----:B------:R-:W3:Y:S01]  /*80780*/  LDC R252, c[0x0][0x22c] ;  /* 0x00008b00fffc7b82 */ /* 0x000ee20000000800 */
[----:B------:R-:W-:Y:S02]  /*80790*/  ISETP.LT.AND P2, PT, R56, R0, !P0 ;  /* 0x000000003800720c */ /* 0x000fe40004741270 */
[----:B------:R-:W4:Y:S05]  /*807a0*/  LDL.LU R56, [R1+0x24e8] ;  /* 0x0024e80001387983 */ /* 0x000f2a0000300800 */
[----:B------:R-:W3:Y:S01]  /*807b0*/  LDC R0, c[0x0][0x22c] ;  /* 0x00008b00ff007b82 */ /* 0x000ee20000000800 */
[----:B------:R-:W3:Y:S04]  /*807c0*/  LDL.LU.64 R144, [R1+0x6e8] ;  /* 0x0006e80001907983 */ /* 0x000ee80000300a00 */
[----:B------:R-:W3:Y:S04]  /*807d0*/  LDL.LU R123, [R1+0xc78] ;  /* 0x000c7800017b7983 */ /* 0x000ee80000300800 */
[----:B-1----:R-:W3:Y:S04]  /*807e0*/  LDL.LU.64 R164, [R1+0x6e0] ;  /* 0x0006e00001a47983 */ /* 0x002ee80000300a00 */
[----:B------:R-:W3:Y:S01]  /*807f0*/  LDL.LU R155, [R1+0xc8c] ;  /* 0x000c8c00019b7983 */ /* 0x000ee20000300800 */
[----:B--2---:R-:W-:-:S03]  /*80800*/  ISETP.LT.AND P4, PT, R8, R9, !P0 ;  /* 0x000000090800720c */ /* 0x004fc60004781270 */
[----:B------:R-:W2:Y:S04]  /*80810*/  LDL.LU R8, [R1+0x24e4] ;  /* 0x0024e40001087983 */ /* 0x000ea80000300800 */
[----:B------:R-:W3:Y:S04]  /*80820*/  LDL.LU.64 R10, [R1+0x6c8] ;  /* 0x0006c800010a7983 */ /* 0x000ee80000300a00 */
[----:B------:R-:W3:Y:S04]  /*80830*/  LDL.LU R9, [R1+0xc7c] ;  /* 0x000c7c0001097983 */ /* 0x000ee80000300800 */
[----:B------:R1:W-:Y:S04]  /*80840*/  @P3 STG.E desc[UR60][R160.64], R122 ;  /* 0x0000007aa0003986 */ /* 0x0003e8000c10193c */
[----:B------:R-:W3:Y:S04]  /*80850*/  LDL.LU R138, [R1+0x24e0] ;  /* 0x0024e000018a7983 */ /* 0x000ee80000300800 */
[----:B------:R-:W-:Y:S01]  /*80860*/  @P5 STG.E desc[UR60][R158.64], R154 ;  /* 0x0000009a9e005986 */ /* 0x000fe2000c10193c */
[----:B------:R-:W-:-:S03]  /*80870*/  ISETP.LT.AND P3, PT, R125, R141, !P0 ;  /* 0x0000008d7d00720c */ /* 0x000fc60004761270 */
[----:B------:R1:W-:Y:S02]  /*80880*/  @P2 STG.E desc[UR60][R162.64], R57 ;  /* 0x00000039a2002986 */ /* 0x0003e4000c10193c */
[----:B-1----:R-:W1:Y:S02]  /*80890*/  LDC R122, c[0x0][0x22c] ;  /* 0x00008b00ff7a7b82 */ /* 0x002e640000000800 */
[----:B------:R-:W3:Y:S06]  /*808a0*/  LDL.LU R125, [R1+0x24dc] ;  /* 0x0024dc00017d7983 */ /* 0x000eec0000300800 */
[----:B------:R-:W1:Y:S01]  /*808b0*/  LDC R141, c[0x0][0x22c] ;  /* 0x00008b00ff8d7b82 */ /* 0x000e620000000800 */
[----:B------:R-:W3:Y:S04]  /*808c0*/  LDL.LU.64 R162, [R1+0x6c0] ;  /* 0x0006c00001a27983 */ /* 0x000ee80000300a00 */
[----:B------:R-:W3:Y:S03]  /*808d0*/  LDL.LU R154, [R1+0xc60] ;  /* 0x000c6000019a7983 */ /* 0x000ee60000300800 */
[----:B------:R-:W1:Y:S01]  /*808e0*/  LDC R57, c[0x0][0x22c] ;  /* 0x00008b00ff397b82 */ /* 0x000e620000000800 */
[----:B------:R-:W-:Y:S01]  /*808f0*/  @P4 STG.E desc[UR60][R156.64], R147 ;  /* 0x000000939c004986 */ /* 0x000fe2000c10193c */
[----:B----4-:R-:W-:-:S03]  /*80900*/  ISETP.LT.AND P6, PT, R56, R136, !P0 ;  /* 0x000000883800720c */ /* 0x010fc600047c1270 */
[----:B------:R-:W1:Y:S01]  /*80910*/  LDL.LU R56, [R1+0x24d8] ;  /* 0x0024d80001387983 */ /* 0x000e620000300800 */
[----:B------:R-:W-:Y:S02]  /*80920*/  ISETP.LT.AND P2, PT, R137, R140, !P0 ;  /* 0x0000008c8900720c */ /* 0x000fe40004741270 */
[----:B------:R-:W4:Y:S01]  /*80930*/  LDC R136, c[0x0][0x22c] ;  /* 0x00008b00ff887b82 */ /* 0x000f220000000800 */
[----:B--2---:R-:W-:Y:S01]  /*80940*/  ISETP.LT.AND P4, PT, R8, R139, !P0 ;  /* 0x0000008b0800720c */ /* 0x004fe20004781270 */
[----:B------:R2:W-:Y:S06]  /*80950*/  @P3 STG.E desc[UR60][R166.64], R124 ;  /* 0x0000007ca6003986 */ /* 0x0005ec000c10193c */
[----:B------:R-:W4:Y:S01]  /*80960*/  LDC R137, c[0x0][0x22c] ;  /* 0x00008b00ff897b82 */ /* 0x000f220000000800 */
[----:B------:R-:W4:Y:S04]  /*80970*/  LDL.LU R8, [R1+0x24d4] ;  /* 0x0024d40001087983 */ /* 0x000f280000300800 */
[----:B------:R-:W4:Y:S03]  /*80980*/  LDL.LU.64 R160, [R1+0x6b8] ;  /* 0x0006b80001a07983 */ /* 0x000f260000300a00 */
[----:B------:R-:W4:Y:S01]  /*80990*/  LDC R140, c[0x0][0x22c] ;  /* 0x00008b00ff8c7b82 */ /* 0x000f220000000800 */
[----:B------:R-:W4:Y:S04]  /*809a0*/  LDL.LU R146, [R1+0xc50] ;  /* 0x000c500001927983 */ /* 0x000f280000300800 */
[----:B--2---:R-:W2:Y:S01]  /*809b0*/  LDL.LU.64 R166, [R1+0x6b0] ;  /* 0x0006b00001a67983 */ /* 0x004ea20000300a00 */
[----:B---3--:R-:W-:-:S02]  /*809c0*/  ISETP.LT.AND P5, PT, R138, R252, !P0 ;  /* 0x000000fc8a00720c */ /* 0x008fc400047a1270 */
[----:B------:R-:W3:Y:S01]  /*809d0*/  LDC R139, c[0x0][0x22c] ;  /* 0x00008b00ff8b7b82 */ /* 0x000ee20000000800 */
[----:B------:R-:W-:Y:S04]  /*809e0*/  @P2 STG.E desc[UR60][R144.64], R123 ;  /* 0x0000007b90002986 */ /* 0x000fe8000c10193c */
[----:B------:R-:W2:Y:S03]  /*809f0*/  LDL.LU R124, [R1+0xc64] ;  /* 0x000c6400017c7983 */ /* 0x000ea60000300800 */
[----:B------:R-:W3:Y:S01]  /*80a00*/  LDC R252, c[0x0][0x22c] ;  /* 0x00008b00fffc7b82 */ /* 0x000ee20000000800 */
[----:B------:R3:W-:Y:S01]  /*80a10*/  @P6 STG.E desc[UR60][R164.64], R155 ;  /* 0x0000009ba4006986 */ /* 0x0007e2000c10193c */
[----:B------:R-:W-:-:S06]  /*80a20*/  ISETP.LT.AND P3, PT, R125, R0, !P0 ;  /* 0x000000007d00720c */ /* 0x000fcc0004761270 */
[----:B------:R-:W2:Y:S01]  /*80a30*/  LDC R138, c[0x0][0x22c] ;  /* 0x00008b00ff8a7b82 */ /* 0x000ea20000000800 */
[----:B---3--:R-:W3:Y:S07]  /*80a40*/  LDL.LU.64 R164, [R1+0x6a8] ;  /* 0x0006a80001a47983 */ /* 0x008eee0000300a00 */
[----:B------:R-:W3:Y:S01]  /*80a50*/  LDC R0, c[0x0][0x22c] ;  /* 0x00008b00ff007b82 */ /* 0x000ee20000000800 */
[----:B------:R-:W3:Y:S04]  /*80a60*/  LDL.LU R155, [R1+0xc54] ;  /* 0x000c5400019b7983 */ /* 0x000ee80000300800 */
[----:B------:R1:W-:Y:S02]  /*80a70*/  @P4 STG.E desc[UR60][R10.64], R9 ;  /* 0x000000090a004986 */ /* 0x0003e4000c10193c */
[----:B-1----:R-:W-:-:S02]  /*80a80*/  ISETP.LT.AND P2, PT, R56, R122, !P0 ;  /* 0x0000007a3800720c */ /* 0x002fc40004741270 */
[----:B------:R-:W3:Y:S04]  /*80a90*/  LDL.LU R56, [R1+0x24d0] ;  /* 0x0024d00001387983 */ /* 0x000ee80000300800 */
[----:B------:R-:W3:Y:S04]  /*80aa0*/  LDL.LU R9, [R1+0x24cc] ;  /* 0x0024cc0001097983 */ /* 0x000ee80000300800 */
[----:B------:R-:W3:Y:S04]  /*80ab0*/  LDL.LU.64 R158, [R1+0x6a0] ;  /* 0x0006a000019e7983 */ /* 0x000ee80000300a00 */
[----:B------:R-:W3:Y:S04]  /*80ac0*/  LDL.LU R10, [R1+0xc68] ;  /* 0x000c6800010a7983 */ /* 0x000ee80000300800 */
[----:B------:R-:W3:Y:S04]  /*80ad0*/  LDL.LU.64 R122, [R1+0x698] ;  /* 0x00069800017a7983 */ /* 0x000ee80000300a00 */
[----:B------:R-:W3:Y:S01]  /*80ae0*/  LDL.LU R11, [R1+0xc58] ;  /* 0x000c5800010b7983 */ /* 0x000ee20000300800 */
[----:B----4-:R-:W-:-:S03]  /*80af0*/  ISETP.LT.AND P4, PT, R8, R57, !P0 ;  /* 0x000000390800720c */ /* 0x010fc60004781270 */
[----:B------:R-:W4:Y:S04]  /*80b00*/  LDL.LU R8, [R1+0x24c8] ;  /* 0x0024c80001087983 */ /* 0x000f280000300800 */
[----:B------:R-:W4:Y:S04]  /*80b10*/  LDL.LU R125, [R1+0x24c4] ;  /* 0x0024c400017d7983 */ /* 0x000f280000300800 */
[----:B------:R-:W4:Y:S04]  /*80b20*/  LDL.LU.64 R156, [R1+0x690] ;  /* 0x00069000019c7983 */ /* 0x000f280000300a00 */
[----:B------:R-:W4:Y:S04]  /*80b30*/  LDL.LU R147, [R1+0xc6c] ;  /* 0x000c6c0001937983 */ /* 0x000f280000300800 */
[----:B------:R1:W-:Y:S04]  /*80b40*/  @P5 STG.E desc[UR60][R162.64], R154 ;  /* 0x0000009aa2005986 */ /* 0x0003e8000c10193c */
[----:B------:R-:W4:Y:S04]  /*80b50*/  LDL.LU.64 R144, [R1+0x678] ;  /* 0x0006780001907983 */ /* 0x000f280000300a00 */
[----:B------:R-:W-:Y:S04]  /*80b60*/  @P3 STG.E desc[UR60][R160.64], R146 ;  /* 0x00000092a0003986 */ /* 0x000fe8000c10193c */
[----:B-1----:R-:W4:Y:S04]  /*80b70*/  LDL.LU R154, [R1+0xc5c] ;  /* 0x000c5c00019a7983 */ /* 0x002f280000300800 */
[----:B------:R-:W4:Y:S04]  /*80b80*/  LDL.LU.64 R162, [R1+0x670] ;  /* 0x0006700001a27983 */ /* 0x000f280000300a00 */
[----:B------:R-:W4:Y:S04]  /*80b90*/  LDL.LU R57, [R1+0xc40] ;  /* 0x000c400001397983 */ /* 0x000f280000300800 */
[----:B--2---:R1:W-:Y:S01]  /*80ba0*/  @P2 STG.E desc[UR60][R166.64], R124 ;  /* 0x0000007ca6002986 */ /* 0x0043e2000c10193c */
[----:B---3--:R-:W-:-:S03]  /*80bb0*/  ISETP.LT.AND P3, PT, R56, R137, !P0 ;  /* 0x000000893800720c */ /* 0x008fc60004761270 */
[----:B------:R-:W2:Y:S04]  /*80bc0*/  LDL.LU R56, [R1+0x24c0] ;  /* 0x0024c00001387983 */ /* 0x000ea80000300800 */
[----:B-1----:R-:W3:Y:S04]  /*80bd0*/  LDL.LU R124, [R1+0x24bc] ;  /* 0x0024bc00017c7983 */ /* 0x002ee80000300800 */
[----:B------:R-:W3:Y:S01]  /*80be0*/  LDL.LU R137, [R1+0x24b8] ;  /* 0x0024b80001897983 */ /* 0x000ee20000300800 */
[----:B----4-:R-:W-:-:S03]  /*80bf0*/  ISETP.LT.AND P6, PT, R8, R252, !P0 ;  /* 0x000000fc0800720c */ /* 0x010fc600047c1270 */
[----:B------:R-:W4:Y:S01]  /*80c00*/  LDL.LU R8, [R1+0x24b4] ;  /* 0x0024b40001087983 */ /* 0x000f220000300800 */
[----:B------:R-:W-:Y:S01]  /*80c10*/  ISETP.LT.AND P5, PT, R9, R136, !P0 ;  /* 0x000000880900720c */ /* 0x000fe200047a1270 */
[----:B------:R-:W1:Y:S01]  /*80c20*/  LDC R252, c[0x0][0x22c] ;  /* 0x00008b00fffc7b82 */ /* 0x000e620000000800 */
[----:B------:R-:W-:Y:S01]  /*80c30*/  ISETP.LT.AND P2, PT, R125, R0, !P0 ;  /* 0x000000007d00720c */ /* 0x000fe20004741270 */
[----:B------:R1:W-:Y:S04]  /*80c40*/  @P4 STG.E desc[UR60][R164.64], R155 ;  /* 0x0000009ba4004986 */ /* 0x0003e8000c10193c */
[----:B------:R-:W4:Y:S02]  /*80c50*/  LDL.LU.64 R166, [R1+0x668] ;  /* 0x0006680001a67983 */ /* 0x000f240000300a00 */
[----:B------:R-:W4:Y:S02]  /*80c60*/  LDC R9, c[0x0][0x22c] ;  /* 0x00008b00ff097b82 */ /* 0x000f240000000800 */
[----:B------:R-:W4:Y:S04]  /*80c70*/  LDL.LU R125, [R1+0xc30] ;  /* 0x000c3000017d7983 */ /* 0x000f280000300800 */
[----:B-1----:R-:W4:Y:S02]  /*80c80*/  LDL.LU.64 R164, [R1+0x660] ;  /* 0x0006600001a47983 */ /* 0x002f240000300a00 */
[----:B------:R-:W1:Y:S02]  /*80c90*/  LDC R136, c[0x0][0x22c] ;  /* 0x00008b00ff887b82 */ /* 0x000e640000000800 */
[----:B------:R-:W4:Y:S04]  /*80ca0*/  LDL.LU R155, [R1+0xc44] ;  /* 0x000c4400019b7983 */ /* 0x000f280000300800 */
[----:B------:R1:W-:Y:S02]  /*80cb0*/  @P3 STG.E desc[UR60][R158.64], R10 ;  /* 0x0000000a9e003986 */ /* 0x0003e4000c10193c */
[----:B------:R-:W4:Y:S02]  /*80cc0*/  LDC R0, c[0x0][0x22c] ;  /* 0x00008b00ff007b82 */ /* 0x000f240000000800 */
[----:B------:R1:W-:Y:S04]  /*80cd0*/  @P5 STG.E desc[UR60][R122.64], R11 ;  /* 0x0000000b7a005986 */ /* 0x0003e8000c10193c */
[----:B-1----:R-:W4:Y:S04]  /*80ce0*/  LDL.LU R10, [R1+0x24b0] ;  /* 0x0024b000010a7983 */ /* 0x002f280000300800 */
[----:B------:R-:W4:Y:S01]  /*80cf0*/  LDL.LU.64 R122, [R1+0x638] ;  /* 0x00063800017a7983 */ /* 0x000f220000300a00 */
[----:B------:R-:W1:Y:S03]  /*80d00*/  LDC R11, c[0x0][0x22c] ;  /* 0x00008b00ff0b7b82 */ /* 0x000e660000000800 */
[----:B------:R-:W-:Y:S04]  /*80d10*/  @P6 STG.E desc[UR60][R156.64], R147 ;  /* 0x000000939c006986 */ /* 0x000fe8000c10193c */
[----:B------:R-:W-:Y:S01]  /*80d20*/  @P2 STG.E desc[UR60][R144.64], R154 ;  /* 0x0000009a90002986 */ /* 0x000fe2000c10193c */
[----:B--2---:R-:W-:-:S03]  /*80d30*/  ISETP.LT.AND P4, PT, R56, R140, !P0 ;  /* 0x0000008c3800720c */ /* 0x004fc60004781270 */
[----:B------:R-:W2:Y:S01]  /*80d40*/  LDL.LU R56, [R1+0xc34] ;  /* 0x000c340001387983 */ /* 0x000ea20000300800 */
[----:B---3--:R-:W-:-:S03]  /*80d50*/  ISETP.LT.AND P3, PT, R124, R138, !P0 ;  /* 0x0000008a7c00720c */ /* 0x008fc60004761270 */
[----:B------:R-:W3:Y:S01]  /*80d60*/  LDL.LU R124, [R1+0x24ac] ;  /* 0x0024ac00017c7983 */ /* 0x000ee20000300800 */
[----:B------:R-:W1:Y:S05]  /*80d70*/  LDC R138, c[0x0][0x22c] ;  /* 0x00008b00ff8a7b82 */ /* 0x000e6a0000000800 */
[----:B------:R4:W-:Y:S04]  /*80d80*/  @P4 STG.E desc[UR60][R162.64], R57 ;  /* 0x00000039a2004986 */ /* 0x0009e8000c10193c */
[----:B----4-:R-:W4:Y:S01]  /*80d90*/  LDL.LU R57, [R1+0x24a8] ;  /* 0x0024a80001397983 */ /* 0x010f220000300800 */
[----:B------:R-:W-:-:S03]  /*80da0*/  ISETP.LT.AND P6, PT, R8, R9, !P0 ;  /* 0x000000090800720c */ /* 0x000fc600047c1270 */
[----:B------:R-:W1:Y:S04]  /*80db0*/  LDL.LU R8, [R1+0x24a4] ;  /* 0x0024a40001087983 */ /* 0x000e680000300800 */
[----:B------:R-:W4:Y:S04]  /*80dc0*/  LDL.LU.64 R142, [R1+0x630] ;  /* 0x00063000018e7983 */ /* 0x000f280000300a00 */
[----:B------:R-:W4:Y:S01]  /*80dd0*/  LDL.LU R9, [R1+0xc48] ;  /* 0x000c480001097983 */ /* 0x000f220000300800 */
[----:B------:R-:W-:Y:S02]  /*80de0*/  ISETP.LT.AND P2, PT, R137, R139, !P0 ;  /* 0x0000008b8900720c */ /* 0x000fe40004741270 */
[----:B------:R-:W4:Y:S01]  /*80df0*/  LDC R139, c[0x0][0x22c] ;  /* 0x00008b00ff8b7b82 */ /* 0x000f220000000800 */
[----:B------:R-:W4:Y:S04]  /*80e00*/  LDL.LU.64 R160, [R1+0x628] ;  /* 0x0006280001a07983 */ /* 0x000f280000300a00 */
[----:B------:R-:W4:Y:S04]  /*80e10*/  LDL.LU R154, [R1+0xc38] ;  /* 0x000c3800019a7983 */ /* 0x000f280000300800 */
[----:B------:R-:W4:Y:S04]  /*80e20*/  LDL.LU.64 R162, [R1+0x620] ;  /* 0x0006200001a27983 */ /* 0x000f280000300a00 */
[----:B------:R2:W-:Y:S04]  /*80e30*/  @P3 STG.E desc[UR60][R166.64], R125 ;  /* 0x0000007da6003986 */ /* 0x0005e8000c10193c */
[----:B------:R2:W-:Y:S01]  /*80e40*/  @P2 STG.E desc[UR60][R164.64], R155 ;  /* 0x0000009ba4002986 */ /* 0x0005e2000c10193c */
[----:B------:R-:W-:-:S03]  /*80e50*/  ISETP.LT.AND P4, PT, R10, R136, !P0 ;  /* 0x000000880a00720c */ /* 0x000fc60004781270 */
[----:B------:R-:W4:Y:S04]  /*80e60*/  LDL.LU R10, [R1+0xc4c] ;  /* 0x000c4c00010a7983 */ /* 0x000f280000300800 */
[----:B------:R-:W4:Y:S04]  /*80e70*/  LDL.LU.64 R158, [R1+0x618] ;  /* 0x00061800019e7983 */ /* 0x000f280000300a00 */
[----:B--2---:R-:W2:Y:S04]  /*80e80*/  LDL.LU R125, [R1+0xc3c] ;  /* 0x000c3c00017d7983 */ /* 0x004ea80000300800 */
[----:B------:R-:W2:Y:S04]  /*80e90*/  LDL.LU R136, [R1+0x24a0] ;  /* 0x0024a00001887983 */ /* 0x000ea80000300800 */
[----:B------:R-:W2:Y:S04]  /*80ea0*/  LDL.LU.64 R166, [R1+0x610] ;  /* 0x0006100001a67983 */ /* 0x000ea80000300a00 */
[----:B------:R-:W2:Y:S04]  /*80eb0*/  LDL.LU R155, [R1+0xc20] ;  /* 0x000c2000019b7983 */ /* 0x000ea80000300800 */
[----:B------:R-:W2:Y:S04]  /*80ec0*/  LDL.LU R140, [R1+0x249c] ;  /* 0x00249c00018c7983 */ /* 0x000ea80000300800 */
[----:B------:R3:W-:Y:S02]  /*80ed0*/  @P6 STG.E desc[UR60][R122.64], R56 ;  /* 0x000000387a006986 */ /* 0x0007e4000c10193c */
[----:B---3--:R-:W-:-:S02]  /*80ee0*/  ISETP.LT.AND P5, PT, R124, R252, !P0 ;  /* 0x000000fc7c00720c */ /* 0x008fc400047a1270 */
[----:B------:R-:W3:Y:S01]  /*80ef0*/  LDL.LU R124, [R1+0x2498] ;  /* 0x00249800017c7983 */ /* 0x000ee20000300800 */
[----:B------:R-:W3:Y:S03]  /*80f00*/  LDC R252, c[0x0][0x22c] ;  /* 0x00008b00fffc7b82 */ /* 0x000ee60000000800 */
[----:B------:R-:W3:Y:S04]  /*80f10*/  LDL.LU R137, [R1+0x2494] ;  /* 0x0024940001897983 */ /* 0x000ee80000300800 */
[----:B------:R-:W3:Y:S01]  /*80f20*/  LDL.LU.64 R122, [R1+0x608] ;  /* 0x00060800017a7983 */ /* 0x000ee20000300a00 */
[----:B-1----:R-:W-:-:S03]  /*80f30*/  ISETP.LT.AND P2, PT, R8, R11, !P0 ;  /* 0x0000000b0800720c */ /* 0x002fc60004741270 */
[----:B------:R-:W3:Y:S04]  /*80f40*/  LDL.LU R8, [R1+0xc10] ;  /* 0x000c100001087983 */ /* 0x000ee80000300800 */
[----:B------:R-:W3:Y:S04]  /*80f50*/  LDL.LU.64 R156, [R1+0x600] ;  /* 0x00060000019c7983 */ /* 0x000ee80000300a00 */
[----:B------:R-:W3:Y:S04]  /*80f60*/  LDL.LU R56, [R1+0xc24] ;  /* 0x000c240001387983 */ /* 0x000ee80000300800 */
[----:B------:R-:W3:Y:S04]  /*80f70*/  LDL.LU.64 R146, [R1+0x5e8] ;  /* 0x0005e80001927983 */ /* 0x000ee80000300a00 */
[----:B------:R-:W3:Y:S04]  /*80f80*/  LDL.LU R145, [R1+0xc14] ;  /* 0x000c140001917983 */ /* 0x000ee80000300800 */
[----:B------:R-:W3:Y:S04]  /*80f90*/  LDL.LU.64 R164, [R1+0x5e0] ;  /* 0x0005e00001a47983 */ /* 0x000ee80000300a00 */
[----:B------:R-:W3:Y:S04]  /*80fa0*/  LDL.LU R11, [R1+0xc28] ;  /* 0x000c2800010b7983 */ /* 0x000ee80000300800 */
[----:B----4-:R1:W-:Y:S04]  /*80fb0*/  @P4 STG.E desc[UR60][R142.64], R9 ;  /* 0x000000098e004986 */ /* 0x0103e8000c10193c */
[----:B-1----:R-:W4:Y:S01]  /*80fc0*/  LDL.LU R9, [R1+0x2490] ;  /* 0x0024900001097983 */ /* 0x002f220000300800 */
[----:B------:R-:W-:-:S02]  /*80fd0*/  ISETP.LT.AND P3, PT, R57, R0, !P0 ;  /* 0x000000003900720c */ /* 0x000fc40004761270 */
[----:B------:R-:W4:Y:S01]  /*80fe0*/  LDC R57, c[0x0][0x22c] ;  /* 0x00008b00ff397b82 */ /* 0x000f220000000800 */
[----:B------:R-:W-:Y:S01]  /*80ff0*/  @P5 STG.E desc[UR60][R160.64], R154 ;  /* 0x0000009aa0005986 */ /* 0x000fe2000c10193c */
[----:B--2---:R-:W-:-:S03]  /*81000*/  ISETP.LT.AND P4, PT, R136, R138, !P0 ;  /* 0x0000008a8800720c */ /* 0x004fc60004781270 */
[----:B------:R-:W2:Y:S03]  /*81010*/  LDL.LU R138, [R1+0x248c] ;  /* 0x00248c00018a7983 */ /* 0x000ea60000300800 */
[----:B------:R-:W1:Y:S03]  /*81020*/  LDC R136, c[0x0][0x22c] ;  /* 0x00008b00ff887b82 */ /* 0x000e660000000800 */
[----:B------:R1:W-:Y:S04]  /*81030*/  @P3 STG.E desc[UR60][R162.64], R10 ;  /* 0x0000000aa2003986 */ /* 0x0003e8000c10193c */
[----:B------:R1:W-:Y:S01]  /*81040*/  @P2 STG.E desc[UR60][R158.64], R125 ;  /* 0x0000007d9e002986 */ /* 0x0003e2000c10193c */
[----:B------:R-:W2:Y:S03]  /*81050*/  LDC R0, c[0x0][0x22c] ;  /* 0x00008b00ff007b82 */ /* 0x000ea60000000800 */
[----:B-1----:R-:W2:Y:S05]  /*81060*/  LDL.LU.64 R162, [R1+0x5d8] ;  /* 0x0005d80001a27983 */ /* 0x002eaa0000300a00 */
[----:B------:R-:W1:Y:S01]  /*81070*/  LDC R10, c[0x0][0x22c] ;  /* 0x00008b00ff0a7b82 */ /* 0x000e620000000800 */
[----:B------:R-:W2:Y:S04]  /*81080*/  LDL.LU R154, [R1+0xc18] ;  /* 0x000c1800019a7983 */ /* 0x000ea80000300800 */
[----:B------:R-:W2:Y:S01]  /*81090*/  LDL.LU R125, [R1+0x2488] ;  /* 0x00248800017d7983 */ /* 0x000ea20000300800 */
[----:B----4-:R-:W-:-:S03]  /*810a0*/  ISETP.LT.AND P2, PT, R9, R57, !P0 ;  /* 0x000000390900720c */ /* 0x010fc60004741270 */
[----:B------:R-:W1:Y:S01]  /*810b0*/  LDL.LU R9, [R1+0x2484] ;  /* 0x0024840001097983 */ /* 0x000e620000300800 */
[----:B------:R-:W-:Y:S02]  /*810c0*/  ISETP.LT.AND P3, PT, R140, R141, !P0 ;  /* 0x0000008d8c00720c */ /* 0x000fe40004761270 */
[----:B---3--:R-:W-:Y:S01]  /*810d0*/  ISETP.LT.AND P5, PT, R124, R139, !P0 ;  /* 0x0000008b7c00720c */ /* 0x008fe200047a1270 */
[----:B------:R-:W3:Y:S01]  /*810e0*/  LDL.LU R57, [R1+0x2480] ;  /* 0x0024800001397983 */ /* 0x000ee20000300800 */
[----:B------:R-:W-:Y:S01]  /*810f0*/  ISETP.LT.AND P6, PT, R137, R252, !P0 ;  /* 0x000000fc8900720c */ /* 0x000fe200047c1270 */
[----:B------:R-:W3:Y:S02]  /*81100*/  LDC R124, c[0x0][0x22c] ;  /* 0x00008b00ff7c7b82 */ /* 0x000ee40000000800 */
[----:B------:R4:W-:Y:S06]  /*81110*/  @P4 STG.E desc[UR60][R166.64], R155 ;  /* 0x0000009ba6004986 */ /* 0x0009ec000c10193c */
[----:B------:R2:W-:Y:S01]  /*81120*/  @P3 STG.E desc[UR60][R122.64], R8 ;  /* 0x000000087a003986 */ /* 0x0005e2000c10193c */
[----:B------:R-:W3:Y:S03]  /*81130*/  LDC R252, c[0x0][0x22c] ;  /* 0x00008b00fffc7b82 */ /* 0x000ee60000000800 */
[----:B------:R2:W-:Y:S04]  /*81140*/  @P5 STG.E desc[UR60][R156.64], R56 ;  /* 0x000000389c005986 */ /* 0x0005e8000c10193c */
[----:B----4-:R-:W4:Y:S01]  /*81150*/  LDL.LU.64 R166, [R1+0x5d0] ;  /* 0x0005d00001a67983 */ /* 0x010f220000300a00 */
[----:B------:R-:W4:Y:S03]  /*81160*/  LDC R137, c[0x0][0x22c] ;  /* 0x00008b00ff897b82 */ /* 0x000f260000000800 */
[----:B------:R-:W4:Y:S04]  /*81170*/  LDL.LU R155, [R1+0xc2c] ;  /* 0x000c2c00019b7983 */ /* 0x000f280000300800 */
[----:B--2---:R-:W2:Y:S01]  /*81180*/  LDL.LU.64 R122, [R1+0x5b8] ;  /* 0x0005b800017a7983 */ /* 0x004ea20000300a00 */
[----:B------:R-:W-:Y:S01]  /*81190*/  ISETP.LT.AND P4, PT, R138, R0, !P0 ;  /* 0x000000008a00720c */ /* 0x000fe20004781270 */
[----:B------:R-:W2:Y:S01]  /*811a0*/  LDC R56, c[0x0][0x22c] ;  /* 0x00008b00ff387b82 */ /* 0x000ea20000000800 */
[----:B------:R-:W-:Y:S01]  /*811b0*/  ISETP.LT.AND P3, PT, R125, R136, !P0 ;  /* 0x000000887d00720c */ /* 0x000fe20004761270 */
[----:B------:R-:W2:Y:S04]  /*811c0*/  LDL.LU R8, [R1+0xc1c] ;  /* 0x000c1c0001087983 */ /* 0x000ea80000300800 */
[----:B------:R-:W-:Y:S02]  /*811d0*/  @P6 STG.E desc[UR60][R146.64], R145 ;  /* 0x0000009192006986 */ /* 0x000fe4000c10193c */
[----:B------:R-:W2:Y:S02]  /*811e0*/  LDC R0, c[0x0][0x22c] ;  /* 0x00008b00ff007b82 */ /* 0x000ea40000000800 */
[----:B------:R1:W-:Y:S04]  /*811f0*/  @P2 STG.E desc[UR60][R164.64], R11 ;  /* 0x0000000ba4002986 */ /* 0x0003e8000c10193c */
[----:B------:R-:W2:Y:S02]  /*81200*/  LDL.LU R136, [R1+0x247c] ;  /* 0x00247c0001887983 */ /* 0x000ea40000300800 */
[----:B------:R-:W2:Y:S02]  /*81210*/  LDC R139, c[0x0][0x22c] ;  /* 0x00008b00ff8b7b82 */ /* 0x000ea40000000800 */
[----:B-1----:R-:W2:Y:S06]  /*81220*/  LDL.LU R11, [R1+0x2478] ;  /* 0x00247800010b7983 */ /* 0x002eac0000300800 */
[----:B------:R-:W1:Y:S01]  /*81230*/  LDC R138, c[0x0][0x22c] ;  /* 0x00008b00ff8a7b82 */ /* 0x000e620000000800 */
[----:B------:R-:W-:-:S02]  /*81240*/  ISETP.LT.AND P2, PT, R9, R10, !P0 ;  /* 0x0000000a0900720c */ /* 0x000fc40004741270 */
[----:B------:R-:W2:Y:S04]  /*81250*/  LDL.LU R10, [R1+0x2474] ;  /* 0x00247400010a7983 */ /* 0x000ea80000300800 */
[----:B------:R-:W2:Y:S04]  /*81260*/  LDL.LU.64 R140, [R1+0x5b0] ;  /* 0x0005b000018c7983 */ /* 0x000ea80000300a00 */
[----:B------:R-:W2:Y:S04]  /*81270*/  LDL.LU R125, [R1+0xc00] ;  /* 0x000c0000017d7983 */ /* 0x000ea80000300800 */
[----:B------:R-:W2:Y:S01]  /*81280*/  LDL.LU.64 R164, [R1+0x5a8] ;  /* 0x0005a80001a47983 */ /* 0x000ea20000300a00 */
[----:B---3--:R-:W-:-:S02]  /*81290*/  ISETP.LT.AND P6, PT, R57, R124, !P0 ;  /* 0x0000007c3900720c */ /* 0x008fc400047c1270 */
[----:B------:R-:W3:Y:S01]  /*812a0*/  LDC R57, c[0x0][0x22c] ;  /* 0x00008b00ff397b82 */ /* 0x000ee20000000800 */
[----:B------:R-:W3:Y:S04]  /*812b0*/  LDL.LU R9, [R1+0xbf0] ;  /* 0x000bf00001097983 */ /* 0x000ee80000300800 */
[----:B------:R-:W3:Y:S04]  /*812c0*/  LDL.LU.64 R160, [R1+0x5a0] ;  /* 0x0005a00001a07983 */ /* 0x000ee80000300a00 */
[----:B------:R1:W-:Y:S04]  /*812d0*/  @P4 STG.E desc[UR60][R162.64], R154 ;  /* 0x0000009aa2004986 */ /* 0x0003e8000c10193c */
[----:B------:R-:W3:Y:S04]  /*812e0*/  LDL.LU R159, [R1+0xc04] ;  /* 0x000c0400019f7983 */ /* 0x000ee80000300800 */
[----:B-1----:R-:W3:Y:S04]  /*812f0*/  LDL.LU.64 R162, [R1+0x598] ;  /* 0x0005980001a27983 */ /* 0x002ee80000300a00 */
[----:B------:R-:W3:Y:S04]  /*81300*/  LDL.LU R124, [R1+0xbf4] ;  /* 0x000bf400017c7983 */ /* 0x000ee80000300800 */
[----:B----4-:R1:W-:Y:S01]  /*81310*/  @P3 STG.E desc[UR60][R166.64], R155 ;  /* 0x0000009ba6003986 */ /* 0x0103e2000c10193c */
[----:B--2---:R-:W-:-:S03]  /*81320*/  ISETP.LT.AND P5, PT, R11, R252, !P0 ;  /* 0x000000fc0b00720c */ /* 0x004fc600047a1270 */
[----:B------:R-:W2:Y:S01]  /*81330*/  LDL.LU R11, [R1+0x2470] ;  /* 0x00247000010b7983 */ /* 0x000ea20000300800 */
[----:B------:R-:W-:Y:S01]  /*81340*/  ISETP.LT.AND P4, PT, R136, R137, !P0 ;  /* 0x000000898800720c */ /* 0x000fe20004781270 */
[----:B------:R-:W4:Y:S02]  /*81350*/  LDC R252, c[0x0][0x22c] ;  /* 0x00008b00fffc7b82 */ /* 0x000f240000000800 */
[----:B------:R-:W4:Y:S04]  /*81360*/  LDL.LU.64 R156, [R1+0x590] ;  /* 0x00059000019c7983 */ /* 0x000f280000300a00 */
[----:B------:R-:W4:Y:S02]  /*81370*/  LDL.LU R154, [R1+0xc08] ;  /* 0x000c0800019a7983 */ /* 0x000f240000300800 */
[----:B------:R-:W4:Y:S02]  /*81380*/  LDC R137, c[0x0][0x22c] ;  /* 0x00008b00ff897b82 */ /* 0x000f240000000800 */
[----:B------:R-:W4:Y:S04]  /*81390*/  LDL.LU.64 R146, [R1+0x588] ;  /* 0x0005880001927983 */ /* 0x000f280000300a00 */
[----:B-1----:R-:W4:Y:S04]  /*813a0*/  LDL.LU R155, [R1+0xbf8] ;  /* 0x000bf800019b7983 */ /* 0x002f280000300800 */
[----:B------:R1:W-:Y:S01]  /*813b0*/  @P2 STG.E desc[UR60][R122.64], R8 ;  /* 0x000000087a002986 */ /* 0x0003e2000c10193c */
[----:B------:R-:W-:-:S03]  /*813c0*/  ISETP.LT.AND P3, PT, R10, R0, !P0 ;  /* 0x000000000a00720c */ /* 0x000fc60004761270 */
[----:B------:R-:W4:Y:S01]  /*813d0*/  LDL.LU R10, [R1+0x246c] ;  /* 0x00246c00010a7983 */ /* 0x000f220000300800 */
[----:B------:R-:W4:Y:S03]  /*813e0*/  LDC R0, c[0x0][0x22c] ;  /* 0x00008b00ff007b82 */ /* 0x000f260000000800 */
[----:B-1----:R-:W4:Y:S04]  /*813f0*/  LDL.LU R8, [R1+0x2468] ;  /* 0x0024680001087983 */ /* 0x002f280000300800 */
[----:B------:R-:W4:Y:S04]  /*81400*/  LDL.LU.64 R144, [R1+0x580] ;  /* 0x0005800001907983 */ /* 0x000f280000300a00 */
[----:B------:R-:W4:Y:S04]  /*81410*/  LDL.LU R122, [R1+0xc0c] ;  /* 0x000c0c00017a7983 */ /* 0x000f280000300800 */
[----:B------:R-:W4:Y:S04]  /*81420*/  LDL.LU.64 R166, [R1+0x578] ;  /* 0x0005780001a67983 */ /* 0x000f280000300a00 */
[----:B------:R-:W4:Y:S04]  /*81430*/  LDL.LU R123, [R1+0xbfc] ;  /* 0x000bfc00017b7983 */ /* 0x000f280000300800 */
[----:B------:R-:W4:Y:S04]  /*81440*/  LDL.LU R136, [R1+0x2464] ;  /* 0x0024640001887983 */ /* 0x000f280000300800 */
[----:B------:R1:W-:Y:S04]  /*81450*/  @P6 STG.E desc[UR60][R140.64], R125 ;  /* 0x0000007d8c006986 */ /* 0x0003e8000c10193c */
[----:B---3--:R-:W-:Y:S04]  /*81460*/  @P4 STG.E desc[UR60][R164.64], R9 ;  /* 0x00000009a4004986 */ /* 0x008fe8000c10193c */
[----:B------:R-:W-:Y:S04]  /*81470*/  @P5 STG.E desc[UR60][R160.64], R159 ;  /* 0x0000009fa0005986 */ /* 0x000fe8000c10193c */
[----:B------:R3:W-:Y:S01]  /*81480*/  @P3 STG.E desc[UR60][R162.64], R124 ;  /* 0x0000007ca2003986 */ /* 0x0007e2000c10193c */
[----:B-1----:R-:W1:Y:S01]  /*81490*/  LDC R141, c[0x0][0x22c] ;  /* 0x00008b00ff8d7b82 */ /* 0x002e620000000800 */
[----:B--2---:R-:W-:-:S07]  /*814a0*/  ISETP.LT.AND P2, PT, R11, R56, !P0 ;  /* 0x000000380b00720c */ /* 0x004fce0004741270 */
[----:B---3--:R-:W2:Y:S01]  /*814b0*/  LDC R124, c[0x0][0x22c] ;  /* 0x00008b00ff7c7b82 */ /* 0x008ea20000000800 */
[----:B------:R-:W3:Y:S04]  /*814c0*/  LDL.LU R56, [R1+0x2460] ;  /* 0x0024600001387983 */ /* 0x000ee80000300800 */
[----:B------:R-:W2:Y:S03]  /*814d0*/  LDL.LU R125, [R1+0x245c] ;  /* 0x00245c00017d7983 */ /* 0x000ea60000300800 */
[----:B------:R-:W1:Y:S01]  /*814e0*/  LDC R11, c[0x0][0x22c] ;  /* 0x00008b00ff0b7b82 */ /* 0x000e620000000800 */
[----:B------:R-:W2:Y:S04]  /*814f0*/  LDL.LU.64 R164, [R1+0x570] ;  /* 0x0005700001a47983 */ /* 0x000ea80000300a00 */
[----:B------:R-:W2:Y:S01]  /*81500*/  LDL.LU R9, [R1+0xbe0] ;  /* 0x000be00001097983 */ /* 0x000ea20000300800 */
[----:B----4-:R-:W-:-:S03]  /*81510*/  ISETP.LT.AND P4, PT, R10, R139, !P0 ;  /* 0x0000008b0a00720c */ /* 0x010fc60004781270 */
[----:B------:R-:W4:Y:S01]  /*81520*/  LDL.LU R10, [R1+0x2458] ;  /* 0x00245800010a7983 */ /* 0x000f220000300800 */
[----:B------:R-:W1:Y:S01]  /*81530*/  LDC R139, c[0x0][0x22c] ;  /* 0x00008b00ff8b7b82 */ /* 0x000e620000000800 */
[----:B------:R-:W-:Y:S02]  /*81540*/  ISETP.LT.AND P3, PT, R8, R57, !P0 ;  /* 0x000000390800720c */ /* 0x000fe40004761270 */
[----:B------:R-:W1:Y:S04]  /*81550*/  LDL.LU R8, [R1+0x2454] ;  /* 0x0024540001087983 */ /* 0x000e680000300800 */
[----:B------:R-:W4:Y:S04]  /*81560*/  LDL.LU.64 R162, [R1+0x568] ;  /* 0x0005680001a27983 */ /* 0x000f280000300a00 */
[----:B------:R-:W4:Y:S04]  /*81570*/  LDL.LU R57, [R1+0xbd0] ;  /* 0x000bd00001397983 */ /* 0x000f280000300800 */
[----:B------:R-:W-:Y:S04]  /*81580*/  @P2 STG.E desc[UR60][R156.64], R154 ;  /* 0x0000009a9c002986 */ /* 0x000fe8000c10193c */
[----:B------:R-:W4:Y:S01]  /*81590*/  LDL.LU.64 R142, [R1+0x560] ;  /* 0x00056000018e7983 */ /* 0x000f220000300a00 */
[----:B------:R-:W-:-:S03]  /*815a0*/  ISETP.LT.AND P6, PT, R136, R138, !P0 ;  /* 0x0000008a8800720c */ /* 0x000fc600047c1270 */
[----:B------:R-:W4:Y:S01]  /*815b0*/  LDL.LU R161, [R1+0xbe4] ;  /* 0x000be40001a17983 */ /* 0x000f220000300800 */
[----:B------:R-:W1:Y:S03]  /*815c0*/  LDC R136, c[0x0][0x22c] ;  /* 0x00008b00ff887b82 */ /* 0x000e660000000800 */
[----:B------:R3:W-:Y:S04]  /*815d0*/  @P4 STG.E desc[UR60][R146.64], R155 ;  /* 0x0000009b92004986 */ /* 0x0007e8000c10193c */
[----:B------:R-:W-:Y:S01]  /*815e0*/  @P3 STG.E desc[UR60][R144.64], R122 ;  /* 0x0000007a90003986 */ /* 0x000fe2000c10193c */
[----:B------:R-:W1:Y:S03]  /*815f0*/  LDC R138, c[0x0][0x22c] ;  /* 0x00008b00ff8a7b82 */ /* 0x000e660000000800 */
[----:B------:R1:W-:Y:S04]  /*81600*/  @P6 STG.E desc[UR60][R166.64], R123 ;  /* 0x0000007ba6006986 */ /* 0x0003e8000c10193c */
[----:B---3--:R-:W3:Y:S01]  /*81610*/  LDL.LU.64 R154, [R1+0x558] ;  /* 0x00055800019a7983 */ /* 0x008ee20000300a00 */
[----:B------:R-:W-:-:S02]  /*81620*/  ISETP.LT.AND P2, PT, R56, R137, !P0 ;  /* 0x000000893800720c */ /* 0x000fc40004741270 */
[----:B------:R-:W3:Y:S01]  /*81630*/  LDC R56, c[0x0][0x22c] ;  /* 0x00008b00ff387b82 */ /* 0x000ee20000000800 */
[----:B--2---:R-:W-:-:S07]  /*81640*/  ISETP.LT.AND P5, PT, R125, R252, !P0 ;  /* 0x000000fc7d00720c */ /* 0x004fce00047a1270 */
[----:B------:R-:W2:Y:S03]  /*81650*/  LDC R252, c[0x0][0x22c] ;  /* 0x00008b00fffc7b82 */ /* 0x000ea60000000800 */
[----:B------:R1:W-:Y:S05]  /*81660*/  @P2 STG.E desc[UR60][R164.64], R9 ;  /* 0x00000009a4002986 */ /* 0x0003ea000c10193c */
[----:B------:R-:W2:Y:S01]  /*81670*/  LDC R137, c[0x0][0x22c] ;  /* 0x00008b00ff897b82 */ /* 0x000ea20000000800 */
[----:B----4-:R-:W-:Y:S02]  /*81680*/  ISETP.LT.AND P4, PT, R10, R0, !P0 ;  /* 0x000000000a00720c */ /* 0x010fe40004781270 */
[----:B------:R-:W4:Y:S05]  /*81690*/  LDL.LU R10, [R1+0xbd4] ;  /* 0x000bd400010a7983 */ /* 0x000f2a0000300800 */
[----:B------:R-:W2:Y:S01]  /*816a0*/  LDC R0, c[0x0][0x22c] ;  /* 0x00008b00ff007b82 */ /* 0x000ea20000000800 */
[----:B-1----:R-:W-:-:S02]  /*816b0*/  ISETP.LT.AND P3, PT, R8, R11, !P0 ;  /* 0x0000000b0800720c */ /* 0x002fc40004761270 */
[----:B------:R-:W3:Y:S04]  /*816c0*/  LDL.LU R11, [R1+0x2450] ;  /* 0x00245000010b7983 */ /* 0x000ee80000300800 */
[----:B------:R-:W2:Y:S04]  /*816d0*/  LDL.LU R125, [R1+0x244c] ;  /* 0x00244c00017d7983 */ /* 0x000ea80000300800 */
[----:B------:R-:W4:Y:S04]  /*816e0*/  LDL.LU.64 R122, [R1+0x550] ;  /* 0x00055000017a7983 */ /* 0x000f280000300a00 */
[----:B------:R-:W4:Y:S04]  /*816f0*/  LDL.LU R8, [R1+0xbe8] ;  /* 0x000be80001087983 */ /* 0x000f280000300800 */
        /* <DEDUP_REMOVED lines=8> */
[----:B-1----:R-:W4:Y:S04]  /*81780*/  LDL.LU R57, [R1+0x2444] ;  /* 0x0024440001397983 */ /* 0x002f280000300800 */
[----:B------:R-:W4:Y:S04]  /*81790*/  LDL.LU.64 R166, [R1+0x510] ;  /* 0x0005100001a67983 */ /* 0x000f280000300a00 */
[----:B------:R-:W4:Y:S04]  /*817a0*/  LDL.LU R165, [R1+0xbc0] ;  /* 0x000bc00001a57983 */ /* 0x000f280000300800 */
[----:B------:R-:W4:Y:S04]  /*817b0*/  LDL.LU R140, [R1+0x2440] ;  /* 0x00244000018c7983 */ /* 0x000f280000300800 */
[----:B------:R-:W4:Y:S04]  /*817c0*/  LDL.LU.64 R162, [R1+0x508] ;  /* 0x0005080001a27983 */ /* 0x000f280000300a00 */
[----:B------:R-:W-:Y:S01]  /*817d0*/  @P4 STG.E desc[UR60][R142.64], R161 ;  /* 0x000000a18e004986 */ /* 0x000fe2000c10193c */
[----:B---3--:R-:W-:-:S03]  /*817e0*/  ISETP.LT.AND P2, PT, R11, R124, !P0 ;  /* 0x0000007c0b00720c */ /* 0x008fc60004741270 */
[----:B------:R-:W3:Y:S01]  /*817f0*/  LDL.LU R11, [R1+0xbb0] ;  /* 0x000bb000010b7983 */ /* 0x000ee20000300800 */
[----:B------:R-:W1:Y:S01]  /*81800*/  LDC R124, c[0x0][0x22c] ;  /* 0x00008b00ff7c7b82 */ /* 0x000e620000000800 */
[----:B--2---:R-:W-:Y:S02]  /*81810*/  ISETP.LT.AND P6, PT, R125, R136, !P0 ;  /* 0x000000887d00720c */ /* 0x004fe400047c1270 */
[----:B------:R-:W2:Y:S01]  /*81820*/  LDL.LU R136, [R1+0x243c] ;  /* 0x00243c0001887983 */ /* 0x000ea20000300800 */
[----:B----4-:R-:W-:-:S03]  /*81830*/  ISETP.LT.AND P4, PT, R9, R56, !P0 ;  /* 0x000000380900720c */ /* 0x010fc60004781270 */
[----:B------:R4:W-:Y:S01]  /*81840*/  @P3 STG.E desc[UR60][R154.64], R10 ;  /* 0x0000000a9a003986 */ /* 0x0009e2000c10193c */
[----:B------:R-:W3:Y:S03]  /*81850*/  LDC R125, c[0x0][0x22c] ;  /* 0x00008b00ff7d7b82 */ /* 0x000ee60000000800 */
[----:B------:R-:W1:Y:S04]  /*81860*/  LDL.LU R56, [R1+0x2438] ;  /* 0x0024380001387983 */ /* 0x000e680000300800 */
[----:B------:R-:W3:Y:S04]  /*81870*/  LDL.LU R9, [R1+0x2434] ;  /* 0x0024340001097983 */ /* 0x000ee80000300800 */
[----:B----4-:R-:W4:Y:S04]  /*81880*/  LDL.LU R10, [R1+0x2430] ;  /* 0x00243000010a7983 */ /* 0x010f280000300800 */
[----:B------:R-:W4:Y:S04]  /*81890*/  LDL.LU.64 R154, [R1+0x500] ;  /* 0x00050000019a7983 */ /* 0x000f280000300a00 */
[----:B------:R2:W-:Y:S04]  /*818a0*/  @P2 STG.E desc[UR60][R122.64], R8 ;  /* 0x000000087a002986 */ /* 0x0005e8000c10193c */
[----:B------:R-:W-:Y:S01]  /*818b0*/  @P6 STG.E desc[UR60][R158.64], R146 ;  /* 0x000000929e006986 */ /* 0x000fe2000c10193c */
[----:B------:R-:W-:-:S03]  /*818c0*/  ISETP.LT.AND P5, PT, R57, R252, !P0 ;  /* 0x000000fc3900720c */ /* 0x000fc600047a1270 */
[----:B------:R-:W-:Y:S01]  /*818d0*/  @P4 STG.E desc[UR60][R156.64], R147 ;  /* 0x000000939c004986 */ /* 0x000fe2000c10193c */
[----:B------:R-:W4:Y:S03]  /*818e0*/  LDC R252, c[0x0][0x22c] ;  /* 0x00008b00fffc7b82 */ /* 0x000f260000000800 */
[----:B------:R-:W4:Y:S04]  /*818f0*/  LDL.LU R57, [R1+0xbc4] ;  /* 0x000bc40001397983 */ /* 0x000f280000300800 */
[----:B--2---:R-:W2:Y:S01]  /*81900*/  LDL.LU.64 R122, [R1+0x4f8] ;  /* 0x0004f800017a7983 */ /* 0x004ea20000300a00 */
[----:B------:R-:W-:-:S03]  /*81910*/  ISETP.LT.AND P3, PT, R140, R0, !P0 ;  /* 0x000000008c00720c */ /* 0x000fc60004761270 */
[----:B------:R-:W2:Y:S01]  /*81920*/  LDL.LU R8, [R1+0xbb4] ;  /* 0x000bb40001087983 */ /* 0x000ea20000300800 */
[----:B------:R-:W2:Y:S03]  /*81930*/  LDC R0, c[0x0][0x22c] ;  /* 0x00008b00ff007b82 */ /* 0x000ea60000000800 */
[----:B------:R-:W-:Y:S06]  /*81940*/  @P5 STG.E desc[UR60][R144.64], R164 ;  /* 0x000000a490005986 */ /* 0x000fec000c10193c */
[----:B------:R-:W-:Y:S01]  /*81950*/  @P3 STG.E desc[UR60][R166.64], R165 ;  /* 0x000000a5a6003986 */ /* 0x000fe2000c10193c */
[----:B-1----:R-:W-:-:S03]  /*81960*/  ISETP.LT.AND P4, PT, R56, R124, !P0 ;  /* 0x0000007c3800720c */ /* 0x002fc60004781270 */
[----:B------:R-:W2:Y:S01]  /*81970*/  LDL.LU R124, [R1+0x242c] ;  /* 0x00242c00017c7983 */ /* 0x000ea20000300800 */
[----:B---3--:R-:W-:-:S03]  /*81980*/  ISETP.LT.AND P3, PT, R9, R138, !P0 ;  /* 0x0000008a0900720c */ /* 0x008fc60004761270 */
[----:B------:R-:W3:Y:S01]  /*81990*/  LDL.LU R56, [R1+0x2428] ;  /* 0x0024280001387983 */ /* 0x000ee20000300800 */
[----:B------:R-:W-:Y:S01]  /*819a0*/  ISETP.LT.AND P2, PT, R136, R139, !P0 ;  /* 0x0000008b8800720c */ /* 0x000fe20004741270 */
[----:B------:R-:W1:Y:S02]  /*819b0*/  LDC R138, c[0x0][0x22c] ;  /* 0x00008b00ff8a7b82 */ /* 0x000e640000000800 */
[----:B------:R-:W3:Y:S01]  /*819c0*/  LDL.LU R9, [R1+0x2424] ;  /* 0x0024240001097983 */ /* 0x000ee20000300800 */
[----:B----4-:R-:W-:-:S05]  /*819d0*/  ISETP.LT.AND P6, PT, R10, R137, !P0 ;  /* 0x000000890a00720c */ /* 0x010fca00047c1270 */
[----:B------:R-:W4:Y:S04]  /*819e0*/  LDC R136, c[0x0][0x22c] ;  /* 0x00008b00ff887b82 */ /* 0x000f280000000800 */
[----:B------:R1:W-:Y:S04]  /*819f0*/  @P2 STG.E desc[UR60][R162.64], R11 ;  /* 0x0000000ba2002986 */ /* 0x0003e8000c10193c */
[----:B------:R-:W4:Y:S01]  /*81a00*/  LDC R137, c[0x0][0x22c] ;  /* 0x00008b00ff897b82 */ /* 0x000f220000000800 */
[----:B-1----:R-:W4:Y:S04]  /*81a10*/  LDL.LU.64 R10, [R1+0x4f0] ;  /* 0x0004f000010a7983 */ /* 0x002f280000300a00 */
[----:B------:R-:W4:Y:S04]  /*81a20*/  LDL.LU.64 R152, [R1+0x4e8] ;  /* 0x0004e80001987983 */ /* 0x000f280000300a00 */
[----:B------:R-:W4:Y:S04]  /*81a30*/  LDL.LU R160, [R1+0xbb8] ;  /* 0x000bb80001a07983 */ /* 0x000f280000300800 */
[----:B------:R-:W4:Y:S04]  /*81a40*/  LDL.LU.64 R142, [R1+0x4e0] ;  /* 0x0004e000018e7983 */ /* 0x000f280000300a00 */
[----:B------:R-:W4:Y:S04]  /*81a50*/  LDL.LU R161, [R1+0xbcc] ;  /* 0x000bcc0001a17983 */ /* 0x000f280000300800 */
[----:B------:R-:W4:Y:S04]  /*81a60*/  LDL.LU.64 R158, [R1+0x4d8] ;  /* 0x0004d800019e7983 */ /* 0x000f280000300a00 */
[----:B------:R-:W4:Y:S04]  /*81a70*/  LDL.LU R144, [R1+0xbbc] ;  /* 0x000bbc0001907983 */ /* 0x000f280000300800 */
[----:B------:R-:W4:Y:S04]  /*81a80*/  LDL.LU.64 R162, [R1+0x4d0] ;  /* 0x0004d00001a27983 */ /* 0x000f280000300a00 */
[----:B------:R1:W-:Y:S04]  /*81a90*/  @P4 STG.E desc[UR60][R154.64], R57 ;  /* 0x000000399a004986 */ /* 0x0003e8000c10193c */
[----:B--2---:R2:W-:Y:S01]  /*81aa0*/  @P3 STG.E desc[UR60][R122.64], R8 ;  /* 0x000000087a003986 */ /* 0x0045e2000c10193c */
[----:B------:R-:W-:-:S03]  /*81ab0*/  ISETP.LT.AND P2, PT, R124, R125, !P0 ;  /* 0x0000007d7c00720c */ /* 0x000fc60004741270 */
[----:B------:R-:W4:Y:S01]  /*81ac0*/  LDL.LU R124, [R1+0xba0] ;  /* 0x000ba000017c7983 */ /* 0x000f220000300800 */
[----:B---3--:R-:W-:-:S03]  /*81ad0*/  ISETP.LT.AND P4, PT, R9, R0, !P0 ;  /* 0x000000000900720c */ /* 0x008fc60004781270 */
[----:B------:R-:W4:Y:S04]  /*81ae0*/  LDL.LU R0, [R1+0xbc8] ;  /* 0x000bc80001007983 */ /* 0x000f280000300800 */
[----:B------:R-:W3:Y:S01]  /*81af0*/  LDL.LU R140, [R1+0x2420] ;  /* 0x00242000018c7983 */ /* 0x000ee20000300800 */
[----:B------:R-:W-:Y:S02]  /*81b00*/  ISETP.LT.AND P5, PT, R56, R252, !P0 ;  /* 0x000000fc3800720c */ /* 0x000fe400047a1270 */
[----:B------:R-:W3:Y:S01]  /*81b10*/  LDC R252, c[0x0][0x22c] ;  /* 0x00008b00fffc7b82 */ /* 0x000ee20000000800 */
[----:B-1----:R-:W3:Y:S04]  /*81b20*/  LDL.LU.64 R154, [R1+0x4c8] ;  /* 0x0004c800019a7983 */ /* 0x002ee80000300a00 */
[----:B------:R-:W3:Y:S04]  /*81b30*/  LDL.LU R57, [R1+0xb90] ;  /* 0x000b900001397983 */ /* 0x000ee80000300800 */
[----:B--2---:R-:W2:Y:S04]  /*81b40*/  LDL.LU R122, [R1+0x241c] ;  /* 0x00241c00017a7983 */ /* 0x004ea80000300800 */
        /* <DEDUP_REMOVED lines=11> */
[----:B----4-:R1:W-:Y:S01]  /*81c00*/  @P6 STG.E desc[UR60][R10.64], R0 ;  /* 0x000000000a006986 */ /* 0x0103e2000c10193c */
[----:B---3--:R-:W-:-:S03]  /*81c10*/  ISETP.LT.AND P3, PT, R140, R252, !P0 ;  /* 0x000000fc8c00720c */ /* 0x008fc60004761270 */
[----:B------:R-:W-:Y:S01]  /*81c20*/  @P2 STG.E desc[UR60][R152.64], R160 ;  /* 0x000000a098002986 */ /* 0x000fe2000c10193c */
[----:B------:R-:W3:Y:S03]  /*81c30*/  LDC R252, c[0x0][0x22c] ;  /* 0x00008b00fffc7b82 */ /* 0x000ee60000000800 */
[----:B------:R-:W-:Y:S04]  /*81c40*/  @P5 STG.E desc[UR60][R142.64], R161 ;  /* 0x000000a18e005986 */ /* 0x000fe8000c10193c */
[----:B-1----:R-:W4:Y:S01]  /*81c50*/  LDL.LU.64 R10, [R1+0x28a8] ;  /* 0x0028a800010a7983 */ /* 0x002f220000300a00 */
[----:B------:R-:W1:Y:S01]  /*81c60*/  LDC R0, c[0x0][0x22c] ;  /* 0x00008b00ff007b82 */ /* 0x000e620000000800 */
[----:B--2---:R-:W-:-:S02]  /*81c70*/  ISETP.LT.AND P2, PT, R122, R136, !P0 ;  /* 0x000000887a00720c */ /* 0x004fc40004741270 */
[----:B------:R-:W1:Y:S04]  /*81c80*/  LDL.LU R140, [R1+0x240c] ;  /* 0x00240c00018c7983 */ /* 0x000e680000300800 */
[----:B------:R-:W2:Y:S01]  /*81c90*/  LDL.LU R136, [R1+0x2408] ;  /* 0x0024080001887983 */ /* 0x000ea20000300800 */
[----:B------:R-:W3:Y:S01]  /*81ca0*/  LDC R122, c[0x0][0x22c] ;  /* 0x00008b00ff7a7b82 */ /* 0x000ee20000000800 */
[----:B------:R-:W-:Y:S02]  /*81cb0*/  ISETP.LT.AND P5, PT, R56, R138, !P0 ;  /* 0x0000008a3800720c */ /* 0x000fe400047a1270 */
[----:B------:R-:W4:Y:S04]  /*81cc0*/  LDL.LU R56, [R1+0x2404] ;  /* 0x0024040001387983 */ /* 0x000f280000300800 */
[----:B------:R-:W-:Y:S01]  /*81cd0*/  @P4 STG.E desc[UR60][R158.64], R144 ;  /* 0x000000909e004986 */ /* 0x000fe2000c10193c */
[----:B------:R-:W-:Y:S01]  /*81ce0*/  ISETP.LT.AND P4, PT, R139, R141, !P0 ;  /* 0x0000008d8b00720c */ /* 0x000fe20004781270 */
[----:B------:R-:W1:Y:S02]  /*81cf0*/  LDC R138, c[0x0][0x22c] ;  /* 0x00008b00ff8a7b82 */ /* 0x000e640000000800 */
[----:B------:R3:W-:Y:S04]  /*81d00*/  @P3 STG.E desc[UR60][R162.64], R124 ;  /* 0x0000007ca2003986 */ /* 0x0007e8000c10193c */
[----:B------:R3:W-:Y:S02]  /*81d10*/  @P2 STG.E desc[UR60][R154.64], R57 ;  /* 0x000000399a002986 */ /* 0x0007e4000c10193c */
[----:B------:R-:W1:Y:S02]  /*81d20*/  LDC R139, c[0x0][0x22c] ;  /* 0x00008b00ff8b7b82 */ /* 0x000e640000000800 */
[----:B---3--:R-:W3:Y:S04]  /*81d30*/  LDL.LU.64 R162, [R1+0x4a0] ;  /* 0x0004a00001a27983 */ /* 0x008ee80000300a00 */
[----:B------:R-:W3:Y:S04]  /*81d40*/  LDL.LU R124, [R1+0xbac] ;  /* 0x000bac00017c7983 */ /* 0x000ee80000300800 */
[----:B------:R-:W3:Y:S04]  /*81d50*/  LDL.LU.64 R154, [R1+0x498] ;  /* 0x00049800019a7983 */ /* 0x000ee80000300a00 */
[----:B------:R-:W3:Y:S04]  /*81d60*/  LDL.LU R57, [R1+0xb9c] ;  /* 0x000b9c0001397983 */ /* 0x000ee80000300800 */
[----:B------:R1:W-:Y:S04]  /*81d70*/  @P4 STG.E desc[UR60][R156.64], R9 ;  /* 0x000000099c004986 */ /* 0x0003e8000c10193c */
[----:B-1----:R-:W3:Y:S01]  /*81d80*/  LDL.LU R9, [R1+0x2400] ;  /* 0x0024000001097983 */ /* 0x002ee20000300800 */
[----:B--2---:R-:W-:-:S03]  /*81d90*/  ISETP.LT.AND P2, PT, R136, R137, !P0 ;  /* 0x000000898800720c */ /* 0x004fc60004741270 */
[----:B------:R-:W2:Y:S01]  /*81da0*/  LDL.LU R136, [R1+0x23fc] ;  /* 0x0023fc0001887983 */ /* 0x000ea20000300800 */
[----:B------:R-:W-:Y:S01]  /*81db0*/  ISETP.LT.AND P6, PT, R123, R252, !P0 ;  /* 0x000000fc7b00720c */ /* 0x000fe200047c1270 */
[----:B------:R-:W1:Y:S01]  /*81dc0*/  LDC R137, c[0x0][0x22c] ;  /* 0x00008b00ff897b82 */ /* 0x000e620000000800 */
[----:B----4-:R-:W-:Y:S02]  /*81dd0*/  ISETP.LT.AND P4, PT, R56, R122, !P0 ;  /* 0x0000007a3800720c */ /* 0x010fe40004781270 */
[----:B------:R-:W4:Y:S01]  /*81de0*/  LDL.LU R56, [R1+0x23f8] ;  /* 0x0023f80001387983 */ /* 0x000f220000300800 */
[----:B------:R-:W-:-:S03]  /*81df0*/  ISETP.LT.AND P3, PT, R140, R0, !P0 ;  /* 0x000000008c00720c */ /* 0x000fc60004761270 */
[----:B------:R-:W2:Y:S01]  /*81e00*/  LDL.LU R122, [R1+0x23f4] ;  /* 0x0023f400017a7983 */ /* 0x000ea20000300800 */
[----:B------:R-:W4:Y:S03]  /*81e10*/  LDC R123, c[0x0][0x22c] ;  /* 0x00008b00ff7b7b82 */ /* 0x000f260000000800 */
[----:B------:R-:W-:Y:S04]  /*81e20*/  @P5 STG.E desc[UR60][R146.64], R145 ;  /* 0x0000009192005986 */ /* 0x000fe8000c10193c */
[----:B------:R-:W-:Y:S01]  /*81e30*/  @P6 STG.E desc[UR60][R166.64], R125 ;  /* 0x0000007da6006986 */ /* 0x000fe2000c10193c */
[----:B------:R-:W2:Y:S03]  /*81e40*/  LDC R252, c[0x0][0x22c] ;  /* 0x00008b00fffc7b82 */ /* 0x000ea60000000800 */
[----:B------:R3:W-:Y:S04]  /*81e50*/  @P3 STG.E desc[UR60][R164.64], R8 ;  /* 0x00000008a4003986 */ /* 0x0007e8000c10193c */
[----:B------:R-:W2:Y:S01]  /*81e60*/  LDL.LU.64 R142, [R1+0x490] ;  /* 0x00049000018e7983 */ /* 0x000ea20000300a00 */
[----:B------:R-:W1:Y:S03]  /*81e70*/  LDC R0, c[0x0][0x22c] ;  /* 0x00008b00ff007b82 */ /* 0x000e660000000800 */
[----:B---3--:R-:W3:Y:S05]  /*81e80*/  LDL.LU R8, [R1+0xb80] ;  /* 0x000b800001087983 */ /* 0x008eea0000300800 */
[----:B------:R-:W1:Y:S01]  /*81e90*/  LDC R125, c[0x0][0x22c] ;  /* 0x00008b00ff7d7b82 */ /* 0x000e620000000800 */
[----:B------:R-:W3:Y:S04]  /*81ea0*/  LDL.LU.64 R160, [R1+0x488] ;  /* 0x0004880001a07983 */ /* 0x000ee80000300a00 */
[----:B------:R-:W3:Y:S03]  /*81eb0*/  LDL.LU R156, [R1+0xb70] ;  /* 0x000b7000019c7983 */ /* 0x000ee60000300800 */
[----:B------:R-:W1:Y:S01]  /*81ec0*/  LDC R140, c[0x0][0x22c] ;  /* 0x00008b00ff8c7b82 */ /* 0x000e620000000800 */
[----:B------:R-:W3:Y:S04]  /*81ed0*/  LDL.LU.64 R158, [R1+0x480] ;  /* 0x00048000019e7983 */ /* 0x000ee80000300a00 */
[----:B------:R-:W3:Y:S01]  /*81ee0*/  LDL.LU R157, [R1+0xb84] ;  /* 0x000b8400019d7983 */ /* 0x000ee20000300800 */
[----:B------:R-:W-:-:S03]  /*81ef0*/  ISETP.LT.AND P3, PT, R9, R139, !P0 ;  /* 0x0000008b0900720c */ /* 0x000fc60004761270 */
[----:B------:R-:W3:Y:S04]  /*81f00*/  LDL.LU.64 R146, [R1+0x478] ;  /* 0x0004780001927983 */ /* 0x000ee80000300a00 */
[----:B------:R-:W3:Y:S04]  /*81f10*/  LDL.LU R166, [R1+0xb74] ;  /* 0x000b740001a67983 */ /* 0x000ee80000300800 */
[----:B------:R-:W1:Y:S04]  /*81f20*/  LDL.LU R9, [R1+0x23f0] ;  /* 0x0023f00001097983 */ /* 0x000e680000300800 */
[----:B------:R-:W3:Y:S04]  /*81f30*/  LDL.LU.64 R144, [R1+0x470] ;  /* 0x0004700001907983 */ /* 0x000ee80000300a00 */
[----:B------:R-:W3:Y:S04]  /*81f40*/  LDL.LU R167, [R1+0xb88] ;  /* 0x000b880001a77983 */ /* 0x000ee80000300800 */
[----:B------:R4:W-:Y:S04]  /*81f50*/  @P2 STG.E desc[UR60][R162.64], R124 ;  /* 0x0000007ca2002986 */ /* 0x0009e8000c10193c */
[----:B------:R-:W3:Y:S04]  /*81f60*/  LDL.LU.64 R164, [R1+0x468] ;  /* 0x0004680001a47983 */ /* 0x000ee80000300a00 */
[----:B------:R2:W-:Y:S04]  /*81f70*/  @P4 STG.E desc[UR60][R154.64], R57 ;  /* 0x000000399a004986 */ /* 0x0005e8000c10193c */
[----:B----4-:R-:W4:Y:S01]  /*81f80*/  LDL.LU R124, [R1+0xb78] ;  /* 0x000b7800017c7983 */ /* 0x010f220000300800 */
[----:B------:R-:W-:-:S03]  /*81f90*/  ISETP.LT.AND P2, PT, R56, R123, !P0 ;  /* 0x0000007b3800720c */ /* 0x000fc60004741270 */
[----:B------:R-:W4:Y:S04]  /*81fa0*/  LDL.LU R56, [R1+0x23ec] ;  /* 0x0023ec0001387983 */ /* 0x000f280000300800 */
[----:B--2---:R-:W2:Y:S01]  /*81fb0*/  LDL.LU R57, [R1+0x23e8] ;  /* 0x0023e80001397983 */ /* 0x004ea20000300800 */
[----:B------:R-:W-:Y:S02]  /*81fc0*/  ISETP.LT.AND P5, PT, R122, R252, !P0 ;  /* 0x000000fc7a00720c */ /* 0x000fe400047a1270 */
[----:B------:R-:W-:Y:S01]  /*81fd0*/  ISETP.LT.AND P6, PT, R136, R138, !P0 ;  /* 0x0000008a8800720c */ /* 0x000fe200047c1270 */
[----:B------:R-:W2:Y:S01]  /*81fe0*/  LDL.LU R139, [R1+0x23e4] ;  /* 0x0023e400018b7983 */ /* 0x000ea20000300800 */
[----:B------:R-:W2:Y:S03]  /*81ff0*/  LDC R138, c[0x0][0x22c] ;  /* 0x00008b00ff8a7b82 */ /* 0x000ea60000000800 */
[----:B------:R-:W2:Y:S04]  /*82000*/  LDL.LU R122, [R1+0x23e0] ;  /* 0x0023e000017a7983 */ /* 0x000ea80000300800 */
[----:B------:R-:W2:Y:S01]  /*82010*/  LDL.LU.64 R162, [R1+0x460] ;  /* 0x0004600001a27983 */ /* 0x000ea20000300a00 */
[----:B------:R-:W2:Y:S03]  /*82020*/  LDC R136, c[0x0][0x22c] ;  /* 0x00008b00ff887b82 */ /* 0x000ea60000000800 */
[----:B------:R-:W2:Y:S04]  /*82030*/  LDL.LU R123, [R1+0xb8c] ;  /* 0x000b8c00017b7983 */ /* 0x000ea80000300800 */
[----:B------:R-:W2:Y:S01]  /*82040*/  LDL.LU.64 R154, [R1+0x458] ;  /* 0x00045800019a7983 */ /* 0x000ea20000300a00 */
[----:B------:R-:W2:Y:S03]  /*82050*/  LDC R252, c[0x0][0x22c] ;  /* 0x00008b00fffc7b82 */ /* 0x000ea60000000800 */
[----:B---3--:R3:W-:Y:S04]  /*82060*/  @P3 STG.E desc[UR60][R142.64], R8 ;  /* 0x000000088e003986 */ /* 0x0087e8000c10193c */
[----:B------:R2:W-:Y:S01]  /*82070*/  @P6 STG.E desc[UR60][R160.64], R156 ;  /* 0x0000009ca0006986 */ /* 0x0005e2000c10193c */
[----:B---3--:R-:W3:Y:S03]  /*82080*/  LDC R142, c[0x0][0x22c] ;  /* 0x00008b00ff8e7b82 */ /* 0x008ee60000000800 */
[----:B------:R3:W-:Y:S01]  /*82090*/  @P2 STG.E desc[UR60][R158.64], R157 ;  /* 0x0000009d9e002986 */ /* 0x0007e2000c10193c */
[----:B-1----:R-:W-:-:S03]  /*820a0*/  ISETP.LT.AND P4, PT, R9, R0, !P0 ;  /* 0x000000000900720c */ /* 0x002fc60004781270 */
[----:B------:R-:W3:Y:S01]  /*820b0*/  LDL.LU R9, [R1+0xb7c] ;  /* 0x000b7c0001097983 */ /* 0x000ee20000300800 */
[----:B------:R-:W1:Y:S03]  /*820c0*/  LDC R0, c[0x0][0x22c] ;  /* 0x00008b00ff007b82 */ /* 0x000e660000000800 */
[----:B------:R-:W3:Y:S01]  /*820d0*/  LDL.LU R8, [R1+0xb60] ;  /* 0x000b600001087983 */ /* 0x000ee20000300800 */
[----:B----4-:R-:W-:-:S03]  /*820e0*/  ISETP.LT.AND P3, PT, R56, R137, !P0 ;  /* 0x000000893800720c */ /* 0x010fc60004761270 */
[----:B------:R-:W4:Y:S01]  /*820f0*/  LDL.LU R56, [R1+0x23dc] ;  /* 0x0023dc0001387983 */ /* 0x000f220000300800 */
[----:B------:R-:W1:Y:S01]  /*82100*/  LDC R137, c[0x0][0x22c] ;  /* 0x00008b00ff897b82 */ /* 0x000e620000000800 */
[----:B--2---:R-:W-:Y:S02]  /*82110*/  ISETP.LT.AND P2, PT, R57, R125, !P0 ;  /* 0x0000007d3900720c */ /* 0x004fe40004741270 */
[----:B------:R-:W2:Y:S04]  /*82120*/  LDL.LU R125, [R1+0x23d8] ;  /* 0x0023d800017d7983 */ /* 0x000ea80000300800 */
[----:B------:R-:W-:Y:S04]  /*82130*/  @P5 STG.E desc[UR60][R146.64], R166 ;  /* 0x000000a692005986 */ /* 0x000fe8000c10193c */
[----:B------:R-:W1:Y:S04]  /*82140*/  LDL.LU R57, [R1+0x23d4] ;  /* 0x0023d40001397983 */ /* 0x000e680000300800 */
[----:B------:R-:W-:Y:S01]  /*82150*/  @P4 STG.E desc[UR60][R144.64], R167 ;  /* 0x000000a790004986 */ /* 0x000fe2000c10193c */
[----:B------:R-:W-:-:S03]  /*82160*/  ISETP.LT.AND P4, PT, R139, R140, !P0 ;  /* 0x0000008c8b00720c */ /* 0x000fc60004781270 */
[----:B------:R-:W4:Y:S04]  /*82170*/  LDL.LU.64 R152, [R1+0x448] ;  /* 0x0004480001987983 */ /* 0x000f280000300a00 */
[----:B------:R-:W4:Y:S04]  /*82180*/  LDL.LU R160, [R1+0xb50] ;  /* 0x000b500001a07983 */ /* 0x000f280000300800 */
[----:B------:R-:W4:Y:S04]  /*82190*/  LDL.LU.64 R140, [R1+0x440] ;  /* 0x00044000018c7983 */ /* 0x000f280000300a00 */
[----:B------:R-:W4:Y:S04]  /*821a0*/  LDL.LU R161, [R1+0xb64] ;  /* 0x000b640001a17983 */ /* 0x000f280000300800 */
[----:B------:R3:W-:Y:S04]  /*821b0*/  @P3 STG.E desc[UR60][R164.64], R124 ;  /* 0x0000007ca4003986 */ /* 0x0007e8000c10193c */
[----:B---3--:R-:W3:Y:S01]  /*821c0*/  LDL.LU.64 R158, [R1+0x438] ;  /* 0x00043800019e7983 */ /* 0x008ee20000300a00 */
[----:B------:R-:W-:-:S02]  /*821d0*/  ISETP.LT.AND P5, PT, R122, R138, !P0 ;  /* 0x0000008a7a00720c */ /* 0x000fc400047a1270 */
[----:B------:R-:W3:Y:S01]  /*821e0*/  LDC R122, c[0x0][0x22c] ;  /* 0x00008b00ff7a7b82 */ /* 0x000ee20000000800 */
[----:B------:R2:W-:Y:S04]  /*821f0*/  @P2 STG.E desc[UR60][R162.64], R123 ;  /* 0x0000007ba2002986 */ /* 0x0005e8000c10193c */
[----:B------:R-:W3:Y:S03]  /*82200*/  LDL.LU R124, [R1+0xb54] ;  /* 0x000b5400017c7983 */ /* 0x000ee60000300800 */
[----:B------:R-:W3:Y:S01]  /*82210*/  LDC R138, c[0x0][0x22c] ;  /* 0x00008b00ff8a7b82 */ /* 0x000ee20000000800 */
[----:B--2---:R-:W2:Y:S04]  /*82220*/  LDL.LU.64 R162, [R1+0x430] ;  /* 0x0004300001a27983 */ /* 0x004ea80000300a00 */
[----:B------:R-:W2:Y:S04]  /*82230*/  LDL.LU R123, [R1+0xb68] ;  /* 0x000b6800017b7983 */ /* 0x000ea80000300800 */
[----:B------:R-:W3:Y:S04]  /*82240*/  LDL.LU R139, [R1+0x23d0] ;  /* 0x0023d000018b7983 */ /* 0x000ee80000300800 */
[----:B------:R-:W-:Y:S04]  /*82250*/  @P4 STG.E desc[UR60][R154.64], R9 ;  /* 0x000000099a004986 */ /* 0x000fe8000c10193c */
[----:B------:R1:W-:Y:S01]  /*82260*/  @P5 STG.E desc[UR60][R10.64], R8 ;  /* 0x000000080a005986 */ /* 0x0003e2000c10193c */
[----:B------:R-:W-:-:S03]  /*82270*/  ISETP.LT.AND P3, PT, R125, R136, !P0 ;  /* 0x000000887d00720c */ /* 0x000fc60004761270 */
[----:B------:R-:W2:Y:S04]  /*82280*/  LDL.LU R136, [R1+0x23cc] ;  /* 0x0023cc0001887983 */ /* 0x000ea80000300800 */
[----:B-1----:R-:W2:Y:S04]  /*82290*/  LDL.LU R11, [R1+0x23c8] ;  /* 0x0023c800010b7983 */ /* 0x002ea80000300800 */
[----:B------:R-:W2:Y:S04]  /*822a0*/  LDL.LU R9, [R1+0x23c4] ;  /* 0x0023c40001097983 */ /* 0x000ea80000300800 */
[----:B------:R-:W2:Y:S01]  /*822b0*/  LDL.LU R10, [R1+0x23c0] ;  /* 0x0023c000010a7983 */ /* 0x000ea20000300800 */
[----:B----4-:R-:W-:-:S02]  /*822c0*/  ISETP.LT.AND P6, PT, R56, R252, !P0 ;  /* 0x000000fc3800720c */ /* 0x010fc400047c1270 */
[----:B------:R-:W1:Y:S01]  /*822d0*/  LDC R56, c[0x0][0x22c] ;  /* 0x00008b00ff387b82 */ /* 0x000e620000000800 */
[----:B------:R-:W-:Y:S01]  /*822e0*/  ISETP.LT.AND P2, PT, R57, R0, !P0 ;  /* 0x000000003900720c */ /* 0x000fe20004741270 */
[----:B------:R-:W4:Y:S04]  /*822f0*/  LDL.LU.64 R164, [R1+0x428] ;  /* 0x0004280001a47983 */ /* 0x000f280000300a00 */
[----:B------:R-:W4:Y:S02]  /*82300*/  LDL.LU R57, [R1+0xb58] ;  /* 0x000b580001397983 */ /* 0x000f240000300800 */
[----:B------:R-:W1:Y:S02]  /*82310*/  LDC R252, c[0x0][0x22c] ;  /* 0x00008b00fffc7b82 */ /* 0x000e640000000800 */
[----:B------:R-:W4:Y:S04]  /*82320*/  LDL.LU.64 R156, [R1+0x420] ;  /* 0x00042000019c7983 */ /* 0x000f280000300a00 */
[----:B------:R-:W4:Y:S02]  /*82330*/  LDL.LU R166, [R1+0xb6c] ;  /* 0x000b6c0001a67983 */ /* 0x000f240000300800 */
[----:B------:R-:W4:Y:S02]  /*82340*/  LDC R0, c[0x0][0x22c] ;  /* 0x00008b00ff007b82 */ /* 0x000f240000000800 */
[----:B------:R-:W4:Y:S04]  /*82350*/  LDL.LU.64 R146, [R1+0x418] ;  /* 0x0004180001927983 */ /* 0x000f280000300a00 */
[----:B------:R-:W4:Y:S04]  /*82360*/  LDL.LU R125, [R1+0xb5c] ;  /* 0x000b5c00017d7983 */ /* 0x000f280000300800 */
[----:B------:R-:W4:Y:S04]  /*82370*/  LDL.LU.64 R144, [R1+0x410] ;  /* 0x0004100001907983 */ /* 0x000f280000300a00 */
[----:B------:R-:W4:Y:S04]  /*82380*/  LDL.LU R167, [R1+0xb40] ;  /* 0x000b400001a77983 */ /* 0x000f280000300800 */
[----:B------:R-:W4:Y:S04]  /*82390*/  LDL.LU.64 R154, [R1+0x408] ;  /* 0x00040800019a7983 */ /* 0x000f280000300a00 */
[----:B------:R-:W4:Y:S01]  /*823a0*/  LDL.LU R8, [R1+0xb30] ;  /* 0x000b300001087983 */ /* 0x000f220000300800 */
[----:B---3--:R-:W-:-:S03]  /*823b0*/  ISETP.LT.AND P4, PT, R139, R142, !P0 ;  /* 0x0000008e8b00720c */ /* 0x008fc60004781270 */
[----:B------:R-:W3:Y:S01]  /*823c0*/  LDL.LU R139, [R1+0x23bc] ;  /* 0x0023bc00018b7983 */ /* 0x000ee20000300800 */
[----:B------:R-:W3:Y:S03]  /*823d0*/  LDC R142, c[0x0][0x22c] ;  /* 0x00008b00ff8e7b82 */ /* 0x000ee60000000800 */
[----:B------:R-:W-:Y:S04]  /*823e0*/  @P6 STG.E desc[UR60][R152.64], R160 ;  /* 0x000000a098006986 */ /* 0x000fe8000c10193c */
[----:B------:R-:W-:Y:S04]  /*823f0*/  @P3 STG.E desc[UR60][R140.64], R161 ;  /* 0x000000a18c003986 */ /* 0x000fe8000c10193c */
[----:B------:R1:W-:Y:S02]  /*82400*/  @P2 STG.E desc[UR60][R158.64], R124 ;  /* 0x0000007c9e002986 */ /* 0x0003e4000c10193c */
[----:B-1----:R-:W1:Y:S01]  /*82410*/  LDC R124, c[0x0][0x22c] ;  /* 0x00008b00ff7c7b82 */ /* 0x002e620000000800 */
[----:B--2---:R-:W-:-:S02]  /*82420*/  ISETP.LT.AND P3, PT, R136, R137, !P0 ;  /* 0x000000898800720c */ /* 0x004fc40004761270 */
[----:B------:R-:W2:Y:S05]  /*82430*/  LDL.LU R137, [R1+0x23b8] ;  /* 0x0023b80001897983 */ /* 0x000eaa0000300800 */
[----:B------:R-:W1:Y:S01]  /*82440*/  LDC R136, c[0x0][0x22c] ;  /* 0x00008b00ff887b82 */ /* 0x000e620000000800 */
[----:B------:R-:W-:Y:S02]  /*82450*/  ISETP.LT.AND P2, PT, R9, R56, !P0 ;  /* 0x000000380900720c */ /* 0x000fe40004741270 */
[----:B------:R-:W1:Y:S01]  /*82460*/  LDL.LU R9, [R1+0x23b4] ;  /* 0x0023b40001097983 */ /* 0x000e620000300800 */
[----:B------:R-:W-:-:S03]  /*82470*/  ISETP.LT.AND P5, PT, R10, R252, !P0 ;  /* 0x000000fc0a00720c */ /* 0x000fc600047a1270 */
[----:B------:R-:W2:Y:S01]  /*82480*/  LDL.LU R56, [R1+0x23b0] ;  /* 0x0023b00001387983 */ /* 0x000ea20000300800 */
[----:B------:R-:W-:Y:S01]  /*82490*/  ISETP.LT.AND P6, PT, R11, R122, !P0 ;  /* 0x0000007a0b00720c */ /* 0x000fe200047c1270 */
[----:B------:R-:W2:Y:S02]  /*824a0*/  LDC R252, c[0x0][0x22c] ;  /* 0x00008b00fffc7b82 */ /* 0x000ea40000000800 */
[----:B------:R-:W2:Y:S06]  /*824b0*/  LDL.LU R10, [R1+0x23ac] ;  /* 0x0023ac00010a7983 */ /* 0x000eac0000300800 */
[----:B------:R-:W2:Y:S01]  /*824c0*/  LDC R11, c[0x0][0x22c] ;  /* 0x00008b00ff0b7b82 */ /* 0x000ea20000000800 */
[----:B------:R4:W-:Y:S04]  /*824d0*/  @P4 STG.E desc[UR60][R162.64], R123 ;  /* 0x0000007ba2004986 */ /* 0x0009e8000c10193c */
[----:B----4-:R4:W-:Y:S03]  /*824e0*/  @P3 STG.E desc[UR60][R164.64], R57 ;  /* 0x00000039a4003986 */ /* 0x0109e6000c10193c */
[----:B------:R-:W2:Y:S01]  /*824f0*/  LDC R122, c[0x0][0x22c] ;  /* 0x00008b00ff7a7b82 */ /* 0x000ea20000000800 */
[----:B------:R-:W-:Y:S04]  /*82500*/  @P6 STG.E desc[UR60][R156.64], R166 ;  /* 0x000000a69c006986 */ /* 0x000fe8000c10193c */
[----:B------:R-:W2:Y:S04]  /*82510*/  LDL.LU.64 R162, [R1+0x400] ;  /* 0x0004000001a27983 */ /* 0x000ea80000300a00 */
[----:B------:R-:W2:Y:S04]  /*82520*/  LDL.LU R123, [R1+0xb44] ;  /* 0x000b4400017b7983 */ /* 0x000ea80000300800 */
[----:B------:R3:W-:Y:S04]  /*82530*/  @P2 STG.E desc[UR60][R146.64], R125 ;  /* 0x0000007d92002986 */ /* 0x0007e8000c10193c */
[----:B----4-:R-:W4:Y:S01]  /*82540*/  LDL.LU.64 R164, [R1+0x3f8] ;  /* 0x0003f80001a47983 */ /* 0x010f220000300a00 */
[----:B---3--:R-:W-:-:S03]  /*82550*/  ISETP.LT.AND P4, PT, R139, R0, !P0 ;  /* 0x000000008b00720c */ /* 0x008fc60004781270 */
[----:B------:R-:W-:Y:S01]  /*82560*/  @P5 STG.E desc[UR60][R144.64], R167 ;  /* 0x000000a790005986 */ /* 0x000fe2000c10193c */
[----:B------:R-:W3:Y:S03]  /*82570*/  LDC R0, c[0x0][0x22c] ;  /* 0x00008b00ff007b82 */ /* 0x000ee60000000800 */
[----:B------:R-:W4:Y:S05]  /*82580*/  LDL.LU R57, [R1+0xb34] ;  /* 0x000b340001397983 */ /* 0x000f2a0000300800 */
[----:B------:R-:W3:Y:S01]  /*82590*/  LDC R125, c[0x0][0x22c] ;  /* 0x00008b00ff7d7b82 */ /* 0x000ee20000000800 */
[----:B------:R3:W-:Y:S04]  /*825a0*/  @P4 STG.E desc[UR60][R154.64], R8 ;  /* 0x000000089a004986 */ /* 0x0007e8000c10193c */
[----:B---3--:R-:W3:Y:S04]  /*825b0*/  LDL.LU R8, [R1+0x23a8] ;  /* 0x0023a80001087983 */ /* 0x008ee80000300800 */
[----:B------:R-:W3:Y:S01]  /*825c0*/  LDL.LU.64 R154, [R1+0x3f0] ;  /* 0x0003f000019a7983 */ /* 0x000ee20000300a00 */
[----:B-1----:R-:W-:-:S03]  /*825d0*/  ISETP.LT.AND P2, PT, R9, R136, !P0 ;  /* 0x000000880900720c */ /* 0x002fc60004741270 */
[----:B------:R-:W3:Y:S01]  /*825e0*/  LDL.LU R9, [R1+0xb48] ;  /* 0x000b480001097983 */ /* 0x000ee20000300800 */
[----:B--2---:R-:W-:Y:S01]  /*825f0*/  ISETP.LT.AND P3, PT, R137, R138, !P0 ;  /* 0x0000008a8900720c */ /* 0x004fe20004761270 */
[----:B------:R-:W1:Y:S01]  /*82600*/  LDC R136, c[0x0][0x22c] ;  /* 0x00008b00ff887b82 */ /* 0x000e620000000800 */
[----:B------:R-:W-:Y:S02]  /*82610*/  ISETP.LT.AND P4, PT, R56, R124, !P0 ;  /* 0x0000007c3800720c */ /* 0x000fe40004781270 */
[----:B------:R-:W2:Y:S01]  /*82620*/  LDL.LU R56, [R1+0x23a4] ;  /* 0x0023a40001387983 */ /* 0x000ea20000300800 */
[----:B------:R-:W-:-:S03]  /*82630*/  ISETP.LT.AND P6, PT, R10, R11, !P0 ;  /* 0x0000000b0a00720c */ /* 0x000fc600047c1270 */
[----:B------:R-:W2:Y:S01]  /*82640*/  LDL.LU R11, [R1+0x23a0] ;  /* 0x0023a000010b7983 */ /* 0x000ea20000300800 */
[----:B------:R-:W1:Y:S03]  /*82650*/  LDC R124, c[0x0][0x22c] ;  /* 0x00008b00ff7c7b82 */ /* 0x000e660000000800 */
[----:B------:R-:W2:Y:S04]  /*82660*/  LDL.LU.64 R138, [R1+0x3e8] ;  /* 0x0003e800018a7983 */ /* 0x000ea80000300a00 */
[----:B------:R-:W2:Y:S01]  /*82670*/  LDL.LU R143, [R1+0xb38] ;  /* 0x000b3800018f7983 */ /* 0x000ea20000300800 */
[----:B------:R-:W1:Y:S03]  /*82680*/  LDC R137, c[0x0][0x22c] ;  /* 0x00008b00ff897b82 */ /* 0x000e660000000800 */
[----:B------:R-:W2:Y:S04]  /*82690*/  LDL.LU.64 R140, [R1+0x3e0] ;  /* 0x0003e000018c7983 */ /* 0x000ea80000300a00 */
[----:B------:R-:W2:Y:S04]  /*826a0*/  LDL.LU R10, [R1+0xb4c] ;  /* 0x000b4c00010a7983 */ /* 0x000ea80000300800 */
[----:B------:R-:W2:Y:S04]  /*826b0*/  LDL.LU.64 R160, [R1+0x3d8] ;  /* 0x0003d80001a07983 */ /* 0x000ea80000300a00 */
[----:B------:R-:W2:Y:S04]  /*826c0*/  LDL.LU R166, [R1+0xb3c] ;  /* 0x000b3c0001a67983 */ /* 0x000ea80000300800 */
[----:B------:R-:W2:Y:S04]  /*826d0*/  LDL.LU.64 R158, [R1+0x3d0] ;  /* 0x0003d000019e7983 */ /* 0x000ea80000300a00 */
[----:B------:R-:W2:Y:S04]  /*826e0*/  LDL.LU R167, [R1+0xb20] ;  /* 0x000b200001a77983 */ /* 0x000ea80000300800 */
[----:B------:R4:W-:Y:S04]  /*826f0*/  @P3 STG.E desc[UR60][R162.64], R123 ;  /* 0x0000007ba2003986 */ /* 0x0009e8000c10193c */
[----:B----4-:R4:W-:Y:S04]  /*82700*/  @P2 STG.E desc[UR60][R164.64], R57 ;  /* 0x00000039a4002986 */ /* 0x0109e8000c10193c */
[----:B------:R-:W4:Y:S01]  /*82710*/  LDL.LU.64 R162, [R1+0x3c8] ;  /* 0x0003c80001a27983 */ /* 0x000f220000300a00 */
[----:B---3--:R-:W-:-:S03]  /*82720*/  ISETP.LT.AND P3, PT, R8, R122, !P0 ;  /* 0x0000007a0800720c */ /* 0x008fc60004761270 */
[----:B------:R-:W3:Y:S04]  /*82730*/  LDL.LU R8, [R1+0xb10] ;  /* 0x000b100001087983 */ /* 0x000ee80000300800 */
[----:B------:R-:W3:Y:S04]  /*82740*/  LDL.LU R122, [R1+0x239c] ;  /* 0x00239c00017a7983 */ /* 0x000ee80000300800 */
[----:B------:R1:W-:Y:S01]  /*82750*/  @P4 STG.E desc[UR60][R154.64], R9 ;  /* 0x000000099a004986 */ /* 0x0003e2000c10193c */
[----:B--2---:R-:W-:-:S03]  /*82760*/  ISETP.LT.AND P2, PT, R11, R0, !P0 ;  /* 0x000000000b00720c */ /* 0x004fc60004741270 */
[----:B------:R-:W2:Y:S01]  /*82770*/  LDL.LU R11, [R1+0x2398] ;  /* 0x00239800010b7983 */ /* 0x000ea20000300800 */
[----:B------:R-:W-:Y:S01]  /*82780*/  ISETP.LT.AND P5, PT, R56, R252, !P0 ;  /* 0x000000fc3800720c */ /* 0x000fe200047a1270 */
[----:B------:R-:W2:Y:S02]  /*82790*/  LDC R0, c[0x0][0x22c] ;  /* 0x00008b00ff007b82 */ /* 0x000ea40000000800 */
[----:B------:R-:W2:Y:S04]  /*827a0*/  LDL.LU R123, [R1+0x2394] ;  /* 0x00239400017b7983 */ /* 0x000ea80000300800 */
[----:B------:R-:W2:Y:S02]  /*827b0*/  LDL.LU.64 R156, [R1+0x3c0] ;  /* 0x0003c000019c7983 */ /* 0x000ea40000300a00 */
[----:B------:R-:W2:Y:S02]  /*827c0*/  LDC R252, c[0x0][0x22c] ;  /* 0x00008b00fffc7b82 */ /* 0x000ea40000000800 */
[----:B------:R-:W2:Y:S04]  /*827d0*/  LDL.LU R144, [R1+0xb24] ;  /* 0x000b240001907983 */ /* 0x000ea80000300800 */
[----:B------:R-:W2:Y:S04]  /*827e0*/  LDL.LU.64 R146, [R1+0x3b8] ;  /* 0x0003b80001927983 */ /* 0x000ea80000300a00 */
[----:B------:R-:W2:Y:S04]  /*827f0*/  LDL.LU R145, [R1+0xb14] ;  /* 0x000b140001917983 */ /* 0x000ea80000300800 */
[----:B----4-:R-:W4:Y:S04]  /*82800*/  LDL.LU.64 R164, [R1+0x3b0] ;  /* 0x0003b00001a47983 */ /* 0x010f280000300a00 */
[----:B------:R-:W4:Y:S04]  /*82810*/  LDL.LU R57, [R1+0xb28] ;  /* 0x000b280001397983 */ /* 0x000f280000300800 */
[----:B-1----:R-:W4:Y:S04]  /*82820*/  LDL.LU R9, [R1+0x2390] ;  /* 0x0023900001097983 */ /* 0x002f280000300800 */
[----:B------:R-:W4:Y:S04]  /*82830*/  LDL.LU.64 R154, [R1+0x3a8] ;  /* 0x0003a800019a7983 */ /* 0x000f280000300a00 */
[----:B------:R-:W4:Y:S04]  /*82840*/  LDL.LU R56, [R1+0xb18] ;  /* 0x000b180001387983 */ /* 0x000f280000300800 */
[----:B------:R1:W-:Y:S04]  /*82850*/  @P6 STG.E desc[UR60][R138.64], R143 ;  /* 0x0000008f8a006986 */ /* 0x0003e8000c10193c */
[----:B------:R3:W-:Y:S04]  /*82860*/  @P3 STG.E desc[UR60][R140.64], R10 ;  /* 0x0000000a8c003986 */ /* 0x0007e8000c10193c */
[----:B------:R-:W-:Y:S04]  /*82870*/  @P5 STG.E desc[UR60][R160.64], R166 ;  /* 0x000000a6a0005986 */ /* 0x000fe8000c10193c */
[----:B------:R-:W-:Y:S01]  /*82880*/  @P2 STG.E desc[UR60][R158.64], R167 ;  /* 0x000000a79e002986 */ /* 0x000fe2000c10193c */
[----:B-1----:R-:W1:Y:S08]  /*82890*/  LDC R138, c[0x0][0x22c] ;  /* 0x00008b00ff8a7b82 */ /* 0x002e700000000800 */
[----:B------:R-:W1:Y:S01]  /*828a0*/  LDC R139, c[0x0][0x22c] ;  /* 0x00008b00ff8b7b82 */ /* 0x000e620000000800 */
[----:B---3--:R-:W-:-:S02]  /*828b0*/  ISETP.LT.AND P4, PT, R122, R125, !P0 ;  /* 0x0000007d7a00720c */ /* 0x008fc40004781270 */
[----:B------:R-:W3:Y:S05]  /*828c0*/  LDL.LU R122, [R1+0x238c] ;  /* 0x00238c00017a7983 */ /* 0x000eea0000300800 */
[----:B------:R-:W1:Y:S01]  /*828d0*/  LDC R125, c[0x0][0x22c] ;  /* 0x00008b00ff7d7b82 */ /* 0x000e620000000800 */
[----:B------:R-:W3:Y:S07]  /*828e0*/  LDL.LU R10, [R1+0x2388] ;  /* 0x00238800010a7983 */ /* 0x000eee0000300800 */
[----:B------:R-:W1:Y:S01]  /*828f0*/  LDC R143, c[0x0][0x22c] ;  /* 0x00008b00ff8f7b82 */ /* 0x000e620000000800 */
[----:B--2---:R-:W-:-:S02]  /*82900*/  ISETP.LT.AND P6, PT, R123, R124, !P0 ;  /* 0x0000007c7b00720c */ /* 0x004fc400047c1270 */
[----:B------:R-:W1:Y:S01]  /*82910*/  LDL.LU R123, [R1+0x2384] ;  /* 0x00238400017b7983 */ /* 0x000e620000300800 */
[----:B------:R-:W-:-:S04]  /*82920*/  ISETP.LT.AND P3, PT, R11, R137, !P0 ;  /* 0x000000890b00720c */ /* 0x000fc80004761270 */
[----:B------:R-:W2:Y:S08]  /*82930*/  LDC R124, c[0x0][0x22c] ;  /* 0x00008b00ff7c7b82 */ /* 0x000eb00000000800 */
[----:B------:R-:W2:Y:S01]  /*82940*/  LDC R11, c[0x0][0x22c] ;  /* 0x00008b00ff0b7b82 */ /* 0x000ea20000000800 */
[----:B----4-:R-:W-:Y:S01]  /*82950*/  ISETP.LT.AND P2, PT, R9, R136, !P0 ;  /* 0x000000880900720c */ /* 0x010fe20004741270 */
[----:B------:R4:W-:Y:S06]  /*82960*/  @P4 STG.E desc[UR60][R162.64], R8 ;  /* 0x00000008a2004986 */ /* 0x0009ec000c10193c */
[----:B------:R-:W2:Y:S01]  /*82970*/  LDC R137, c[0x0][0x22c] ;  /* 0x00008b00ff897b82 */ /* 0x000ea20000000800 */
[----:B------:R-:W2:Y:S07]  /*82980*/  LDL.LU R9, [R1+0x2380] ;  /* 0x0023800001097983 */ /* 0x000eae0000300800 */
[----:B------:R-:W2:Y:S01]  /*82990*/  LDC R136, c[0x0][0x22c] ;  /* 0x00008b00ff887b82 */ /* 0x000ea20000000800 */
[----:B----4-:R-:W4:Y:S04]  /*829a0*/  LDL.LU.64 R162, [R1+0x3a0] ;  /* 0x0003a00001a27983 */ /* 0x010f280000300a00 */
[----:B------:R-:W4:Y:S04]  /*829b0*/  LDL.LU R8, [R1+0xb2c] ;  /* 0x000b2c0001087983 */ /* 0x000f280000300800 */
[----:B------:R-:W-:Y:S04]  /*829c0*/  @P3 STG.E desc[UR60][R156.64], R144 ;  /* 0x000000909c003986 */ /* 0x000fe8000c10193c */
[----:B------:R-:W4:Y:S04]  /*829d0*/  LDL.LU.64 R166, [R1+0x398] ;  /* 0x0003980001a67983 */ /* 0x000f280000300a00 */
[----:B------:R-:W-:Y:S04]  /*829e0*/  @P6 STG.E desc[UR60][R146.64], R145 ;  /* 0x0000009192006986 */ /* 0x000fe8000c10193c */
[----:B------:R3:W-:Y:S02]  /*829f0*/  @P2 STG.E desc[UR60][R164.64], R57 ;  /* 0x00000039a4002986 */ /* 0x0007e4000c10193c */
[----:B---3--:R-:W-:-:S02]  /*82a00*/  ISETP.LT.AND P4, PT, R10, R0, !P0 ;  /* 0x000000000a00720c */ /* 0x008fc40004781270 */
[----:B------:R-:W3:Y:S01]  /*82a10*/  LDL.LU R10, [R1+0xb1c] ;  /* 0x000b1c00010a7983 */ /* 0x000ee20000300800 */
[----:B------:R-:W-:Y:S01]  /*82a20*/  ISETP.LT.AND P5, PT, R122, R252, !P0 ;  /* 0x000000fc7a00720c */ /* 0x000fe200047a1270 */
[----:B------:R-:W3:Y:S02]  /*82a30*/  LDC R0, c[0x0][0x22c] ;  /* 0x00008b00ff007b82 */ /* 0x000ee40000000800 */
[----:B------:R-:W3:Y:S04]  /*82a40*/  LDL.LU.64 R164, [R1+0x390] ;  /* 0x0003900001a47983 */ /* 0x000ee80000300a00 */
[----:B------:R-:W3:Y:S02]  /*82a50*/  LDL.LU R57, [R1+0xb00] ;  /* 0x000b000001397983 */ /* 0x000ee40000300800 */
[----:B------:R-:W3:Y:S01]  /*82a60*/  LDC R122, c[0x0][0x22c] ;  /* 0x00008b00ff7a7b82 */ /* 0x000ee20000000800 */
[----:B-1----:R-:W-:-:S07]  /*82a70*/  ISETP.LT.AND P3, PT, R123, R125, !P0 ;  /* 0x0000007d7b00720c */ /* 0x002fce0004761270 */
[----:B------:R-:W1:Y:S01]  /*82a80*/  LDC R252, c[0x0][0x22c] ;  /* 0x00008b00fffc7b82 */ /* 0x000e620000000800 */
[----:B------:R-:W3:Y:S04]  /*82a90*/  LDL.LU R125, [R1+0x237c] ;  /* 0x00237c00017d7983 */ /* 0x000ee80000300800 */
[----:B------:R-:W3:Y:S01]  /*82aa0*/  LDL.LU R123, [R1+0x2378] ;  /* 0x00237800017b7983 */ /* 0x000ee20000300800 */
[----:B--2---:R-:W-:-:S03]  /*82ab0*/  ISETP.LT.AND P2, PT, R9, R11, !P0 ;  /* 0x0000000b0900720c */ /* 0x004fc60004741270 */
[----:B------:R-:W2:Y:S04]  /*82ac0*/  LDL.LU R9, [R1+0x2374] ;  /* 0x0023740001097983 */ /* 0x000ea80000300800 */
[----:B------:R4:W-:Y:S04]  /*82ad0*/  @P5 STG.E desc[UR60][R154.64], R56 ;  /* 0x000000389a005986 */ /* 0x0009e8000c10193c */
[----:B----4-:R-:W1:Y:S04]  /*82ae0*/  LDL.LU R56, [R1+0x2370] ;  /* 0x0023700001387983 */ /* 0x010e680000300800 */
[----:B------:R-:W4:Y:S04]  /*82af0*/  LDL.LU.64 R140, [R1+0x388] ;  /* 0x00038800018c7983 */ /* 0x000f280000300a00 */
[----:B------:R-:W4:Y:S04]  /*82b00*/  LDL.LU R11, [R1+0xaf0] ;  /* 0x000af000010b7983 */ /* 0x000f280000300800 */
        /* <DEDUP_REMOVED lines=9> */
[----:B---3--:R-:W3:Y:S04]  /*82ba0*/  LDL.LU R8, [R1+0x236c] ;  /* 0x00236c0001087983 */ /* 0x008ee80000300800 */
[----:B------:R-:W3:Y:S04]  /*82bb0*/  LDL.LU.64 R162, [R1+0x360] ;  /* 0x0003600001a27983 */ /* 0x000ee80000300a00 */
[----:B------:R2:W-:Y:S02]  /*82bc0*/  @P3 STG.E desc[UR60][R166.64], R10 ;  /* 0x0000000aa6003986 */ /* 0x0005e4000c10193c */
[----:B--2---:R-:W2:Y:S01]  /*82bd0*/  LDC R10, c[0x0][0x22c] ;  /* 0x00008b00ff0a7b82 */ /* 0x004ea20000000800 */
[----:B------:R-:W-:-:S02]  /*82be0*/  ISETP.LT.AND P4, PT, R125, R137, !P0 ;  /* 0x000000897d00720c */ /* 0x000fc40004781270 */
[----:B------:R-:W-:Y:S02]  /*82bf0*/  ISETP.LT.AND P6, PT, R123, R124, !P0 ;  /* 0x0000007c7b00720c */ /* 0x000fe400047c1270 */
[----:B------:R-:W2:Y:S03]  /*82c00*/  LDL.LU R123, [R1+0xb0c] ;  /* 0x000b0c00017b7983 */ /* 0x000ea60000300800 */
[----:B------:R-:W3:Y:S01]  /*82c10*/  LDC R124, c[0x0][0x22c] ;  /* 0x00008b00ff7c7b82 */ /* 0x000ee20000000800 */
[----:B------:R-:W2:Y:S04]  /*82c20*/  LDL.LU R137, [R1+0x2368] ;  /* 0x0023680001897983 */ /* 0x000ea80000300800 */
[----:B------:R-:W2:Y:S01]  /*82c30*/  LDL.LU R125, [R1+0x2364] ;  /* 0x00236400017d7983 */ /* 0x000ea20000300800 */
[----:B------:R-:W-:-:S03]  /*82c40*/  ISETP.LT.AND P3, PT, R9, R122, !P0 ;  /* 0x0000007a0900720c */ /* 0x000fc60004761270 */
[----:B------:R-:W2:Y:S04]  /*82c50*/  LDL.LU R122, [R1+0x2360] ;  /* 0x00236000017a7983 */ /* 0x000ea80000300800 */
[----:B------:R-:W2:Y:S04]  /*82c60*/  LDL.LU R9, [R1+0x235c] ;  /* 0x00235c0001097983 */ /* 0x000ea80000300800 */
[----:B------:R4:W-:Y:S01]  /*82c70*/  @P2 STG.E desc[UR60][R164.64], R57 ;  /* 0x00000039a4002986 */ /* 0x0009e2000c10193c */
[----:B-1----:R-:W-:-:S03]  /*82c80*/  ISETP.LT.AND P5, PT, R56, R252, !P0 ;  /* 0x000000fc3800720c */ /* 0x002fc600047a1270 */
[----:B------:R-:W2:Y:S01]  /*82c90*/  LDL.LU R56, [R1+0x2358] ;  /* 0x0023580001387983 */ /* 0x000ea20000300800 */
[----:B------:R-:W1:Y:S03]  /*82ca0*/  LDC R252, c[0x0][0x22c] ;  /* 0x00008b00fffc7b82 */ /* 0x000e660000000800 */
[----:B------:R-:W2:Y:S04]  /*82cb0*/  LDL.LU.64 R166, [R1+0x358] ;  /* 0x0003580001a67983 */ /* 0x000ea80000300a00 */
[----:B----4-:R4:W-:Y:S04]  /*82cc0*/  @P4 STG.E desc[UR60][R140.64], R11 ;  /* 0x0000000b8c004986 */ /* 0x0109e8000c10193c */
[----:B------:R-:W2:Y:S04]  /*82cd0*/  LDL.LU R57, [R1+0xafc] ;  /* 0x000afc0001397983 */ /* 0x000ea80000300800 */
[----:B------:R-:W-:Y:S04]  /*82ce0*/  @P6 STG.E desc[UR60][R160.64], R156 ;  /* 0x0000009ca0006986 */ /* 0x000fe8000c10193c */
[----:B------:R-:W2:Y:S01]  /*82cf0*/  LDL.LU.64 R164, [R1+0x350] ;  /* 0x0003500001a47983 */ /* 0x000ea20000300a00 */
[----:B----4-:R-:W4:Y:S03]  /*82d00*/  LDC R11, c[0x0][0x22c] ;  /* 0x00008b00ff0b7b82 */ /* 0x010f260000000800 */
[----:B------:R-:W-:Y:S04]  /*82d10*/  @P3 STG.E desc[UR60][R158.64], R157 ;  /* 0x0000009d9e003986 */ /* 0x000fe8000c10193c */
[----:B------:R-:W-:Y:S01]  /*82d20*/  @P5 STG.E desc[UR60][R146.64], R154 ;  /* 0x0000009a92005986 */ /* 0x000fe2000c10193c */
[----:B---3--:R-:W-:-:S03]  /*82d30*/  ISETP.LT.AND P2, PT, R8, R0, !P0 ;  /* 0x000000000800720c */ /* 0x008fc60004741270 */
[----:B------:R-:W3:Y:S01]  /*82d40*/  LDL.LU R8, [R1+0xac0] ;  /* 0x000ac00001087983 */ /* 0x000ee20000300800 */
[----:B------:R-:W1:Y:S09]  /*82d50*/  LDC R0, c[0x0][0x22c] ;  /* 0x00008b00ff007b82 */ /* 0x000e720000000800 */
[----:B------:R4:W-:Y:S01]  /*82d60*/  @P2 STG.E desc[UR60][R144.64], R155 ;  /* 0x0000009b90002986 */ /* 0x0009e2000c10193c */
[----:B--2---:R-:W-:-:S03]  /*82d70*/  ISETP.LT.AND P2, PT, R122, R124, !P0 ;  /* 0x0000007c7a00720c */ /* 0x004fc60004741270 */
[----:B------:R-:W1:Y:S01]  /*82d80*/  LDL.LU R122, [R1+0x2354] ;  /* 0x00235400017a7983 */ /* 0x000e620000300800 */
[----:B------:R-:W-:Y:S01]  /*82d90*/  ISETP.LT.AND P4, PT, R137, R138, !P0 ;  /* 0x0000008a8900720c */ /* 0x000fe20004781270 */
[----:B------:R-:W2:Y:S01]  /*82da0*/  LDC R124, c[0x0][0x22c] ;  /* 0x00008b00ff7c7b82 */ /* 0x000ea20000000800 */
[----:B------:R-:W-:Y:S02]  /*82db0*/  ISETP.LT.AND P5, PT, R9, R10, !P0 ;  /* 0x0000000a0900720c */ /* 0x000fe400047a1270 */
[----:B------:R-:W2:Y:S01]  /*82dc0*/  LDL.LU R9, [R1+0x2350] ;  /* 0x0023500001097983 */ /* 0x000ea20000300800 */
[----:B------:R-:W-:-:S03]  /*82dd0*/  ISETP.LT.AND P3, PT, R125, R136, !P0 ;  /* 0x000000887d00720c */ /* 0x000fc60004761270 */
[----:B----4-:R-:W4:Y:S01]  /*82de0*/  LDL.LU.64 R154, [R1+0x348] ;  /* 0x00034800019a7983 */ /* 0x010f220000300a00 */
[----:B------:R-:W4:Y:S03]  /*82df0*/  LDC R137, c[0x0][0x22c] ;  /* 0x00008b00ff897b82 */ /* 0x000f260000000800 */
[----:B------:R-:W4:Y:S04]  /*82e00*/  LDL.LU R10, [R1+0xa40] ;  /* 0x000a4000010a7983 */ /* 0x000f280000300800 */
[----:B------:R-:W4:Y:S04]  /*82e10*/  LDL.LU.64 R152, [R1+0x340] ;  /* 0x0003400001987983 */ /* 0x000f280000300a00 */
[----:B------:R-:W4:Y:S04]  /*82e20*/  LDL.LU R146, [R1+0xac4] ;  /* 0x000ac40001927983 */ /* 0x000f280000300800 */
[----:B------:R3:W-:Y:S04]  /*82e30*/  @P4 STG.E desc[UR60][R162.64], R123 ;  /* 0x0000007ba2004986 */ /* 0x0007e8000c10193c */
[----:B------:R-:W4:Y:S04]  /*82e40*/  LDL.LU.64 R140, [R1+0x338] ;  /* 0x00033800018c7983 */ /* 0x000f280000300a00 */
[----:B------:R-:W-:Y:S04]  /*82e50*/  @P3 STG.E desc[UR60][R166.64], R57 ;  /* 0x00000039a6003986 */ /* 0x000fe8000c10193c */
[----:B---3--:R-:W3:Y:S04]  /*82e60*/  LDL.LU R123, [R1+0xa44] ;  /* 0x000a4400017b7983 */ /* 0x008ee80000300800 */
[----:B------:R-:W3:Y:S04]  /*82e70*/  LDL.LU.64 R162, [R1+0x330] ;  /* 0x0003300001a27983 */ /* 0x000ee80000300a00 */
[----:B------:R-:W3:Y:S04]  /*82e80*/  LDL.LU R125, [R1+0xac8] ;  /* 0x000ac800017d7983 */ /* 0x000ee80000300800 */
[----:B------:R1:W-:Y:S01]  /*82e90*/  @P2 STG.E desc[UR60][R164.64], R8 ;  /* 0x00000008a4002986 */ /* 0x0003e2000c10193c */
[----:B--2---:R-:W-:-:S03]  /*82ea0*/  ISETP.LT.AND P3, PT, R9, R11, !P0 ;  /* 0x0000000b0900720c */ /* 0x004fc60004761270 */
[----:B------:R-:W2:Y:S01]  /*82eb0*/  LDL.LU R9, [R1+0x234c] ;  /* 0x00234c0001097983 */ /* 0x000ea20000300800 */
[----:B-1----:R-:W-:Y:S02]  /*82ec0*/  ISETP.LT.AND P4, PT, R122, R0, !P0 ;  /* 0x000000007a00720c */ /* 0x002fe40004781270 */
[----:B------:R-:W-:Y:S01]  /*82ed0*/  ISETP.LT.AND P6, PT, R56, R252, !P0 ;  /* 0x000000fc3800720c */ /* 0x000fe200047c1270 */
[----:B------:R-:W2:Y:S01]  /*82ee0*/  LDL.LU R136, [R1+0x2348] ;  /* 0x0023480001887983 */ /* 0x000ea20000300800 */
[----:B------:R-:W1:Y:S03]  /*82ef0*/  LDC R56, c[0x0][0x22c] ;  /* 0x00008b00ff387b82 */ /* 0x000e660000000800 */
[----:B------:R-:W2:Y:S04]  /*82f00*/  LDL.LU R122, [R1+0x2344] ;  /* 0x00234400017a7983 */ /* 0x000ea80000300800 */
[----:B------:R-:W1:Y:S01]  /*82f10*/  LDL.LU R8, [R1+0x2340] ;  /* 0x0023400001087983 */ /* 0x000e620000300800 */
        /* <DEDUP_REMOVED lines=12> */
[----:B----4-:R4:W-:Y:S04]  /*82fe0*/  @P5 STG.E desc[UR60][R154.64], R10 ;  /* 0x0000000a9a005986 */ /* 0x0109e8000c10193c */
[----:B------:R-:W2:Y:S04]  /*82ff0*/  LDL.LU R138, [R1+0x233c] ;  /* 0x00233c00018a7983 */ /* 0x000ea80000300800 */
[----:B----4-:R-:W4:Y:S04]  /*83000*/  LDL.LU.64 R154, [R1+0x300] ;  /* 0x00030000019a7983 */ /* 0x010f280000300a00 */
[----:B------:R-:W4:Y:S04]  /*83010*/  LDL.LU R10, [R1+0x9e4] ;  /* 0x0009e400010a7983 */ /* 0x000f280000300800 */
[----:B------:R-:W-:Y:S04]  /*83020*/  @P6 STG.E desc[UR60][R152.64], R146 ;  /* 0x0000009298006986 */ /* 0x000fe8000c10193c */
[----:B---3--:R3:W-:Y:S04]  /*83030*/  @P4 STG.E desc[UR60][R140.64], R123 ;  /* 0x0000007b8c004986 */ /* 0x0087e8000c10193c */
[----:B------:R1:W-:Y:S01]  /*83040*/  @P3 STG.E desc[UR60][R162.64], R125 ;  /* 0x0000007da2003986 */ /* 0x0003e2000c10193c */
[----:B---3--:R-:W3:Y:S08]  /*83050*/  LDC R123, c[0x0][0x22c] ;  /* 0x00008b00ff7b7b82 */ /* 0x008ef00000000800 */
[----:B------:R-:W4:Y:S01]  /*83060*/  LDC R140, c[0x0][0x22c] ;  /* 0x00008b00ff8c7b82 */ /* 0x000f220000000800 */
[----:B--2---:R-:W-:-:S02]  /*83070*/  ISETP.LT.AND P2, PT, R9, R142, !P0 ;  /* 0x0000008e0900720c */ /* 0x004fc40004741270 */
[----:B------:R-:W2:Y:S05]  /*83080*/  LDL.LU R9, [R1+0x2338] ;  /* 0x0023380001097983 */ /* 0x000eaa0000300800 */
[----:B------:R-:W4:Y:S01]  /*83090*/  LDC R142, c[0x0][0x22c] ;  /* 0x00008b00ff8e7b82 */ /* 0x000f220000000800 */
[----:B------:R-:W-:Y:S02]  /*830a0*/  ISETP.LT.AND P4, PT, R136, R139, !P0 ;  /* 0x0000008b8800720c */ /* 0x000fe40004781270 */
[----:B------:R-:W4:Y:S01]  /*830b0*/  LDL.LU R136, [R1+0x2334] ;  /* 0x0023340001887983 */ /* 0x000f220000300800 */
[----:B-1----:R-:W-:-:S03]  /*830c0*/  ISETP.LT.AND P3, PT, R8, R56, !P0 ;  /* 0x000000380800720c */ /* 0x002fc60004761270 */
[----:B------:R-:W3:Y:S04]  /*830d0*/  LDL.LU R56, [R1+0x2330] ;  /* 0x0023300001387983 */ /* 0x000ee80000300800 */
[----:B------:R-:W4:Y:S01]  /*830e0*/  LDL.LU R8, [R1+0x232c] ;  /* 0x00232c0001087983 */ /* 0x000f220000300800 */
[----:B------:R-:W-:Y:S02]  /*830f0*/  ISETP.LT.AND P6, PT, R122, R124, !P0 ;  /* 0x0000007c7a00720c */ /* 0x000fe400047c1270 */
[----:B------:R-:W1:Y:S01]  /*83100*/  LDC R122, c[0x0][0x22c] ;  /* 0x00008b00ff7a7b82 */ /* 0x000e620000000800 */
[----:B------:R1:W-:Y:S04]  /*83110*/  @P2 STG.E desc[UR60][R160.64], R57 ;  /* 0x00000039a0002986 */ /* 0x0003e8000c10193c */
[----:B------:R-:W4:Y:S03]  /*83120*/  LDL.LU.64 R162, [R1+0x2f8] ;  /* 0x0002f80001a27983 */ /* 0x000f260000300a00 */
[----:B------:R-:W4:Y:S01]  /*83130*/  LDC R124, c[0x0][0x22c] ;  /* 0x00008b00ff7c7b82 */ /* 0x000f220000000800 */
[----:B------:R-:W4:Y:S04]  /*83140*/  LDL.LU R125, [R1+0x984] ;  /* 0x00098400017d7983 */ /* 0x000f280000300800 */
[----:B------:R2:W-:Y:S03]  /*83150*/  @P4 STG.E desc[UR60][R158.64], R11 ;  /* 0x0000000b9e004986 */ /* 0x0005e6000c10193c */
[----:B-1----:R-:W1:Y:S01]  /*83160*/  LDC R57, c[0x0][0x22c] ;  /* 0x00008b00ff397b82 */ /* 0x002e620000000800 */
[----:B------:R-:W-:Y:S04]  /*83170*/  @P6 STG.E desc[UR60][R156.64], R147 ;  /* 0x000000939c006986 */ /* 0x000fe8000c10193c */
[----:B------:R-:W-:Y:S01]  /*83180*/  @P3 STG.E desc[UR60][R144.64], R164 ;  /* 0x000000a490003986 */ /* 0x000fe2000c10193c */
[----:B------:R-:W-:-:S02]  /*83190*/  ISETP.LT.AND P5, PT, R138, R252, !P0 ;  /* 0x000000fc8a00720c */ /* 0x000fc400047a1270 */
[----:B------:R-:W1:Y:S11]  /*831a0*/  LDC R252, c[0x0][0x22c] ;  /* 0x00008b00fffc7b82 */ /* 0x000e760000000800 */
[----:B------:R-:W-:Y:S01]  /*831b0*/  @P5 STG.E desc[UR60][R166.64], R165 ;  /* 0x000000a5a6005986 */ /* 0x000fe2000c10193c */
[----:B--2---:R-:W-:-:S03]  /*831c0*/  ISETP.LT.AND P2, PT, R9, R0, !P0 ;  /* 0x000000000900720c */ /* 0x004fc60004741270 */
[----:B------:R-:W2:Y:S01]  /*831d0*/  LDL.LU R9, [R1+0x9e8] ;  /* 0x0009e80001097983 */ /* 0x000ea20000300800 */
[----:B------:R-:W1:Y:S03]  /*831e0*/  LDC R0, c[0x0][0x22c] ;  /* 0x00008b00ff007b82 */ /* 0x000e660000000800 */
[----:B------:R-:W2:Y:S01]  /*831f0*/  LDL.LU R11, [R1+0x2328] ;  /* 0x00232800010b7983 */ /* 0x000ea20000300800 */
[----:B---3--:R-:W-:-:S05]  /*83200*/  ISETP.LT.AND P3, PT, R56, R123, !P0 ;  /* 0x0000007b3800720c */ /* 0x008fca0004761270 */
[----:B----4-:R3:W-:Y:S01]  /*83210*/  @P2 STG.E desc[UR60][R154.64], R10 ;  /* 0x0000000a9a002986 */ /* 0x0107e2000c10193c */
[----:B------:R-:W-:-:S03]  /*83220*/  ISETP.LT.AND P2, PT, R8, R122, !P0 ;  /* 0x0000007a0800720c */ /* 0x000fc60004741270 */
[----:B------:R-:W4:Y:S04]  /*83230*/  LDL.LU R123, [R1+0x2324] ;  /* 0x00232400017b7983 */ /* 0x000f280000300800 */
[----:B------:R-:W4:Y:S04]  /*83240*/  LDL.LU R56, [R1+0x2320] ;  /* 0x0023200001387983 */ /* 0x000f280000300800 */
[----:B------:R-:W1:Y:S01]  /*83250*/  LDL.LU R8, [R1+0x231c] ;  /* 0x00231c0001087983 */ /* 0x000e620000300800 */
[----:B------:R-:W-:Y:S01]  /*83260*/  ISETP.LT.AND P4, PT, R136, R137, !P0 ;  /* 0x000000898800720c */ /* 0x000fe20004781270 */
[----:B---3--:R-:W3:Y:S02]  /*83270*/  LDC R10, c[0x0][0x22c] ;  /* 0x00008b00ff0a7b82 */ /* 0x008ee40000000800 */
[----:B------:R-:W3:Y:S04]  /*83280*/  LDL.LU.64 R152, [R1+0x2e8] ;  /* 0x0002e80001987983 */ /* 0x000ee80000300a00 */
[----:B------:R-:W3:Y:S02]  /*83290*/  LDL.LU R146, [R1+0x988] ;  /* 0x0009880001927983 */ /* 0x000ee40000300800 */
[----:B------:R-:W3:Y:S02]  /*832a0*/  LDC R137, c[0x0][0x22c] ;  /* 0x00008b00ff897b82 */ /* 0x000ee40000000800 */
[----:B------:R-:W3:Y:S04]  /*832b0*/  LDL.LU.64 R138, [R1+0x2e0] ;  /* 0x0002e000018a7983 */ /* 0x000ee80000300a00 */
[----:B------:R-:W3:Y:S04]  /*832c0*/  LDL.LU R122, [R1+0x9ec] ;  /* 0x0009ec00017a7983 */ /* 0x000ee80000300800 */
[----:B------:R-:W3:Y:S04]  /*832d0*/  LDL.LU.64 R160, [R1+0x2d8] ;  /* 0x0002d80001a07983 */ /* 0x000ee80000300a00 */
[----:B------:R-:W3:Y:S04]  /*832e0*/  LDL.LU R154, [R1+0x98c] ;  /* 0x00098c00019a7983 */ /* 0x000ee80000300800 */
[----:B------:R-:W3:Y:S04]  /*832f0*/  LDL.LU.64 R158, [R1+0x2d0] ;  /* 0x0002d000019e7983 */ /* 0x000ee80000300a00 */
[----:B------:R-:W3:Y:S04]  /*83300*/  LDL.LU R155, [R1+0x900] ;  /* 0x00090000019b7983 */ /* 0x000ee80000300800 */
[----:B------:R-:W3:Y:S04]  /*83310*/  LDL.LU.64 R156, [R1+0x2c8] ;  /* 0x0002c800019c7983 */ /* 0x000ee80000300a00 */
[----:B------:R2:W-:Y:S04]  /*83320*/  @P4 STG.E desc[UR60][R162.64], R125 ;  /* 0x0000007da2004986 */ /* 0x0005e8000c10193c */
[----:B------:R-:W3:Y:S04]  /*83330*/  LDL.LU R147, [R1+0x8c0] ;  /* 0x0008c00001937983 */ /* 0x000ee80000300800 */
[----:B--2---:R2:W-:Y:S01]  /*83340*/  @P3 STG.E desc[UR60][R130.64], R9 ;  /* 0x0000000982003986 */ /* 0x0045e2000c10193c */
[----:B------:R-:W-:-:S03]  /*83350*/  ISETP.LT.AND P5, PT, R11, R124, !P0 ;  /* 0x0000007c0b00720c */ /* 0x000fc600047a1270 */
[----:B------:R-:W3:Y:S01]  /*83360*/  LDL.LU.64 R124, [R1+0x2c0] ;  /* 0x0002c000017c7983 */ /* 0x000ee20000300a00 */
[----:B------:R-:W3:Y:S03]  /*83370*/  LDC R11, c[0x0][0x22c] ;  /* 0x00008b00ff0b7b82 */ /* 0x000ee60000000800 */
[----:B--2---:R-:W2:Y:S04]  /*83380*/  LDL.LU R130, [R1+0x904] ;  /* 0x0009040001827983 */ /* 0x004ea80000300800 */
[----:B------:R-:W2:Y:S04]  /*83390*/  LDL.LU R136, [R1+0x2318] ;  /* 0x0023180001887983 */ /* 0x000ea80000300800 */
[----:B------:R-:W2:Y:S01]  /*833a0*/  LDL.LU R9, [R1+0x2314] ;  /* 0x0023140001097983 */ /* 0x000ea20000300800 */
[----:B-1----:R-:W-:-:S03]  /*833b0*/  ISETP.LT.AND P3, PT, R8, R0, !P0 ;  /* 0x000000000800720c */ /* 0x002fc60004761270 */
[----:B------:R-:W2:Y:S01]  /*833c0*/  LDL.LU R8, [R1+0x2310] ;  /* 0x0023100001087983 */ /* 0x000ea20000300800 */
[----:B----4-:R-:W-:Y:S01]  /*833d0*/  ISETP.LT.AND P6, PT, R123, R252, !P0 ;  /* 0x000000fc7b00720c */ /* 0x010fe200047c1270 */
[----:B------:R-:W1:Y:S02]  /*833e0*/  LDC R0, c[0x0][0x22c] ;  /* 0x00008b00ff007b82 */ /* 0x000e640000000800 */
[----:B------:R-:W4:Y:S04]  /*833f0*/  LDL.LU.64 R144, [R1+0x2b8] ;  /* 0x0002b80001907983 */ /* 0x000f280000300a00 */
[----:B------:R-:W4:Y:S01]  /*83400*/  LDL.LU R164, [R1+0x8c4] ;  /* 0x0008c40001a47983 */ /* 0x000f220000300800 */
[----:B------:R-:W-:Y:S01]  /*83410*/  ISETP.LT.AND P4, PT, R56, R57, !P0 ;  /* 0x000000393800720c */ /* 0x000fe20004781270 */
[----:B------:R-:W1:Y:S02]  /*83420*/  LDC R252, c[0x0][0x22c] ;  /* 0x00008b00fffc7b82 */ /* 0x000e640000000800 */
[----:B------:R-:W4:Y:S04]  /*83430*/  LDL.LU.64 R166, [R1+0x2b0] ;  /* 0x0002b00001a67983 */ /* 0x000f280000300a00 */
[----:B------:R-:W4:Y:S04]  /*83440*/  LDL.LU R165, [R1+0x908] ;  /* 0x0009080001a57983 */ /* 0x000f280000300800 */
[----:B------:R-:W4:Y:S04]  /*83450*/  LDL.LU.64 R162, [R1+0x2a8] ;  /* 0x0002a80001a27983 */ /* 0x000f280000300a00 */
[----:B------:R-:W4:Y:S04]  /*83460*/  LDL.LU R123, [R1+0x8c8] ;  /* 0x0008c800017b7983 */ /* 0x000f280000300800 */
[----:B------:R-:W4:Y:S04]  /*83470*/  LDL.LU.64 R56, [R1+0x2a0] ;  /* 0x0002a00001387983 */ /* 0x000f280000300a00 */
[----:B------:R-:W4:Y:S04]  /*83480*/  LDL.LU R131, [R1+0x90c] ;  /* 0x00090c0001837983 */ /* 0x000f280000300800 */
[----:B---3--:R3:W-:Y:S04]  /*83490*/  @P2 STG.E desc[UR60][R152.64], R146 ;  /* 0x0000009298002986 */ /* 0x0087e8000c10193c */
[----:B------:R3:W-:Y:S04]  /*834a0*/  @P5 STG.E desc[UR60][R138.64], R122 ;  /* 0x0000007a8a005986 */ /* 0x0007e8000c10193c */
[----:B---3--:R-:W3:Y:S04]  /*834b0*/  LDL.LU.64 R152, [R1+0x28a0] ;  /* 0x0028a00001987983 */ /* 0x008ee80000300a00 */
[----:B------:R-:W3:Y:S04]  /*834c0*/  LDL.LU.64 R138, [R1+0x2898] ;  /* 0x00289800018a7983 */ /* 0x000ee80000300a00 */
[----:B------:R-:W3:Y:S04]  /*834d0*/  LDL.LU R141, [R1+0x230c] ;  /* 0x00230c00018d7983 */ /* 0x000ee80000300800 */
[----:B------:R-:W1:Y:S04]  /*834e0*/  LDL.LU R122, [R1+0x2308] ;  /* 0x00230800017a7983 */ /* 0x000e680000300800 */
[----:B------:R-:W-:Y:S04]  /*834f0*/  @P6 STG.E desc[UR60][R160.64], R154 ;  /* 0x0000009aa0006986 */ /* 0x000fe8000c10193c */
[----:B------:R2:W-:Y:S02]  /*83500*/  @P4 STG.E desc[UR60][R158.64], R155 ;  /* 0x0000009b9e004986 */ /* 0x0005e4000c10193c */
[----:B--2---:R-:W-:-:S02]  /*83510*/  ISETP.LT.AND P2, PT, R136, R140, !P0 ;  /* 0x0000008c8800720c */ /* 0x004fc40004741270 */
[----:B------:R-:W2:Y:S01]  /*83520*/  LDL.LU R140, [R1+0x2304] ;  /* 0x00230400018c7983 */ /* 0x000ea20000300800 */
[----:B------:R-:W-:-:S03]  /*83530*/  ISETP.LT.AND P4, PT, R9, R10, !P0 ;  /* 0x0000000a0900720c */ /* 0x000fc60004781270 */
[----:B------:R-:W2:Y:S01]  /*83540*/  LDL.LU R136, [R1+0x2300] ;  /* 0x0023000001887983 */ /* 0x000ea20000300800 */
[----:B------:R-:W2:Y:S01]  /*83550*/  LDC R10, c[0x0][0x22c] ;  /* 0x00008b00ff0a7b82 */ /* 0x000ea20000000800 */
[----:B------:R-:W-:Y:S02]  /*83560*/  ISETP.LT.AND P6, PT, R8, R11, !P0 ;  /* 0x0000000b0800720c */ /* 0x000fe400047c1270 */
[----:B------:R-:W2:Y:S04]  /*83570*/  LDL.LU.64 R154, [R1+0x298] ;  /* 0x00029800019a7983 */ /* 0x000ea80000300a00 */
[----:B------:R-:W2:Y:S01]  /*83580*/  LDL.LU R9, [R1+0x8cc] ;  /* 0x0008cc0001097983 */ /* 0x000ea20000300800 */
[----:B------:R-:W2:Y:S03]  /*83590*/  LDC R11, c[0x0][0x22c] ;  /* 0x00008b00ff0b7b82 */ /* 0x000ea60000000800 */
[----:B------:R-:W2:Y:S04]  /*835a0*/  LDL.LU R8, [R1+0x22fc] ;  /* 0x0022fc0001087983 */ /* 0x000ea80000300800 */
[----:B------:R-:W-:Y:S04]  /*835b0*/  @P3 STG.E desc[UR60][R156.64], R147 ;  /* 0x000000939c003986 */ /* 0x000fe8000c10193c */
[----:B------:R4:W-:Y:S04]  /*835c0*/  @P2 STG.E desc[UR60][R124.64], R130 ;  /* 0x000000827c002986 */ /* 0x0009e8000c10193c */
[----:B----4-:R-:W-:Y:S04]  /*835d0*/  @P4 STG.E desc[UR60][R144.64], R164 ;  /* 0x000000a490004986 */ /* 0x010fe8000c10193c */
[----:B------:R-:W-:Y:S04]  /*835e0*/  @P6 STG.E desc[UR60][R166.64], R165 ;  /* 0x000000a5a6006986 */ /* 0x000fe8000c10193c */
[----:B------:R-:W4:Y:S04]  /*835f0*/  LDL.LU.64 R124, [R1+0x290] ;  /* 0x00029000017c7983 */ /* 0x000f280000300a00 */
[----:B------:R-:W4:Y:S01]  /*83600*/  LDL.LU R130, [R1+0x870] ;  /* 0x0008700001827983 */ /* 0x000f220000300800 */
[----:B---3--:R-:W-:-:S03]  /*83610*/  ISETP.LT.AND P3, PT, R141, R142, !P0 ;  /* 0x0000008e8d00720c */ /* 0x008fc60004761270 */
[----:B------:R-:W3:Y:S01]  /*83620*/  LDL.LU R142, [R1+0x22f8] ;  /* 0x0022f800018e7983 */ /* 0x000ee20000300800 */
[----:B-1----:R-:W-:Y:S02]  /*83630*/  ISETP.LT.AND P5, PT, R122, R252, !P0 ;  /* 0x000000fc7a00720c */ /* 0x002fe400047a1270 */
[----:B------:R-:W1:Y:S07]  /*83640*/  LDC R122, c[0x0][0x22c] ;  /* 0x00008b00ff7a7b82 */ /* 0x000e6e0000000800 */
[----:B------:R1:W-:Y:S01]  /*83650*/  @P3 STG.E desc[UR60][R162.64], R123 ;  /* 0x0000007ba2003986 */ /* 0x0003e2000c10193c */
[----:B------:R-:W3:Y:S03]  /*83660*/  LDC R252, c[0x0][0x22c] ;  /* 0x00008b00fffc7b82 */ /* 0x000ee60000000800 */
[----:B------:R2:W-:Y:S05]  /*83670*/  @P5 STG.E desc[UR60][R56.64], R131 ;  /* 0x0000008338005986 */ /* 0x0005ea000c10193c */
[----:B-1----:R-:W1:Y:S01]  /*83680*/  LDC R123, c[0x0][0x22c] ;  /* 0x00008b00ff7b7b82 */ /* 0x002e620000000800 */
[----:B--2---:R-:W-:-:S07]  /*83690*/  ISETP.LT.AND P2, PT, R140, R0, !P0 ;  /* 0x000000008c00720c */ /* 0x004fce0004741270 */
[----:B------:R-:W2:Y:S01]  /*836a0*/  LDC R0, c[0x0][0x22c] ;  /* 0x00008b00ff007b82 */ /* 0x000ea20000000800 */
[----:B------:R-:W-:-:S07]  /*836b0*/  ISETP.LT.AND P4, PT, R136, R137, !P0 ;  /* 0x000000898800720c */ /* 0x000fce0004781270 */
[----:B------:R-:W1:Y:S01]  /*836c0*/  LDC R140, c[0x0][0x22c] ;  /* 0x00008b00ff8c7b82 */ /* 0x000e620000000800 */
[----:B------:R-:W-:Y:S02]  /*836d0*/  ISETP.LT.AND P3, PT, R8, R10, !P0 ;  /* 0x0000000a0800720c */ /* 0x000fe40004761270 */
[----:B------:R-:W2:Y:S04]  /*836e0*/  LDL.LU R8, [R1+0x22f4] ;  /* 0x0022f40001087983 */ /* 0x000ea80000300800 */
[----:B------:R-:W3:Y:S04]  /*836f0*/  LDL.LU R10, [R1+0x22f0] ;  /* 0x0022f000010a7983 */ /* 0x000ee80000300800 */
[----:B------:R-:W3:Y:S04]  /*83700*/  LDL.LU.64 R136, [R1+0x288] ;  /* 0x0002880001887983 */ /* 0x000ee80000300a00 */
[----:B------:R-:W3:Y:S04]  /*83710*/  LDL.LU R141, [R1+0x840] ;  /* 0x00084000018d7983 */ /* 0x000ee80000300800 */
[----:B------:R-:W3:Y:S04]  /*83720*/  LDL.LU.64 R56, [R1+0x280] ;  /* 0x0002800001387983 */ /* 0x000ee80000300a00 */
[----:B------:R-:W3:Y:S04]  /*83730*/  LDL.LU R158, [R1+0x874] ;  /* 0x00087400019e7983 */ /* 0x000ee80000300800 */
[----:B------:R-:W3:Y:S04]  /*83740*/  LDL.LU.64 R160, [R1+0x278] ;  /* 0x0002780001a07983 */ /* 0x000ee80000300a00 */
[----:B------:R-:W3:Y:S04]  /*83750*/  LDL.LU R159, [R1+0x844] ;  /* 0x00084400019f7983 */ /* 0x000ee80000300800 */
[----:B------:R4:W-:Y:S04]  /*83760*/  @P2 STG.E desc[UR60][R154.64], R9 ;  /* 0x000000099a002986 */ /* 0x0009e8000c10193c */
[----:B----4-:R-:W4:Y:S04]  /*83770*/  LDL.LU R9, [R1+0x22ec] ;  /* 0x0022ec0001097983 */ /* 0x010f280000300800 */
[----:B------:R-:W4:Y:S04]  /*83780*/  LDL.LU.64 R156, [R1+0x270] ;  /* 0x00027000019c7983 */ /* 0x000f280000300a00 */
[----:B------:R-:W4:Y:S04]  /*83790*/  LDL.LU R166, [R1+0x878] ;  /* 0x0008780001a67983 */ /* 0x000f280000300800 */
[----:B------:R-:W4:Y:S04]  /*837a0*/  LDL.LU.64 R146, [R1+0x268] ;  /* 0x0002680001927983 */ /* 0x000f280000300a00 */
[----:B------:R-:W4:Y:S04]  /*837b0*/  LDL.LU R167, [R1+0x848] ;  /* 0x0008480001a77983 */ /* 0x000f280000300800 */
[----:B------:R-:W4:Y:S04]  /*837c0*/  LDL.LU.64 R154, [R1+0x260] ;  /* 0x00026000019a7983 */ /* 0x000f280000300a00 */
[----:B------:R-:W4:Y:S04]  /*837d0*/  LDL.LU R131, [R1+0x87c] ;  /* 0x00087c0001837983 */ /* 0x000f280000300800 */
[----:B------:R1:W-:Y:S01]  /*837e0*/  @P4 STG.E desc[UR60][R124.64], R130 ;  /* 0x000000827c004986 */ /* 0x0003e2000c10193c */
[----:B--2---:R-:W-:-:S03]  /*837f0*/  ISETP.LT.AND P6, PT, R8, R11, !P0 ;  /* 0x0000000b0800720c */ /* 0x004fc600047c1270 */
[----:B------:R-:W2:Y:S01]  /*83800*/  LDL.LU R8, [R1+0x22e8] ;  /* 0x0022e80001087983 */ /* 0x000ea20000300800 */
[----:B---3--:R-:W-:Y:S01]  /*83810*/  ISETP.LT.AND P2, PT, R142, R143, !P0 ;  /* 0x0000008f8e00720c */ /* 0x008fe20004741270 */
[----:B------:R-:W3:Y:S01]  /*83820*/  LDC R11, c[0x0][0x22c] ;  /* 0x00008b00ff0b7b82 */ /* 0x000ee20000000800 */
[----:B------:R-:W-:Y:S02]  /*83830*/  ISETP.LT.AND P4, PT, R10, R122, !P0 ;  /* 0x0000007a0a00720c */ /* 0x000fe40004781270 */
[----:B------:R-:W3:Y:S04]  /*83840*/  LDL.LU R122, [R1+0x22e4] ;  /* 0x0022e400017a7983 */ /* 0x000ee80000300800 */
[----:B------:R-:W3:Y:S01]  /*83850*/  LDL.LU.64 R144, [R1+0x258] ;  /* 0x0002580001907983 */ /* 0x000ee20000300a00 */
[----:B------:R-:W3:Y:S03]  /*83860*/  LDC R142, c[0x0][0x22c] ;  /* 0x00008b00ff8e7b82 */ /* 0x000ee60000000800 */
[----:B-1----:R-:W3:Y:S04]  /*83870*/  LDL.LU R130, [R1+0x84c] ;  /* 0x00084c0001827983 */ /* 0x002ee80000300800 */
[----:B------:R-:W3:Y:S01]  /*83880*/  LDL.LU R124, [R1+0x22e0] ;  /* 0x0022e000017c7983 */ /* 0x000ee20000300800 */
[----:B------:R-:W1:Y:S01]  /*83890*/  LDC R143, c[0x0][0x22c] ;  /* 0x00008b00ff8f7b82 */ /* 0x000e620000000800 */
[----:B----4-:R-:W-:-:S02]  /*838a0*/  ISETP.LT.AND P5, PT, R9, R252, !P0 ;  /* 0x000000fc0900720c */ /* 0x010fc400047a1270 */
[----:B------:R-:W4:Y:S05]  /*838b0*/  LDL.LU R9, [R1+0x22dc] ;  /* 0x0022dc0001097983 */ /* 0x000f2a0000300800 */
[----:B------:R-:W1:Y:S01]  /*838c0*/  LDC R252, c[0x0][0x22c] ;  /* 0x00008b00fffc7b82 */ /* 0x000e620000000800 */
[----:B------:R-:W4:Y:S04]  /*838d0*/  LDL.LU.64 R164, [R1+0x250] ;  /* 0x0002500001a47983 */ /* 0x000f280000300a00 */
[----:B------:R-:W4:Y:S04]  /*838e0*/  LDL.LU R125, [R1+0x800] ;  /* 0x00080000017d7983 */ /* 0x000f280000300800 */
[----:B------:R-:W4:Y:S04]  /*838f0*/  LDL.LU.64 R162, [R1+0x248] ;  /* 0x0002480001a27983 */ /* 0x000f280000300a00 */
[----:B------:R-:W4:Y:S04]  /*83900*/  LDL.LU R10, [R1+0x7c0] ;  /* 0x0007c000010a7983 */ /* 0x000f280000300800 */
[----:B------:R1:W-:Y:S04]  /*83910*/  @P3 STG.E desc[UR60][R136.64], R141 ;  /* 0x0000008d88003986 */ /* 0x0003e8000c10193c */
[----:B------:R2:W-:Y:S04]  /*83920*/  @P2 STG.E desc[UR60][R56.64], R158 ;  /* 0x0000009e38002986 */ /* 0x0005e8000c10193c */
[----:B-1----:R-:W4:Y:S04]  /*83930*/  LDL.LU.64 R136, [R1+0x2890] ;  /* 0x0028900001887983 */ /* 0x002f280000300a00 */
[----:B------:R-:W-:Y:S04]  /*83940*/  @P6 STG.E desc[UR60][R160.64], R159 ;  /* 0x0000009fa0006986 */ /* 0x000fe8000c10193c */
[----:B------:R-:W-:Y:S04]  /*83950*/  @P4 STG.E desc[UR60][R156.64], R166 ;  /* 0x000000a69c004986 */ /* 0x000fe8000c10193c */
[----:B------:R-:W-:Y:S01]  /*83960*/  @P5 STG.E desc[UR60][R146.64], R167 ;  /* 0x000000a792005986 */ /* 0x000fe2000c10193c */
[----:B--2---:R-:W-:-:S03]  /*83970*/  ISETP.LT.AND P3, PT, R8, R0, !P0 ;  /* 0x000000000800720c */ /* 0x004fc60004761270 */
[----:B------:R-:W2:Y:S01]  /*83980*/  LDL.LU R8, [R1+0x804] ;  /* 0x0008040001087983 */ /* 0x000ea20000300800 */
[----:B------:R-:W1:Y:S03]  /*83990*/  LDC R0, c[0x0][0x22c] ;  /* 0x00008b00ff007b82 */ /* 0x000e660000000800 */
[----:B------:R-:W2:Y:S04]  /*839a0*/  LDL.LU.64 R56, [R1+0x2888] ;  /* 0x0028880001387983 */ /* 0x000ea80000300a00 */
[----:B------:R-:W2:Y:S01]  /*839b0*/  LDL.LU R141, [R1+0x22d8] ;  /* 0x0022d800018d7983 */ /* 0x000ea20000300800 */
[----:B---3--:R-:W-:Y:S02]  /*839c0*/  ISETP.LT.AND P2, PT, R122, R123, !P0 ;  /* 0x0000007b7a00720c */ /* 0x008fe40004741270 */
[----:B------:R-:W3:Y:S01]  /*839d0*/  LDC R123, c[0x0][0x22c] ;  /* 0x00008b00ff7b7b82 */ /* 0x000ee20000000800 */
[----:B------:R-:W3:Y:S01]  /*839e0*/  LDL.LU R122, [R1+0x22d4] ;  /* 0x0022d400017a7983 */ /* 0x000ee20000300800 */
[----:B------:R-:W-:-:S03]  /*839f0*/  ISETP.LT.AND P4, PT, R124, R140, !P0 ;  /* 0x0000008c7c00720c */ /* 0x000fc60004781270 */
[----:B------:R-:W1:Y:S03]  /*83a00*/  LDL.LU R140, [R1+0x22d0] ;  /* 0x0022d000018c7983 */ /* 0x000e660000300800 */
[----:B------:R-:W1:Y:S01]  /*83a10*/  LDC R124, c[0x0][0x22c] ;  /* 0x00008b00ff7c7b82 */ /* 0x000e620000000800 */
[----:B------:R4:W-:Y:S02]  /*83a20*/  @P3 STG.E desc[UR60][R154.64], R131 ;  /* 0x000000839a003986 */ /* 0x0009e4000c10193c */
[----:B----4-:R-:W-:-:S05]  /*83a30*/  ISETP.LT.AND P6, PT, R9, R11, !P0 ;  /* 0x0000000b0900720c */ /* 0x010fca00047c1270 */
[----:B------:R-:W4:Y:S01]  /*83a40*/  LDC R131, c[0x0][0x22c] ;  /* 0x00008b00ff837b82 */ /* 0x000f220000000800 */
[----:B------:R-:W4:Y:S04]  /*83a50*/  LDL.LU R9, [R1+0x22cc] ;  /* 0x0022cc0001097983 */ /* 0x000f280000300800 */
[----:B------:R-:W4:Y:S04]  /*83a60*/  LDL.LU.64 R154, [R1+0x238] ;  /* 0x00023800019a7983 */ /* 0x000f280000300a00 */
[----:B------:R-:W4:Y:S04]  /*83a70*/  LDL.LU R167, [R1+0x7c4] ;  /* 0x0007c40001a77983 */ /* 0x000f280000300800 */
[----:B------:R-:W4:Y:S04]  /*83a80*/  LDL.LU R11, [R1+0x808] ;  /* 0x00080800010b7983 */ /* 0x000f280000300800 */
[----:B------:R2:W-:Y:S04]  /*83a90*/  @P2 STG.E desc[UR60][R144.64], R130 ;  /* 0x0000008290002986 */ /* 0x0005e8000c10193c */
[----:B------:R-:W4:Y:S04]  /*83aa0*/  LDL.LU.64 R160, [R1+0x228] ;  /* 0x0002280001a07983 */ /* 0x000f280000300a00 */
[----:B------:R-:W-:Y:S04]  /*83ab0*/  @P4 STG.E desc[UR60][R164.64], R125 ;  /* 0x0000007da4004986 */ /* 0x000fe8000c10193c */
[----:B--2---:R-:W2:Y:S04]  /*83ac0*/  LDL.LU R130, [R1+0x7c8] ;  /* 0x0007c80001827983 */ /* 0x004ea80000300800 */
[----:B------:R1:W-:Y:S01]  /*83ad0*/  @P6 STG.E desc[UR60][R162.64], R10 ;  /* 0x0000000aa2006986 */ /* 0x0003e2000c10193c */
[----:B------:R-:W-:-:S02]  /*83ae0*/  ISETP.LT.AND P3, PT, R141, R142, !P0 ;  /* 0x0000008e8d00720c */ /* 0x000fc40004761270 */
[----:B------:R-:W2:Y:S01]  /*83af0*/  LDC R141, c[0x0][0x22c] ;  /* 0x00008b00ff8d7b82 */ /* 0x000ea20000000800 */
[----:B---3--:R-:W-:Y:S02]  /*83b00*/  ISETP.LT.AND P5, PT, R122, R252, !P0 ;  /* 0x000000fc7a00720c */ /* 0x008fe400047a1270 */
[----:B-1----:R-:W-:-:S05]  /*83b10*/  ISETP.LT.AND P2, PT, R140, R0, !P0 ;  /* 0x000000008c00720c */ /* 0x002fca0004741270 */
[----:B------:R-:W1:Y:S01]  /*83b20*/  LDC R122, c[0x0][0x22c] ;  /* 0x00008b00ff7a7b82 */ /* 0x000e620000000800 */
[----:B------:R-:W3:Y:S04]  /*83b30*/  LDL.LU R140, [R1+0x22c8] ;  /* 0x0022c800018c7983 */ /* 0x000ee80000300800 */
[----:B------:R-:W2:Y:S03]  /*83b40*/  LDL.LU.64 R162, [R1+0x220] ;  /* 0x0002200001a27983 */ /* 0x000ea60000300a00 */
[----:B------:R-:W1:Y:S01]  /*83b50*/  LDC R0, c[0x0][0x22c] ;  /* 0x00008b00ff007b82 */ /* 0x000e620000000800 */
[----:B------:R-:W2:Y:S04]  /*83b60*/  LDL.LU R10, [R1+0x80c] ;  /* 0x00080c00010a7983 */ /* 0x000ea80000300800 */
[----:B------:R-:W2:Y:S03]  /*83b70*/  LDL.LU R125, [R1+0x22c4] ;  /* 0x0022c400017d7983 */ /* 0x000ea60000300800 */
[----:B------:R-:W1:Y:S01]  /*83b80*/  LDC R252, c[0x0][0x22c] ;  /* 0x00008b00fffc7b82 */ /* 0x000e620000000800 */
[----:B------:R4:W-:Y:S02]  /*83b90*/  @P3 STG.E desc[UR60][R56.64], R8 ;  /* 0x0000000838003986 */ /* 0x0009e4000c10193c */
[----:B----4-:R-:W-:-:S02]  /*83ba0*/  ISETP.LT.AND P4, PT, R9, R123, !P0 ;  /* 0x0000007b0900720c */ /* 0x010fc40004781270 */
        /* <DEDUP_REMOVED lines=11> */
[----:B-1----:R-:W2:Y:S04]  /*83c60*/  LDL.LU.64 R154, [R1+0x2880] ;  /* 0x00288000019a7983 */ /* 0x002ea80000300a00 */
[----:B------:R-:W4:Y:S01]  /*83c70*/  LDL.LU R142, [R1+0x22b8] ;  /* 0x0022b800018e7983 */ /* 0x000f220000300800 */
[----:B---3--:R-:W-:-:S03]  /*83c80*/  ISETP.LT.AND P3, PT, R140, R143, !P0 ;  /* 0x0000008f8c00720c */ /* 0x008fc60004761270 */
[----:B--2---:R1:W-:Y:S01]  /*83c90*/  @P2 STG.E desc[UR60][R154.64], R11 ;  /* 0x0000000b9a002986 */ /* 0x0043e2000c10193c */
[----:B------:R-:W-:Y:S02]  /*83ca0*/  ISETP.LT.AND P2, PT, R125, R131, !P0 ;  /* 0x000000837d00720c */ /* 0x000fe40004741270 */
[----:B----4-:R-:W-:Y:S01]  /*83cb0*/  ISETP.LT.AND P6, PT, R123, R124, !P0 ;  /* 0x0000007c7b00720c */ /* 0x010fe200047c1270 */
[----:B------:R-:W2:Y:S01]  /*83cc0*/  LDL.LU R125, [R1+0x22b4] ;  /* 0x0022b400017d7983 */ /* 0x000ea20000300800 */
[----:B------:R-:W-:Y:S01]  /*83cd0*/  ISETP.LT.AND P5, PT, R142, R252, !P0 ;  /* 0x000000fc8e00720c */ /* 0x000fe200047a1270 */
[----:B------:R-:W3:Y:S02]  /*83ce0*/  LDC R131, c[0x0][0x22c] ;  /* 0x00008b00ff837b82 */ /* 0x000ee40000000800 */
[----:B------:R-:W4:Y:S04]  /*83cf0*/  LDL.LU.64 R166, [R1+0x1f8] ;  /* 0x0001f80001a67983 */ /* 0x000f280000300a00 */
[----:B-1----:R-:W4:Y:S02]  /*83d00*/  LDL.LU R155, [R1+0x754] ;  /* 0x00075400019b7983 */ /* 0x002f240000300800 */
[----:B------:R-:W1:Y:S02]  /*83d10*/  LDC R11, c[0x0][0x22c] ;  /* 0x00008b00ff0b7b82 */ /* 0x000e640000000800 */
[----:B------:R3:W-:Y:S01]  /*83d20*/  @P4 STG.E desc[UR60][R160.64], R130 ;  /* 0x00000082a0004986 */ /* 0x0007e2000c10193c */
[----:B------:R-:W-:-:S03]  /*83d30*/  ISETP.LT.AND P4, PT, R9, R122, !P0 ;  /* 0x0000007a0900720c */ /* 0x000fc60004781270 */
[----:B------:R-:W4:Y:S02]  /*83d40*/  LDL.LU R140, [R1+0x22b0] ;  /* 0x0022b000018c7983 */ /* 0x000f240000300800 */
[----:B------:R-:W4:Y:S02]  /*83d50*/  LDC R124, c[0x0][0x22c] ;  /* 0x00008b00ff7c7b82 */ /* 0x000f240000000800 */
[----:B------:R-:W1:Y:S04]  /*83d60*/  LDL.LU R9, [R1+0x22ac] ;  /* 0x0022ac0001097983 */ /* 0x000e680000300800 */
[----:B------:R-:W4:Y:S02]  /*83d70*/  LDL.LU.64 R122, [R1+0x1f0] ;  /* 0x0001f000017a7983 */ /* 0x000f240000300a00 */
[----:B------:R-:W4:Y:S02]  /*83d80*/  LDC R252, c[0x0][0x22c] ;  /* 0x00008b00fffc7b82 */ /* 0x000f240000000800 */
[----:B---3--:R-:W3:Y:S04]  /*83d90*/  LDL.LU R130, [R1+0x788] ;  /* 0x0007880001827983 */ /* 0x008ee80000300800 */
[----:B------:R2:W-:Y:S02]  /*83da0*/  @P3 STG.E desc[UR60][R162.64], R10 ;  /* 0x0000000aa2003986 */ /* 0x0005e4000c10193c */
[----:B------:R-:W3:Y:S02]  /*83db0*/  LDC R154, c[0x0][0x22c] ;  /* 0x00008b00ff9a7b82 */ /* 0x000ee40000000800 */
[----:B------:R2:W-:Y:S06]  /*83dc0*/  @P2 STG.E desc[UR60][R158.64], R8 ;  /* 0x000000089e002986 */ /* 0x0005ec000c10193c */
[----:B------:R-:W3:Y:S01]  /*83dd0*/  LDC R161, c[0x0][0x22c] ;  /* 0x00008b00ffa17b82 */ /* 0x000ee20000000800 */
[----:B--2---:R-:W2:Y:S04]  /*83de0*/  LDL.LU.64 R162, [R1+0x1e8] ;  /* 0x0001e80001a27983 */ /* 0x004ea80000300a00 */
[----:B------:R-:W2:Y:S03]  /*83df0*/  LDL.LU R10, [R1+0x758] ;  /* 0x00075800010a7983 */ /* 0x000ea60000300800 */
[----:B------:R-:W2:Y:S01]  /*83e00*/  LDC R160, c[0x0][0x22c] ;  /* 0x00008b00ffa07b82 */ /* 0x000ea20000000800 */
[----:B------:R-:W-:Y:S04]  /*83e10*/  @P6 STG.E desc[UR60][R156.64], R147 ;  /* 0x000000939c006986 */ /* 0x000fe8000c10193c */
[----:B------:R1:W-:Y:S04]  /*83e20*/  @P4 STG.E desc[UR60][R144.64], R57 ;  /* 0x0000003990004986 */ /* 0x0003e8000c10193c */
[----:B------:R1:W-:Y:S01]  /*83e30*/  @P5 STG.E desc[UR60][R164.64], R56 ;  /* 0x00000038a4005986 */ /* 0x0003e2000c10193c */
[----:B------:R-:W-:-:S03]  /*83e40*/  ISETP.LT.AND P3, PT, R125, R0, !P0 ;  /* 0x000000007d00720c */ /* 0x000fc60004761270 */
[----:B------:R-:W2:Y:S01]  /*83e50*/  LDL.LU R125, [R1+0x22a8] ;  /* 0x0022a800017d7983 */ /* 0x000ea20000300800 */
[----:B------:R-:W2:Y:S03]  /*83e60*/  LDC R0, c[0x0][0x22c] ;  /* 0x00008b00ff007b82 */ /* 0x000ea60000000800 */
[----:B------:R-:W2:Y:S04]  /*83e70*/  LDL.LU R8, [R1+0x22a4] ;  /* 0x0022a40001087983 */ /* 0x000ea80000300800 */
[----:B-1----:R-:W2:Y:S01]  /*83e80*/  LDL.LU R57, [R1+0x22a0] ;  /* 0x0022a00001397983 */ /* 0x002ea20000300800 */
[----:B------:R-:W-:-:S03]  /*83e90*/  ISETP.LT.AND P4, PT, R9, R11, !P0 ;  /* 0x0000000b0900720c */ /* 0x000fc60004781270 */
[----:B------:R-:W2:Y:S04]  /*83ea0*/  LDL.LU R11, [R1+0x229c] ;  /* 0x00229c00010b7983 */ /* 0x000ea80000300800 */
[----:B------:R-:W2:Y:S04]  /*83eb0*/  LDL.LU.64 R142, [R1+0x1e0] ;  /* 0x0001e000018e7983 */ /* 0x000ea80000300a00 */
[----:B------:R-:W2:Y:S04]  /*83ec0*/  LDL.LU R56, [R1+0x78c] ;  /* 0x00078c0001387983 */ /* 0x000ea80000300800 */
[----:B------:R-:W2:Y:S04]  /*83ed0*/  LDL.LU.64 R164, [R1+0x1d8] ;  /* 0x0001d80001a47983 */ /* 0x000ea80000300a00 */
[----:B------:R-:W2:Y:S01]  /*83ee0*/  LDL.LU R9, [R1+0x75c] ;  /* 0x00075c0001097983 */ /* 0x000ea20000300800 */
[----:B----4-:R-:W-:-:S03]  /*83ef0*/  ISETP.LT.AND P2, PT, R140, R141, !P0 ;  /* 0x0000008d8c00720c */ /* 0x010fc60004741270 */
[----:B------:R-:W-:Y:S04]  /*83f00*/  @P3 STG.E desc[UR60][R166.64], R155 ;  /* 0x0000009ba6003986 */ /* 0x000fe8000c10193c */
[----:B------:R-:W4:Y:S06]  /*83f10*/  LDL.LU.64 R140, [R1+0x1d0] ;  /* 0x0001d000018c7983 */ /* 0x000f2c0000300a00 */
[----:B---3--:R1:W-:Y:S04]  /*83f20*/  @P2 STG.E desc[UR60][R122.64], R130 ;  /* 0x000000827a002986 */ /* 0x0083e8000c10193c */
[----:B--2---:R2:W-:Y:S01]  /*83f30*/  @P4 STG.E desc[UR60][R162.64], R10 ;  /* 0x0000000aa2004986 */ /* 0x0045e2000c10193c */
[----:B------:R-:W-:-:S03]  /*83f40*/  ISETP.LT.AND P3, PT, R125, R131, !P0 ;  /* 0x000000837d00720c */ /* 0x000fc60004761270 */
[----:B------:R-:W4:Y:S01]  /*83f50*/  LDL.LU R131, [R1+0x710] ;  /* 0x0007100001837983 */ /* 0x000f220000300800 */
[----:B------:R-:W-:-:S03]  /*83f60*/  ISETP.LT.AND P5, PT, R8, R124, !P0 ;  /* 0x0000007c0800720c */ /* 0x000fc600047a1270 */
[----:B------:R-:W3:Y:S04]  /*83f70*/  LDL.LU.64 R124, [R1+0x1c8] ;  /* 0x0001c800017c7983 */ /* 0x000ee80000300a00 */
[----:B------:R-:W3:Y:S01]  /*83f80*/  LDL.LU R8, [R1+0x6d0] ;  /* 0x0006d00001087983 */ /* 0x000ee20000300800 */
[----:B------:R-:W-:Y:S02]  /*83f90*/  ISETP.LT.AND P6, PT, R57, R252, !P0 ;  /* 0x000000fc3900720c */ /* 0x000fe400047c1270 */
[----:B------:R-:W4:Y:S01]  /*83fa0*/  LDC R252, c[0x0][0x22c] ;  /* 0x00008b00fffc7b82 */ /* 0x000f220000000800 */
[----:B------:R-:W3:Y:S04]  /*83fb0*/  LDL.LU R144, [R1+0x2298] ;  /* 0x0022980001907983 */ /* 0x000ee80000300800 */
[----:B-1----:R-:W3:Y:S04]  /*83fc0*/  LDL.LU.64 R122, [R1+0x1c0] ;  /* 0x0001c000017a7983 */ /* 0x002ee80000300a00 */
[----:B------:R-:W3:Y:S04]  /*83fd0*/  LDL.LU R130, [R1+0x714] ;  /* 0x0007140001827983 */ /* 0x000ee80000300800 */
[----:B------:R-:W3:Y:S04]  /*83fe0*/  LDL.LU R57, [R1+0x2294] ;  /* 0x0022940001397983 */ /* 0x000ee80000300800 */
[----:B--2---:R-:W2:Y:S04]  /*83ff0*/  LDL.LU R163, [R1+0x2290] ;  /* 0x0022900001a37983 */ /* 0x004ea80000300800 */
[----:B------:R-:W2:Y:S04]  /*84000*/  LDL.LU.64 R158, [R1+0x1b8] ;  /* 0x0001b800019e7983 */ /* 0x000ea80000300a00 */
[----:B------:R-:W2:Y:S04]  /*84010*/  LDL.LU R145, [R1+0x6d4] ;  /* 0x0006d40001917983 */ /* 0x000ea80000300800 */
[----:B------:R-:W2:Y:S01]  /*84020*/  LDL.LU.64 R156, [R1+0x1b0] ;  /* 0x0001b000019c7983 */ /* 0x000ea20000300a00 */
[----:B------:R-:W-:-:S02]  /*84030*/  ISETP.LT.AND P2, PT, R11, R0, !P0 ;  /* 0x000000000b00720c */ /* 0x000fc40004741270 */
[----:B------:R-:W1:Y:S01]  /*84040*/  LDC R0, c[0x0][0x22c] ;  /* 0x00008b00ff007b82 */ /* 0x000e620000000800 */
[----:B------:R-:W2:Y:S04]  /*84050*/  LDL.LU R162, [R1+0x718] ;  /* 0x0007180001a27983 */ /* 0x000ea80000300800 */
[----:B------:R-:W2:Y:S04]  /*84060*/  LDL.LU.64 R146, [R1+0x1a8] ;  /* 0x0001a80001927983 */ /* 0x000ea80000300a00 */
[----:B------:R-:W2:Y:S04]  /*84070*/  LDL.LU R10, [R1+0x6d8] ;  /* 0x0006d800010a7983 */ /* 0x000ea80000300800 */
[----:B------:R-:W2:Y:S04]  /*84080*/  LDL.LU.64 R166, [R1+0x1a0] ;  /* 0x0001a00001a67983 */ /* 0x000ea80000300a00 */
[----:B------:R-:W2:Y:S04]  /*84090*/  LDL.LU R11, [R1+0x71c] ;  /* 0x00071c00010b7983 */ /* 0x000ea80000300800 */
[----:B------:R-:W2:Y:S04]  /*840a0*/  LDL.LU R155, [R1+0x228c] ;  /* 0x00228c00019b7983 */ /* 0x000ea80000300800 */
[----:B------:R1:W-:Y:S04]  /*840b0*/  @P3 STG.E desc[UR60][R142.64], R56 ;  /* 0x000000388e003986 */ /* 0x0003e8000c10193c */
[----:B------:R1:W-:Y:S04]  /*840c0*/  @P5 STG.E desc[UR60][R164.64], R9 ;  /* 0x00000009a4005986 */ /* 0x0003e8000c10193c */
[----:B-1----:R-:W2:Y:S04]  /*840d0*/  LDL.LU.64 R142, [R1+0x2878] ;  /* 0x00287800018e7983 */ /* 0x002ea80000300a00 */
[----:B------:R-:W2:Y:S04]  /*840e0*/  LDL.LU R56, [R1+0x2288] ;  /* 0x0022880001387983 */ /* 0x000ea80000300800 */
[----:B------:R-:W2:Y:S04]  /*840f0*/  LDL.LU R9, [R1+0x2284] ;  /* 0x0022840001097983 */ /* 0x000ea80000300800 */
[----:B------:R-:W2:Y:S04]  /*84100*/  LDL.LU.64 R164, [R1+0x198] ;  /* 0x0001980001a47983 */ /* 0x000ea80000300a00 */
[----:B----4-:R1:W-:Y:S01]  /*84110*/  @P6 STG.E desc[UR60][R140.64], R131 ;  /* 0x000000838c006986 */ /* 0x0103e2000c10193c */
[----:B---3--:R-:W-:-:S02]  /*84120*/  ISETP.LT.AND P3, PT, R57, R252, !P0 ;  /* 0x000000fc3900720c */ /* 0x008fc40004761270 */
[----:B------:R-:W2:Y:S01]  /*84130*/  LDC R252, c[0x0][0x22c] ;  /* 0x00008b00fffc7b82 */ /* 0x000ea20000000800 */
[----:B------:R3:W-:Y:S01]  /*84140*/  @P2 STG.E desc[UR60][R124.64], R8 ;  /* 0x000000087c002986 */ /* 0x0007e2000c10193c */
[----:B------:R-:W-:-:S03]  /*84150*/  ISETP.LT.AND P4, PT, R144, R154, !P0 ;  /* 0x0000009a9000720c */ /* 0x000fc60004781270 */
[----:B------:R-:W4:Y:S03]  /*84160*/  LDL.LU R154, [R1+0x6dc] ;  /* 0x0006dc00019a7983 */ /* 0x000f260000300800 */
[----:B------:R-:W4:Y:S01]  /*84170*/  LDC R144, c[0x0][0x22c] ;  /* 0x00008b00ff907b82 */ /* 0x000f220000000800 */
[----:B-1----:R-:W4:Y:S04]  /*84180*/  LDL.LU.64 R140, [R1+0x2870] ;  /* 0x00287000018c7983 */ /* 0x002f280000300a00 */
[----:B------:R-:W4:Y:S03]  /*84190*/  LDL.LU R131, [R1+0x2280] ;  /* 0x0022800001837983 */ /* 0x000f260000300800 */
[----:B------:R-:W1:Y:S01]  /*841a0*/  LDC R57, c[0x0][0x22c] ;  /* 0x00008b00ff397b82 */ /* 0x000e620000000800 */
[----:B---3--:R-:W3:Y:S04]  /*841b0*/  LDL.LU.64 R124, [R1+0x2868] ;  /* 0x00286800017c7983 */ /* 0x008ee80000300a00 */
[----:B------:R-:W3:Y:S01]  /*841c0*/  LDL.LU R8, [R1+0x680] ;  /* 0x0006800001087983 */ /* 0x000ee20000300800 */
[----:B--2---:R-:W-:-:S02]  /*841d0*/  ISETP.LT.AND P2, PT, R163, R252, !P0 ;  /* 0x000000fca300720c */ /* 0x004fc40004741270 */
[----:B------:R-:W2:Y:S01]  /*841e0*/  LDC R252, c[0x0][0x22c] ;  /* 0x00008b00fffc7b82 */ /* 0x000ea20000000800 */
[----:B------:R1:W-:Y:S07]  /*841f0*/  @P4 STG.E desc[UR60][R122.64], R130 ;  /* 0x000000827a004986 */ /* 0x0003ee000c10193c */
[----:B------:R-:W3:Y:S01]  /*84200*/  LDC R163, c[0x0][0x22c] ;  /* 0x00008b00ffa37b82 */ /* 0x000ee20000000800 */
[----:B-1----:R-:W3:Y:S04]  /*84210*/  LDL.LU.64 R122, [R1+0x2860] ;  /* 0x00286000017a7983 */ /* 0x002ee80000300a00 */
[----:B------:R-:W4:Y:S01]  /*84220*/  LDL.LU R130, [R1+0x227c] ;  /* 0x00227c0001827983 */ /* 0x000f220000300800 */
[----:B--2---:R-:W-:-:S03]  /*84230*/  ISETP.LT.AND P5, PT, R9, R252, !P0 ;  /* 0x000000fc0900720c */ /* 0x004fc600047a1270 */
[----:B------:R-:W2:Y:S01]  /*84240*/  LDL.LU R9, [R1+0x2278] ;  /* 0x0022780001097983 */ /* 0x000ea20000300800 */
[----:B------:R-:W-:Y:S01]  /*84250*/  ISETP.LT.AND P6, PT, R155, R161, !P0 ;  /* 0x000000a19b00720c */ /* 0x000fe200047c1270 */
[----:B------:R-:W1:Y:S01]  /*84260*/  LDC R252, c[0x0][0x22c] ;  /* 0x00008b00fffc7b82 */ /* 0x000e620000000800 */
[----:B------:R-:W-:Y:S01]  /*84270*/  ISETP.LT.AND P4, PT, R56, R160, !P0 ;  /* 0x000000a03800720c */ /* 0x000fe20004781270 */
[----:B------:R-:W-:Y:S04]  /*84280*/  @P3 STG.E desc[UR60][R158.64], R145 ;  /* 0x000000919e003986 */ /* 0x000fe8000c10193c */
[----:B------:R-:W3:Y:S02]  /*84290*/  LDL.LU R56, [R1+0x650] ;  /* 0x0006500001387983 */ /* 0x000ee40000300800 */
[----:B------:R-:W1:Y:S02]  /*842a0*/  LDC R155, c[0x0][0x22c] ;  /* 0x00008b00ff9b7b82 */ /* 0x000e640000000800 */
[----:B------:R-:W-:Y:S04]  /*842b0*/  @P2 STG.E desc[UR60][R156.64], R162 ;  /* 0x000000a29c002986 */ /* 0x000fe8000c10193c */
[----:B------:R1:W-:Y:S04]  /*842c0*/  @P6 STG.E desc[UR60][R146.64], R10 ;  /* 0x0000000a92006986 */ /* 0x0003e8000c10193c */
[----:B------:R-:W3:Y:S04]  /*842d0*/  LDL.LU.64 R160, [R1+0x180] ;  /* 0x0001800001a07983 */ /* 0x000ee80000300a00 */
[----:B------:R4:W-:Y:S04]  /*842e0*/  @P4 STG.E desc[UR60][R166.64], R11 ;  /* 0x0000000ba6004986 */ /* 0x0009e8000c10193c */
[----:B-1----:R-:W3:Y:S04]  /*842f0*/  LDL.LU R10, [R1+0x684] ;  /* 0x00068400010a7983 */ /* 0x002ee80000300800 */
[----:B------:R-:W3:Y:S01]  /*84300*/  LDL.LU R162, [R1+0x2274] ;  /* 0x0022740001a27983 */ /* 0x000ee20000300800 */
[----:B----4-:R-:W-:-:S03]  /*84310*/  ISETP.LT.AND P2, PT, R130, R144, !P0 ;  /* 0x000000908200720c */ /* 0x010fc60004741270 */
[----:B------:R-:W4:Y:S04]  /*84320*/  LDL.LU R130, [R1+0x2270] ;  /* 0x0022700001827983 */ /* 0x000f280000300800 */
[----:B------:R-:W4:Y:S04]  /*84330*/  LDL.LU.64 R158, [R1+0x178] ;  /* 0x00017800019e7983 */ /* 0x000f280000300a00 */
[----:B------:R-:W4:Y:S01]  /*84340*/  LDL.LU R11, [R1+0x654] ;  /* 0x00065400010b7983 */ /* 0x000f220000300800 */
[----:B--2---:R-:W-:-:S03]  /*84350*/  ISETP.LT.AND P4, PT, R9, R57, !P0 ;  /* 0x000000390900720c */ /* 0x004fc60004781270 */
[----:B------:R-:W2:Y:S01]  /*84360*/  LDL.LU R9, [R1+0x226c] ;  /* 0x00226c0001097983 */ /* 0x000ea20000300800 */
[----:B------:R-:W-:Y:S01]  /*84370*/  ISETP.LT.AND P3, PT, R131, R0, !P0 ;  /* 0x000000008300720c */ /* 0x000fe20004761270 */
[----:B------:R-:W1:Y:S02]  /*84380*/  LDC R57, c[0x0][0x22c] ;  /* 0x00008b00ff397b82 */ /* 0x000e640000000800 */
[----:B------:R3:W-:Y:S04]  /*84390*/  @P5 STG.E desc[UR60][R164.64], R154 ;  /* 0x0000009aa4005986 */ /* 0x0007e8000c10193c */
[----:B------:R-:W4:Y:S02]  /*843a0*/  LDL.LU.64 R156, [R1+0x170] ;  /* 0x00017000019c7983 */ /* 0x000f240000300a00 */
[----:B------:R-:W1:Y:S04]  /*843b0*/  LDC R0, c[0x0][0x22c] ;  /* 0x00008b00ff007b82 */ /* 0x000e680000000800 */
[----:B---3--:R3:W-:Y:S04]  /*843c0*/  @P3 STG.E desc[UR60][R122.64], R8 ;  /* 0x000000087a003986 */ /* 0x0087e8000c10193c */
[----:B------:R-:W4:Y:S01]  /*843d0*/  LDL.LU R154, [R1+0x688] ;  /* 0x00068800019a7983 */ /* 0x000f220000300800 */
[----:B------:R-:W1:Y:S03]  /*843e0*/  LDC R131, c[0x0][0x22c] ;  /* 0x00008b00ff837b82 */ /* 0x000e660000000800 */
[----:B------:R-:W4:Y:S04]  /*843f0*/  LDL.LU.64 R146, [R1+0x168] ;  /* 0x0001680001927983 */ /* 0x000f280000300a00 */
[----:B---3--:R-:W3:Y:S04]  /*84400*/  LDL.LU R122, [R1+0x2268] ;  /* 0x00226800017a7983 */ /* 0x008ee80000300800 */
[----:B------:R-:W3:Y:S04]  /*84410*/  LDL.LU.64 R144, [R1+0x160] ;  /* 0x0001600001907983 */ /* 0x000ee80000300a00 */
[----:B------:R-:W3:Y:S04]  /*84420*/  LDL.LU.64 R166, [R1+0x158] ;  /* 0x0001580001a67983 */ /* 0x000ee80000300a00 */
[----:B------:R-:W3:Y:S04]  /*84430*/  LDL.LU R123, [R1+0x65c] ;  /* 0x00065c00017b7983 */ /* 0x000ee80000300800 */
[----:B------:R-:W1:Y:S04]  /*84440*/  LDL.LU R8, [R1+0x2264] ;  /* 0x0022640001087983 */ /* 0x000e680000300800 */
[----:B------:R2:W-:Y:S04]  /*84450*/  @P2 STG.E desc[UR60][R124.64], R56 ;  /* 0x000000387c002986 */ /* 0x0005e8000c10193c */
[----:B------:R-:W3:Y:S04]  /*84460*/  LDL.LU.64 R164, [R1+0x150] ;  /* 0x0001500001a47983 */ /* 0x000ee80000300a00 */
[----:B--2---:R-:W2:Y:S01]  /*84470*/  LDL.LU R124, [R1+0x640] ;  /* 0x00064000017c7983 */ /* 0x004ea20000300800 */
[----:B------:R-:W-:Y:S01]  /*84480*/  ISETP.LT.AND P6, PT, R9, R252, !P0 ;  /* 0x000000fc0900720c */ /* 0x000fe200047c1270 */
[----:B------:R-:W2:Y:S02]  /*84490*/  LDC R125, c[0x0][0x22c] ;  /* 0x00008b00ff7d7b82 */ /* 0x000ea40000000800 */
[----:B------:R-:W2:Y:S04]  /*844a0*/  LDL.LU R252, [R1+0x658] ;  /* 0x0006580001fc7983 */ /* 0x000ea80000300800 */
[----:B------:R-:W2:Y:S01]  /*844b0*/  LDL.LU R56, [R1+0x2260] ;  /* 0x0022600001387983 */ /* 0x000ea20000300800 */
[----:B------:R-:W-:-:S02]  /*844c0*/  ISETP.LT.AND P3, PT, R162, R163, !P0 ;  /* 0x000000a3a200720c */ /* 0x000fc40004761270 */
[----:B----4-:R-:W-:Y:S01]  /*844d0*/  ISETP.LT.AND P5, PT, R130, R155, !P0 ;  /* 0x0000009b8200720c */ /* 0x010fe200047a1270 */
[----:B------:R-:W4:Y:S01]  /*844e0*/  LDL.LU.64 R162, [R1+0x148] ;  /* 0x0001480001a27983 */ /* 0x000f220000300a00 */
[----:B------:R-:W2:Y:S03]  /*844f0*/  LDC R130, c[0x0][0x22c] ;  /* 0x00008b00ff827b82 */ /* 0x000ea60000000800 */
[----:B------:R-:W4:Y:S04]  /*84500*/  LDL.LU R9, [R1+0x5f0] ;  /* 0x0005f00001097983 */ /* 0x000f280000300800 */
[----:B------:R-:W4:Y:S04]  /*84510*/  LDL.LU R155, [R1+0x225c] ;  /* 0x00225c00019b7983 */ /* 0x000f280000300800 */
[----:B------:R1:W-:Y:S04]  /*84520*/  @P4 STG.E desc[UR60][R160.64], R10 ;  /* 0x0000000aa0004986 */ /* 0x0003e8000c10193c */
[----:B-1----:R-:W4:Y:S04]  /*84530*/  LDL.LU.64 R160, [R1+0x2858] ;  /* 0x0028580001a07983 */ /* 0x002f280000300a00 */
[----:B------:R-:W4:Y:S01]  /*84540*/  LDL.LU R10, [R1+0x644] ;  /* 0x00064400010a7983 */ /* 0x000f220000300800 */
[----:B------:R-:W-:-:S03]  /*84550*/  ISETP.LT.AND P4, PT, R8, R0, !P0 ;  /* 0x000000000800720c */ /* 0x000fc60004781270 */
[----:B------:R-:W4:Y:S01]  /*84560*/  LDL.LU R0, [R1+0x68c] ;  /* 0x00068c0001007983 */ /* 0x000f220000300800 */
[----:B---3--:R-:W-:-:S03]  /*84570*/  ISETP.LT.AND P2, PT, R122, R131, !P0 ;  /* 0x000000837a00720c */ /* 0x008fc60004741270 */
[----:B------:R-:W3:Y:S04]  /*84580*/  LDL.LU R8, [R1+0x2258] ;  /* 0x0022580001087983 */ /* 0x000ee80000300800 */
[----:B------:R1:W-:Y:S04]  /*84590*/  @P3 STG.E desc[UR60][R158.64], R11 ;  /* 0x0000000b9e003986 */ /* 0x0003e8000c10193c */
[----:B------:R1:W-:Y:S04]  /*845a0*/  @P5 STG.E desc[UR60][R156.64], R154 ;  /* 0x0000009a9c005986 */ /* 0x0003e8000c10193c */
[----:B-1----:R-:W3:Y:S04]  /*845b0*/  LDL.LU.64 R158, [R1+0x2850] ;  /* 0x00285000019e7983 */ /* 0x002ee80000300a00 */
[----:B------:R-:W3:Y:S01]  /*845c0*/  LDL.LU R122, [R1+0x2254] ;  /* 0x00225400017a7983 */ /* 0x000ee20000300800 */
[----:B------:R-:W1:Y:S03]  /*845d0*/  LDC R154, c[0x0][0x22c] ;  /* 0x00008b00ff9a7b82 */ /* 0x000e660000000800 */
[----:B------:R-:W3:Y:S04]  /*845e0*/  LDL.LU R11, [R1+0x2250] ;  /* 0x00225000010b7983 */ /* 0x000ee80000300800 */
[----:B------:R-:W3:Y:S04]  /*845f0*/  LDL.LU R131, [R1+0x5f4] ;  /* 0x0005f40001837983 */ /* 0x000ee80000300800 */
[----:B------:R-:W3:Y:S04]  /*84600*/  LDL.LU.64 R156, [R1+0x2848] ;  /* 0x00284800019c7983 */ /* 0x000ee80000300a00 */
[----:B--2---:R2:W-:Y:S01]  /*84610*/  @P6 STG.E desc[UR60][R146.64], R252 ;  /* 0x000000fc92006986 */ /* 0x0045e2000c10193c */
[----:B------:R-:W-:-:S03]  /*84620*/  ISETP.LT.AND P3, PT, R56, R57, !P0 ;  /* 0x000000393800720c */ /* 0x000fc60004761270 */
[----:B--2---:R-:W2:Y:S01]  /*84630*/  LDL.LU.64 R146, [R1+0x2840] ;  /* 0x0028400001927983 */ /* 0x004ea20000300a00 */
[----:B------:R-:W1:Y:S03]  /*84640*/  LDC R252, c[0x0][0x22c] ;  /* 0x00008b00fffc7b82 */ /* 0x000e660000000800 */
[----:B------:R-:W2:Y:S04]  /*84650*/  LDL.LU R57, [R1+0x224c] ;  /* 0x00224c0001397983 */ /* 0x000ea80000300800 */
[----:B------:R-:W2:Y:S04]  /*84660*/  LDL.LU R56, [R1+0x5f8] ;  /* 0x0005f80001387983 */ /* 0x000ea80000300800 */
[----:B----4-:R4:W-:Y:S02]  /*84670*/  @P2 STG.E desc[UR60][R144.64], R0 ;  /* 0x0000000090002986 */ /* 0x0109e4000c10193c */
[----:B----4-:R-:W2:Y:S01]  /*84680*/  LDC R0, c[0x0][0x22c] ;  /* 0x00008b00ff007b82 */ /* 0x010ea20000000800 */
[----:B-1----:R-:W-:Y:S01]  /*84690*/  ISETP.LT.AND P2, PT, R155, R252, !P0 ;  /* 0x000000fc9b00720c */ /* 0x002fe20004741270 */
[----:B------:R-:W4:Y:S01]  /*846a0*/  LDL.LU.64 R144, [R1+0x2838] ;  /* 0x0028380001907983 */ /* 0x000f220000300a00 */
[----:B---3--:R-:W-:-:S03]  /*846b0*/  ISETP.LT.AND P6, PT, R8, R130, !P0 ;  /* 0x000000820800720c */ /* 0x008fc600047c1270 */
[----:B------:R1:W-:Y:S02]  /*846c0*/  @P4 STG.E desc[UR60][R166.64], R123 ;  /* 0x0000007ba6004986 */ /* 0x0003e4000c10193c */
[----:B------:R-:W3:Y:S02]  /*846d0*/  LDC R252, c[0x0][0x22c] ;  /* 0x00008b00fffc7b82 */ /* 0x000ee40000000800 */
[----:B------:R1:W-:Y:S01]  /*846e0*/  @P3 STG.E desc[UR60][R164.64], R124 ;  /* 0x0000007ca4003986 */ /* 0x0003e2000c10193c */
[----:B------:R-:W-:-:S05]  /*846f0*/  ISETP.LT.AND P4, PT, R122, R125, !P0 ;  /* 0x0000007d7a00720c */ /* 0x000fca0004781270 */
[----:B------:R-:W4:Y:S01]  /*84700*/  LDC R155, c[0x0][0x22c] ;  /* 0x00008b00ff9b7b82 */ /* 0x000f220000000800 */
[----:B-1----:R-:W4:Y:S04]  /*84710*/  LDL.LU.64 R166, [R1+0x2830] ;  /* 0x0028300001a67983 */ /* 0x002f280000300a00 */
[----:B------:R-:W4:Y:S03]  /*84720*/  LDL.LU R123, [R1+0x64c] ;  /* 0x00064c00017b7983 */ /* 0x000f260000300800 */
[----:B------:R-:W1:Y:S01]  /*84730*/  LDC R130, c[0x0][0x22c] ;  /* 0x00008b00ff827b82 */ /* 0x000e620000000800 */
[----:B------:R-:W4:Y:S04]  /*84740*/  LDL.LU R8, [R1+0x2248] ;  /* 0x0022480001087983 */ /* 0x000f280000300800 */
[----:B------:R-:W4:Y:S04]  /*84750*/  LDL.LU.64 R164, [R1+0x2828] ;  /* 0x0028280001a47983 */ /* 0x000f280000300a00 */
[----:B------:R-:W4:Y:S04]  /*84760*/  LDL.LU R122, [R1+0x2244] ;  /* 0x00224400017a7983 */ /* 0x000f280000300800 */
[----:B------:R-:W4:Y:S04]  /*84770*/  LDL.LU R125, [R1+0x5fc] ;  /* 0x0005fc00017d7983 */ /* 0x000f280000300800 */
[----:B------:R3:W-:Y:S01]  /*84780*/  @P2 STG.E desc[UR60][R162.64], R9 ;  /* 0x00000009a2002986 */ /* 0x0007e2000c10193c */
[----:B--2---:R-:W-:-:S03]  /*84790*/  ISETP.LT.AND P3, PT, R57, R0, !P0 ;  /* 0x000000003900720c */ /* 0x004fc60004761270 */
[----:B------:R-:W2:Y:S04]  /*847a0*/  LDL.LU R0, [R1+0x648] ;  /* 0x0006480001007983 */ /* 0x000ea80000300800 */
[----:B---3--:R-:W3:Y:S01]  /*847b0*/  LDL.LU.64 R162, [R1+0x2820] ;  /* 0x0028200001a27983 */ /* 0x008ee20000300a00 */
[----:B------:R-:W-:Y:S02]  /*847c0*/  ISETP.LT.AND P5, PT, R11, R252, !P0 ;  /* 0x000000fc0b00720c */ /* 0x000fe400047a1270 */
[----:B------:R-:W1:Y:S01]  /*847d0*/  LDC R252, c[0x0][0x22c] ;  /* 0x00008b00fffc7b82 */ /* 0x000e620000000800 */
[----:B------:R-:W2:Y:S04]  /*847e0*/  LDL.LU R57, [R1+0x2240] ;  /* 0x0022400001397983 */ /* 0x000ea80000300800 */
[----:B------:R-:W1:Y:S03]  /*847f0*/  LDL.LU R124, [R1+0x223c] ;  /* 0x00223c00017c7983 */ /* 0x000e660000300800 */
[----:B------:R-:W2:Y:S01]  /*84800*/  LDC R11, c[0x0][0x22c] ;  /* 0x00008b00ff0b7b82 */ /* 0x000ea20000000800 */
[----:B------:R-:W2:Y:S01]  /*84810*/  LDL.LU R9, [R1+0x5c0] ;  /* 0x0005c00001097983 */ /* 0x000ea20000300800 */
[----:B----4-:R-:W-:-:S03]  /*84820*/  ISETP.LT.AND P2, PT, R8, R154, !P0 ;  /* 0x0000009a0800720c */ /* 0x010fc60004741270 */
[----:B---3--:R3:W-:Y:S04]  /*84830*/  @P6 STG.E desc[UR60][R162.64], R10 ;  /* 0x0000000aa2006986 */ /* 0x0087e8000c10193c */
[----:B------:R4:W-:Y:S04]  /*84840*/  @P4 STG.E desc[UR60][R164.64], R131 ;  /* 0x00000083a4004986 */ /* 0x0009e8000c10193c */
[----:B---3--:R-:W3:Y:S04]  /*84850*/  LDL.LU R162, [R1+0x2818] ;  /* 0x0028180001a27983 */ /* 0x008ee80000300800 */
[----:B------:R-:W3:Y:S01]  /*84860*/  LDL.LU R10, [R1+0x2238] ;  /* 0x00223800010a7983 */ /* 0x000ee20000300800 */
[----:B-1----:R-:W-:Y:S01]  /*84870*/  ISETP.LT.AND P6, PT, R124, R130, !P0 ;  /* 0x000000827c00720c */ /* 0x002fe200047c1270 */
[----:B----4-:R-:W1:Y:S02]  /*84880*/  LDC R131, c[0x0][0x22c] ;  /* 0x00008b00ff837b82 */ /* 0x010e640000000800 */
[----:B------:R-:W4:Y:S04]  /*84890*/  LDL.LU R163, [R1+0x540] ;  /* 0x0005400001a37983 */ /* 0x000f280000300800 */
[----:B------:R-:W4:Y:S01]  /*848a0*/  LDL.LU R8, [R1+0x222c] ;  /* 0x00222c0001087983 */ /* 0x000f220000300800 */
[----:B------:R-:W-:Y:S01]  /*848b0*/  ISETP.LT.AND P4, PT, R122, R252, !P0 ;  /* 0x000000fc7a00720c */ /* 0x000fe20004781270 */
[----:B------:R-:W1:Y:S02]  /*848c0*/  LDC R124, c[0x0][0x22c] ;  /* 0x00008b00ff7c7b82 */ /* 0x000e640000000800 */
[----:B------:R-:W4:Y:S04]  /*848d0*/  LDL.LU.64 R164, [R1+0x2810] ;  /* 0x0028100001a47983 */ /* 0x000f280000300a00 */
[----:B------:R-:W4:Y:S02]  /*848e0*/  LDL.LU R154, [R1+0x5c4] ;  /* 0x0005c400019a7983 */ /* 0x000f240000300800 */
[----:B------:R-:W4:Y:S02]  /*848f0*/  LDC R252, c[0x0][0x22c] ;  /* 0x00008b00fffc7b82 */ /* 0x000f240000000800 */
[----:B--2---:R2:W-:Y:S04]  /*84900*/  @P5 STG.E desc[UR60][R166.64], R0 ;  /* 0x00000000a6005986 */ /* 0x0045e8000c10193c */
[----:B------:R2:W-:Y:S02]  /*84910*/  @P3 STG.E desc[UR60][R144.64], R56 ;  /* 0x0000003890003986 */ /* 0x0005e4000c10193c */
[----:B------:R-:W1:Y:S02]  /*84920*/  LDC R122, c[0x0][0x22c] ;  /* 0x00008b00ff7a7b82 */ /* 0x000e640000000800 */
[----:B--2---:R-:W2:Y:S06]  /*84930*/  LDL.LU.64 R166, [R1+0x2808] ;  /* 0x0028080001a67983 */ /* 0x004eac0000300a00 */
[----:B------:R-:W1:Y:S01]  /*84940*/  LDC R0, c[0x0][0x22c] ;  /* 0x00008b00ff007b82 */ /* 0x000e620000000800 */
[----:B------:R-:W2:Y:S04]  /*84950*/  LDL.LU.64 R144, [R1+0x2800] ;  /* 0x0028000001907983 */ /* 0x000ea80000300a00 */
[----:B------:R-:W1:Y:S01]  /*84960*/  LDL.LU R56, [R1+0x2228] ;  /* 0x0022280001387983 */ /* 0x000e620000300800 */
[----:B------:R-:W-:-:S03]  /*84970*/  ISETP.LT.AND P3, PT, R57, R155, !P0 ;  /* 0x0000009b3900720c */ /* 0x000fc60004761270 */
[----:B------:R-:W2:Y:S04]  /*84980*/  LDL.LU R57, [R1+0x548] ;  /* 0x0005480001397983 */ /* 0x000ea80000300800 */
[----:B------:R3:W-:Y:S04]  /*84990*/  @P2 STG.E desc[UR60][R146.64], R123 ;  /* 0x0000007b92002986 */ /* 0x0007e8000c10193c */
[----:B------:R4:W-:Y:S04]  /*849a0*/  @P4 STG.E desc[UR60][R156.64], R125 ;  /* 0x0000007d9c004986 */ /* 0x0009e8000c10193c */
[----:B---3--:R-:W3:Y:S01]  /*849b0*/  LDL.LU.64 R146, [R1+0x27f8] ;  /* 0x0027f80001927983 */ /* 0x008ee20000300a00 */
[----:B------:R-:W-:-:S03]  /*849c0*/  ISETP.LT.AND P2, PT, R10, R11, !P0 ;  /* 0x0000000b0a00720c */ /* 0x000fc60004741270 */
[----:B------:R-:W2:Y:S04]  /*849d0*/  LDL.LU R10, [R1+0x2210] ;  /* 0x00221000010a7983 */ /* 0x000ea80000300800 */
[----:B------:R-:W3:Y:S01]  /*849e0*/  LDL.LU R11, [R1+0x2208] ;  /* 0x00220800010b7983 */ /* 0x000ee20000300800 */
[----:B----4-:R-:W-:-:S03]  /*849f0*/  ISETP.LT.AND P5, PT, R8, R252, !P0 ;  /* 0x000000fc0800720c */ /* 0x010fc600047a1270 */
[----:B------:R-:W4:Y:S04]  /*84a00*/  LDL.LU R252, [R1+0x5c8] ;  /* 0x0005c80001fc7983 */ /* 0x000f280000300800 */
[----:B------:R-:W4:Y:S04]  /*84a10*/  LDL.LU R155, [R1+0x5cc] ;  /* 0x0005cc00019b7983 */ /* 0x000f280000300800 */
[----:B------:R-:W4:Y:S04]  /*84a20*/  LDL.LU R130, [R1+0x54c] ;  /* 0x00054c0001827983 */ /* 0x000f280000300800 */
[----:B------:R-:W4:Y:S04]  /*84a30*/  LDL.LU R8, [R1+0x530] ;  /* 0x0005300001087983 */ /* 0x000f280000300800 */
[----:B------:R-:W4:Y:S01]  /*84a40*/  LDL.LU.64 R156, [R1+0x27f0] ;  /* 0x0027f000019c7983 */ /* 0x000f220000300a00 */
[----:B-1----:R-:W-:-:S03]  /*84a50*/  ISETP.LT.AND P4, PT, R56, R0, !P0 ;  /* 0x000000003800720c */ /* 0x002fc60004781270 */
[----:B------:R-:W4:Y:S04]  /*84a60*/  LDL.LU R0, [R1+0x544] ;  /* 0x0005440001007983 */ /* 0x000f280000300800 */
[----:B------:R-:W4:Y:S04]  /*84a70*/  LDL.LU R56, [R1+0x2204] ;  /* 0x0022040001387983 */ /* 0x000f280000300800 */
[----:B------:R-:W4:Y:S04]  /*84a80*/  LDL.LU R125, [R1+0x21f8] ;  /* 0x0021f800017d7983 */ /* 0x000f280000300800 */
[----:B------:R1:W-:Y:S04]  /*84a90*/  @P3 STG.E desc[UR60][R158.64], R9 ;  /* 0x000000099e003986 */ /* 0x0003e8000c10193c */
[----:B------:R1:W-:Y:S04]  /*84aa0*/  @P6 STG.E desc[UR60][R160.64], R163 ;  /* 0x000000a3a0006986 */ /* 0x0003e8000c10193c */
[----:B-1----:R-:W4:Y:S04]  /*84ab0*/  LDL.LU.64 R158, [R1+0x27e8] ;  /* 0x0027e800019e7983 */ /* 0x002f280000300a00 */
[----:B------:R-:W4:Y:S04]  /*84ac0*/  LDL.LU R9, [R1+0x21f4] ;  /* 0x0021f40001097983 */ /* 0x000f280000300800 */
[----:B------:R-:W4:Y:S04]  /*84ad0*/  LDL.LU R123, [R1+0x534] ;  /* 0x00053400017b7983 */ /* 0x000f280000300800 */
[----:B------:R-:W4:Y:S04]  /*84ae0*/  LDL.LU.64 R160, [R1+0x27e0] ;  /* 0x0027e00001a07983 */ /* 0x000f280000300a00 */
[----:B------:R-:W4:Y:S04]  /*84af0*/  LDL.LU R163, [R1+0x27d8] ;  /* 0x0027d80001a37983 */ /* 0x000f280000300800 */
[----:B------:R1:W-:Y:S01]  /*84b00*/  @P2 STG.E desc[UR60][R140.64], R154 ;  /* 0x0000009a8c002986 */ /* 0x0003e2000c10193c */
[----:B--2---:R-:W-:-:S03]  /*84b10*/  ISETP.LT.AND P3, PT, R10, R131, !P0 ;  /* 0x000000830a00720c */ /* 0x004fc60004761270 */
[----:B------:R-:W2:Y:S01]  /*84b20*/  LDL.LU R10, [R1+0x21f0] ;  /* 0x0021f000010a7983 */ /* 0x000ea20000300800 */
[----:B------:R-:W2:Y:S01]  /*84b30*/  LDC R131, c[0x0][0x22c] ;  /* 0x00008b00ff837b82 */ /* 0x000ea20000000800 */
[----:B---3--:R-:W-:Y:S02]  /*84b40*/  ISETP.LT.AND P2, PT, R11, R122, !P0 ;  /* 0x0000007a0b00720c */ /* 0x008fe40004741270 */
[----:B-1----:R-:W3:Y:S04]  /*84b50*/  LDL.LU.64 R140, [R1+0x27d0] ;  /* 0x0027d000018c7983 */ /* 0x002ee80000300a00 */
[----:B------:R-:W3:Y:S01]  /*84b60*/  LDL.LU R154, [R1+0x27c8] ;  /* 0x0027c800019a7983 */ /* 0x000ee20000300800 */
[----:B------:R-:W1:Y:S03]  /*84b70*/  LDC R122, c[0x0][0x22c] ;  /* 0x00008b00ff7a7b82 */ /* 0x000e660000000800 */
[----:B----4-:R4:W-:Y:S04]  /*84b80*/  @P5 STG.E desc[UR60][R142.64], R0 ;  /* 0x000000008e005986 */ /* 0x0109e8000c10193c */
[----:B----4-:R-:W4:Y:S01]  /*84b90*/  LDL.LU.64 R142, [R1+0x27c0] ;  /* 0x0027c000018e7983 */ /* 0x010f220000300a00 */
[----:B------:R-:W2:Y:S03]  /*84ba0*/  LDC R0, c[0x0][0x22c] ;  /* 0x00008b00ff007b82 */ /* 0x000ea60000000800 */
[----:B------:R-:W3:Y:S04]  /*84bb0*/  LDL.LU R11, [R1+0x21e8] ;  /* 0x0021e800010b7983 */ /* 0x000ee80000300800 */
[----:B------:R1:W-:Y:S02]  /*84bc0*/  @P4 STG.E desc[UR60][R136.64], R252 ;  /* 0x000000fc88004986 */ /* 0x0003e4000c10193c */
[----:B-1----:R-:W1:Y:S01]  /*84bd0*/  LDC R252, c[0x0][0x22c] ;  /* 0x00008b00fffc7b82 */ /* 0x002e620000000800 */
[----:B------:R-:W-:Y:S01]  /*84be0*/  ISETP.LT.AND P6, PT, R56, R124, !P0 ;  /* 0x0000007c3800720c */ /* 0x000fe200047c1270 */
[----:B------:R-:W4:Y:S04]  /*84bf0*/  LDL.LU.64 R136, [R1+0x27b8] ;  /* 0x0027b80001887983 */ /* 0x000f280000300a00 */
[----:B------:R1:W-:Y:S02]  /*84c00*/  @P3 STG.E desc[UR60][R138.64], R57 ;  /* 0x000000398a003986 */ /* 0x0003e4000c10193c */
[----:B------:R-:W4:Y:S01]  /*84c10*/  LDC R124, c[0x0][0x22c] ;  /* 0x00008b00ff7c7b82 */ /* 0x000f220000000800 */
[----:B-1----:R-:W-:Y:S01]  /*84c20*/  ISETP.LT.AND P4, PT, R125, R252, !P0 ;  /* 0x000000fc7d00720c */ /* 0x002fe20004781270 */
[----:B------:R-:W4:Y:S06]  /*84c30*/  LDL.LU.64 R138, [R1+0x27b0] ;  /* 0x0027b000018a7983 */ /* 0x000f2c0000300a00 */
[----:B------:R-:W1:Y:S01]  /*84c40*/  LDC R252, c[0x0][0x22c] ;  /* 0x00008b00fffc7b82 */ /* 0x000e620000000800 */
[----:B------:R-:W4:Y:S04]  /*84c50*/  LDL.LU R125, [R1+0x21e0] ;  /* 0x0021e000017d7983 */ /* 0x000f280000300800 */
[----:B------:R2:W-:Y:S03]  /*84c60*/  @P2 STG.E desc[UR60][R152.64], R155 ;  /* 0x0000009b98002986 */ /* 0x0005e6000c10193c */
[----:B------:R-:W4:Y:S01]  /*84c70*/  LDC R56, c[0x0][0x22c] ;  /* 0x00008b00ff387b82 */ /* 0x000f220000000800 */
[----:B------:R2:W-:Y:S07]  /*84c80*/  @P6 STG.E desc[UR60][R128.64], R130 ;  /* 0x0000008280006986 */ /* 0x0005ee000c10193c */
[----:B------:R-:W4:Y:S01]  /*84c90*/  LDC R57, c[0x0][0x22c] ;  /* 0x00008b00ff397b82 */ /* 0x000f220000000800 */
[----:B-1----:R-:W-:-:S02]  /*84ca0*/  ISETP.LT.AND P5, PT, R9, R252, !P0 ;  /* 0x000000fc0900720c */ /* 0x002fc400047a1270 */
[----:B------:R-:W4:Y:S04]  /*84cb0*/  LDL.LU R9, [R1+0x21dc] ;  /* 0x0021dc0001097983 */ /* 0x000f280000300800 */
[----:B------:R-:W4:Y:S04]  /*84cc0*/  LDL.LU R252, [R1+0x21d8] ;  /* 0x0021d80001fc7983 */ /* 0x000f280000300800 */
[----:B------:R1:W-:Y:S01]  /*84cd0*/  @P4 STG.E desc[UR60][R132.64], R8 ;  /* 0x0000000884004986 */ /* 0x0003e2000c10193c */
[----:B--2---:R-:W-:-:S03]  /*84ce0*/  ISETP.LT.AND P3, PT, R10, R0, !P0 ;  /* 0x000000000a00720c */ /* 0x004fc60004761270 */
[----:B------:R-:W2:Y:S04]  /*84cf0*/  LDL.LU R10, [R1+0x21cc] ;  /* 0x0021cc00010a7983 */ /* 0x000ea80000300800 */
[----:B------:R-:W2:Y:S04]  /*84d00*/  LDL.LU R0, [R1+0x538] ;  /* 0x0005380001007983 */ /* 0x000ea80000300800 */
[----:B------:R-:W2:Y:S04]  /*84d10*/  LDL.LU.64 R152, [R1+0x27a8] ;  /* 0x0027a80001987983 */ /* 0x000ea80000300a00 */
[----:B------:R-:W2:Y:S04]  /*84d20*/  LDL.LU R155, [R1+0x27a0] ;  /* 0x0027a000019b7983 */ /* 0x000ea80000300800 */
[----:B------:R-:W2:Y:S04]  /*84d30*/  LDL.LU.64 R128, [R1+0x2798] ;  /* 0x0027980001807983 */ /* 0x000ea80000300a00 */
[----:B------:R-:W2:Y:S01]  /*84d40*/  LDL.LU R130, [R1+0x2794] ;  /* 0x0027940001827983 */ /* 0x000ea20000300800 */
[----:B---3--:R-:W-:-:S03]  /*84d50*/  ISETP.LT.AND P2, PT, R11, R131, !P0 ;  /* 0x000000830b00720c */ /* 0x008fc60004741270 */
[----:B------:R-:W3:Y:S04]  /*84d60*/  LDL.LU R131, [R1+0x2790] ;  /* 0x0027900001837983 */ /* 0x000ee80000300800 */
[----:B------:R-:W3:Y:S04]  /*84d70*/  LDL.LU R11, [R1+0x21c8] ;  /* 0x0021c800010b7983 */ /* 0x000ee80000300800 */
[----:B-1----:R-:W3:Y:S04]  /*84d80*/  LDL.LU.64 R132, [R1+0x2788] ;  /* 0x0027880001847983 */ /* 0x002ee80000300a00 */
[----:B------:R-:W4:Y:S04]  /*84d90*/  LDL.LU R8, [R1+0x2780] ;  /* 0x0027800001087983 */ /* 0x000f280000300800 */
[----:B----4-:R1:W-:Y:S04]  /*84da0*/  @P5 STG.E desc[UR60][R134.64], R8 ;  /* 0x0000000886005986 */ /* 0x0103e8000c10193c */
[----:B-1----:R-:W4:Y:S04]  /*84db0*/  LDL.LU.64 R134, [R1+0x2778] ;  /* 0x0027780001867983 */ /* 0x002f280000300a00 */
[----:B------:R-:W2:Y:S04]  /*84dc0*/  LDL.LU R8, [R1+0x21e4] ;  /* 0x0021e40001087983 */ /* 0x000ea80000300800 */
[----:B------:R1:W-:Y:S01]  /*84dd0*/  @P3 STG.E desc[UR60][R120.64], R123 ;  /* 0x0000007b78003986 */ /* 0x0003e2000c10193c */
[----:B------:R-:W-:-:S02]  /*84de0*/  ISETP.LT.AND P3, PT, R125, R124, !P0 ;  /* 0x0000007c7d00720c */ /* 0x000fc40004761270 */
[----:B------:R-:W-:Y:S02]  /*84df0*/  ISETP.LT.AND P6, PT, R9, R56, !P0 ;  /* 0x000000380900720c */ /* 0x000fe400047c1270 */
[----:B--2---:R-:W-:Y:S02]  /*84e00*/  ISETP.LT.AND P4, PT, R8, R122, !P0 ;  /* 0x0000007a0800720c */ /* 0x004fe40004781270 */
[----:B------:R-:W2:Y:S04]  /*84e10*/  LDL.LU R122, [R1+0x2770] ;  /* 0x00277000017a7983 */ /* 0x000ea80000300800 */
[----:B------:R-:W4:Y:S04]  /*84e20*/  LDL.LU R8, [R1+0x21bc] ;  /* 0x0021bc0001087983 */ /* 0x000f280000300800 */
[----:B-1----:R-:W2:Y:S04]  /*84e30*/  LDL.LU.64 R120, [R1+0x2768] ;  /* 0x0027680001787983 */ /* 0x002ea80000300a00 */
[----:B------:R-:W2:Y:S04]  /*84e40*/  LDL.LU R123, [R1+0x2760] ;  /* 0x00276000017b7983 */ /* 0x000ea80000300800 */
[----:B------:R-:W2:Y:S04]  /*84e50*/  LDL.LU R124, [R1+0x275c] ;  /* 0x00275c00017c7983 */ /* 0x000ea80000300800 */
[----:B------:R-:W2:Y:S04]  /*84e60*/  LDL.LU R125, [R1+0x2758] ;  /* 0x00275800017d7983 */ /* 0x000ea80000300800 */
[----:B------:R-:W2:Y:S04]  /*84e70*/  LDL.LU R56, [R1+0x2754] ;  /* 0x0027540001387983 */ /* 0x000ea80000300800 */
[----:B------:R-:W3:Y:S04]  /*84e80*/  LDL.LU R9, [R1+0x2750] ;  /* 0x0027500001097983 */ /* 0x000ee80000300800 */
[----:B---3--:R1:W-:Y:S01]  /*84e90*/  @P2 STG.E desc[UR60][R126.64], R9 ;  /* 0x000000097e002986 */ /* 0x0083e2000c10193c */
[----:B------:R-:W-:-:S02]  /*84ea0*/  ISETP.LT.AND P2, PT, R252, R57, !P0 ;  /* 0x00000039fc00720c */ /* 0x000fc40004741270 */
[----:B------:R-:W3:Y:S01]  /*84eb0*/  LDC R252, c[0x0][0x22c] ;  /* 0x00008b00fffc7b82 */ /* 0x000ee20000000800 */
[----:B------:R4:W-:Y:S04]  /*84ec0*/  @P4 STG.E desc[UR60][R58.64], R0 ;  /* 0x000000003a004986 */ /* 0x0009e8000c10193c */
[----:B-1----:R-:W2:Y:S03]  /*84ed0*/  LDL.LU.64 R126, [R1+0x2748] ;  /* 0x00274800017e7983 */ /* 0x002ea60000300a00 */
[----:B----4-:R-:W1:Y:S01]  /*84ee0*/  LDC R0, c[0x0][0x22c] ;  /* 0x00008b00ff007b82 */ /* 0x010e620000000800 */
[----:B------:R-:W4:Y:S04]  /*84ef0*/  LDL.LU R9, [R1+0x21b8] ;  /* 0x0021b80001097983 */ /* 0x000f280000300800 */
[----:B------:R-:W2:Y:S01]  /*84f00*/  LDL.LU R57, [R1+0x2744] ;  /* 0x0027440001397983 */ /* 0x000ea20000300800 */
[----:B---3--:R-:W-:-:S03]  /*84f10*/  ISETP.LT.AND P5, PT, R10, R252, !P0 ;  /* 0x000000fc0a00720c */ /* 0x008fc600047a1270 */
[----:B------:R-:W3:Y:S04]  /*84f20*/  LDL.LU R10, [R1+0x2740] ;  /* 0x00274000010a7983 */ /* 0x000ee80000300800 */
[----:B------:R-:W4:Y:S04]  /*84f30*/  LDL.LU R252, [R1+0x53c] ;  /* 0x00053c0001fc7983 */ /* 0x000f280000300800 */
[----:B------:R-:W2:Y:S01]  /*84f40*/  LDL.LU.64 R58, [R1+0x2738] ;  /* 0x00273800013a7983 */ /* 0x000ea20000300a00 */
[----:B-1----:R-:W-:-:S03]  /*84f50*/  ISETP.LT.AND P4, PT, R11, R0, !P0 ;  /* 0x000000000b00720c */ /* 0x002fc60004781270 */
[----:B------:R-:W2:Y:S01]  /*84f60*/  LDL.LU R11, [R1+0x2730] ;  /* 0x00273000010b7983 */ /* 0x000ea20000300800 */
[----:B------:R-:W1:Y:S03]  /*84f70*/  LDC R0, c[0x0][0x22c] ;  /* 0x00008b00ff007b82 */ /* 0x000e660000000800 */
[----:B---3--:R3:W-:Y:S04]  /*84f80*/  @P3 STG.E desc[UR60][R60.64], R10 ;  /* 0x0000000a3c003986 */ /* 0x0087e8000c10193c */
[----:B----4-:R4:W-:Y:S04]  /*84f90*/  @P6 STG.E desc[UR60][R62.64], R252 ;  /* 0x000000fc3e006986 */ /* 0x0109e8000c10193c */
[----:B---3--:R-:W3:Y:S04]  /*84fa0*/  LDL.LU.64 R60, [R1+0x2728] ;  /* 0x00272800013c7983 */ /* 0x008ee80000300a00 */
[----:B------:R-:W3:Y:S04]  /*84fb0*/  LDL.LU R10, [R1+0x21ac] ;  /* 0x0021ac00010a7983 */ /* 0x000ee80000300800 */
[----:B----4-:R-:W4:Y:S04]  /*84fc0*/  LDL.LU.64 R62, [R1+0x2720] ;  /* 0x00272000013e7983 */ /* 0x010f280000300a00 */
[----:B------:R-:W3:Y:S04]  /*84fd0*/  LDL.LU R252, [R1+0x21a4] ;  /* 0x0021a40001fc7983 */ /* 0x000ee80000300800 */
[----:B--2---:R2:W-:Y:S04]  /*84fe0*/  @P2 STG.E desc[UR60][R20.64], R11 ;  /* 0x0000000b14002986 */ /* 0x0045e8000c10193c */
[----:B--2---:R-:W2:Y:S04]  /*84ff0*/  LDL.LU.64 R20, [R1+0x2718] ;  /* 0x0027180001147983 */ /* 0x004ea80000300a00 */
[----:B------:R-:W4:Y:S01]  /*85000*/  LDL.LU R11, [R1+0x21b0] ;  /* 0x0021b000010b7983 */ /* 0x000f220000300800 */
[----:B-1----:R-:W-:-:S02]  /*85010*/  ISETP.LT.AND P3, PT, R8, R0, !P0 ;  /* 0x000000000800720c */ /* 0x002fc40004761270 */
[----:B------:R-:W1:Y:S08]  /*85020*/  LDC R8, c[0x0][0x22c] ;  /* 0x00008b00ff087b82 */ /* 0x000e700000000800 */
[----:B------:R-:W3:Y:S01]  /*85030*/  LDC R0, c[0x0][0x22c] ;  /* 0x00008b00ff007b82 */ /* 0x000ee20000000800 */
[----:B--2---:R2:W-:Y:S04]  /*85040*/  @P5 STG.E desc[UR60][R12.64], R20 ;  /* 0x000000140c005986 */ /* 0x0045e8000c10193c */
[----:B--2---:R-:W2:Y:S04]  /*85050*/  LDL.LU.64 R12, [R1+0x2710] ;  /* 0x00271000010c7983 */ /* 0x004ea80000300a00 */
[----:B------:R-:W3:Y:S01]  /*85060*/  LDL.LU R20, [R1+0x21b4] ;  /* 0x0021b40001147983 */ /* 0x000ee20000300800 */
[----:B-1----:R-:W-:-:S02]  /*85070*/  ISETP.LT.AND P2, PT, R9, R8, !P0 ;  /* 0x000000080900720c */ /* 0x002fc40004741270 */
[----:B------:R-:W4:Y:S08]  /*85080*/  LDC R9, c[0x0][0x22c] ;  /* 0x00008b00ff097b82 */ /* 0x000f300000000800 */
[----:B------:R-:W1:Y:S01]  /*85090*/  LDC R8, c[0x0][0x22c] ;  /* 0x00008b00ff087b82 */ /* 0x000e620000000800 */
[----:B--2---:R2:W-:Y:S07]  /*850a0*/  @P4 STG.E desc[UR60][R48.64], R12 ;  /* 0x0000000c30004986 */ /* 0x0045ee000c10193c */
[----:B--2---:R-:W3:Y:S01]  /*850b0*/  LDC R12, c[0x0][0x22c] ;  /* 0x00008b00ff0c7b82 */ /* 0x004ee20000000800 */
[----:B------:R-:W2:Y:S04]  /*850c0*/  LDL.LU.64 R48, [R1+0x2708] ;  /* 0x0027080001307983 */ /* 0x000ea80000300a00 */
[----:B------:R4:W-:Y:S04]  /*850d0*/  @P3 STG.E desc[UR60][R50.64], R21 ;  /* 0x0000001532003986 */ /* 0x0009e8000c10193c */
[----:B------:R1:W-:Y:S04]  /*850e0*/  @P2 STG.E desc[UR60][R22.64], R13 ;  /* 0x0000000d16002986 */ /* 0x0003e8000c10193c */
[----:B----4-:R-:W4:Y:S04]  /*850f0*/  LDL.LU.64 R50, [R1+0x2700] ;  /* 0x0027000001327983 */ /* 0x010f280000300a00 */
[----:B------:R-:W2:Y:S01]  /*85100*/  LDL.LU R21, [R1+0x21a0] ;  /* 0x0021a00001157983 */ /* 0x000ea20000300800 */
[----:B---3--:R-:W-:Y:S01]  /*85110*/  ISETP.LT.AND P4, PT, R20, R12, !P0 ;  /* 0x0000000c1400720c */ /* 0x008fe20004781270 */
[----:B-1----:R-:W1:Y:S02]  /*85120*/  LDC R13, c[0x0][0x22c] ;  /* 0x00008b00ff0d7b82 */ /* 0x002e640000000800 */
[----:B------:R-:W3:Y:S04]  /*85130*/  LDL.LU R20, [R1+0x2188] ;  /* 0x0021880001147983 */ /* 0x000ee80000300800 */
[----:B------:R-:W4:Y:S01]  /*85140*/  LDL.LU.64 R22, [R1+0x26f8] ;  /* 0x0026f80001167983 */ /* 0x000f220000300a00 */
[----:B------:R-:W-:-:S02]  /*85150*/  ISETP.LT.AND P3, PT, R252, R0, !P0 ;  /* 0x00000000fc00720c */ /* 0x000fc40004761270 */
[----:B------:R-:W2:Y:S01]  /*85160*/  LDC R252, c[0x0][0x22c] ;  /* 0x00008b00fffc7b82 */ /* 0x000ea20000000800 */
[----:B------:R-:W-:-:S07]  /*85170*/  ISETP.LT.AND P5, PT, R11, R9, !P0 ;  /* 0x000000090b00720c */ /* 0x000fce00047a1270 */
[----:B------:R-:W1:Y:S08]  /*85180*/  LDC R11, c[0x0][0x22c] ;  /* 0x00008b00ff0b7b82 */ /* 0x000e700000000800 */
[----:B------:R-:W3:Y:S08]  /*85190*/  LDC R12, c[0x0][0x22c] ;  /* 0x00008b00ff0c7b82 */ /* 0x000ef00000000800 */
[----:B------:R-:W3:Y:S08]  /*851a0*/  LDC R9, c[0x0][0x22c] ;  /* 0x00008b00ff097b82 */ /* 0x000ef00000000800 */
[----:B------:R-:W3:Y:S01]  /*851b0*/  LDC R0, c[0x0][0x22c] ;  /* 0x00008b00ff007b82 */ /* 0x000ee20000000800 */
[----:B--2---:R-:W-:-:S02]  /*851c0*/  ISETP.LT.AND P2, PT, R21, R252, !P0 ;  /* 0x000000fc1500720c */ /* 0x004fc40004741270 */
[----:B------:R-:W2:Y:S04]  /*851d0*/  LDL.LU R252, [R1+0x2180] ;  /* 0x0021800001fc7983 */ /* 0x000ea80000300800 */
[----:B------:R-:W2:Y:S04]  /*851e0*/  LDL.LU R21, [R1+0x217c] ;  /* 0x00217c0001157983 */ /* 0x000ea80000300800 */
[----:B----4-:R4:W-:Y:S04]  /*851f0*/  @P4 STG.E desc[UR60][R14.64], R22 ;  /* 0x000000160e004986 */ /* 0x0109e8000c10193c */
[----:B----4-:R-:W4:Y:S01]  /*85200*/  LDL.LU.64 R14, [R1+0x26f0] ;  /* 0x0026f000010e7983 */ /* 0x010f220000300a00 */
[----:B-1----:R-:W-:-:S02]  /*85210*/  ISETP.LT.AND P6, PT, R10, R11, !P0 ;  /* 0x0000000b0a00720c */ /* 0x002fc400047c1270 */
[----:B------:R-:W2:Y:S01]  /*85220*/  LDC R10, c[0x0][0x22c] ;  /* 0x00008b00ff0a7b82 */ /* 0x000ea20000000800 */
[----:B------:R-:W3:Y:S07]  /*85230*/  LDL.LU R22, [R1+0x218c] ;  /* 0x00218c0001167983 */ /* 0x000eee0000300800 */
[----:B------:R-:W1:Y:S01]  /*85240*/  LDC R11, c[0x0][0x22c] ;  /* 0x00008b00ff0b7b82 */ /* 0x000e620000000800 */
[----:B----4-:R4:W-:Y:S04]  /*85250*/  @P5 STG.E desc[UR60][R52.64], R14 ;  /* 0x0000000e34005986 */ /* 0x0109e8000c10193c */
[----:B------:R1:W-:Y:S04]  /*85260*/  @P6 STG.E desc[UR60][R24.64], R23 ;  /* 0x0000001718006986 */ /* 0x0003e8000c10193c */
[----:B----4-:R-:W4:Y:S04]  /*85270*/  LDL.LU.64 R52, [R1+0x26e8] ;  /* 0x0026e80001347983 */ /* 0x010f280000300a00 */
[----:B-1----:R-:W4:Y:S04]  /*85280*/  LDL.LU.64 R24, [R1+0x26e0] ;  /* 0x0026e00001187983 */ /* 0x002f280000300a00 */
[----:B------:R-:W4:Y:S04]  /*85290*/  LDL.LU R23, [R1+0x2194] ;  /* 0x0021940001177983 */ /* 0x000f280000300800 */
[----:B------:R-:W4:Y:S04]  /*852a0*/  LDL.LU R14, [R1+0x2178] ;  /* 0x00217800010e7983 */ /* 0x000f280000300800 */
[----:B------:R1:W-:Y:S04]  /*852b0*/  @P3 STG.E desc[UR60][R28.64], R15 ;  /* 0x0000000f1c003986 */ /* 0x0003e8000c10193c */
[----:B-1----:R-:W4:Y:S01]  /*852c0*/  LDL.LU.64 R28, [R1+0x26d8] ;  /* 0x0026d800011c7983 */ /* 0x002f220000300a00 */
[----:B---3--:R-:W-:-:S02]  /*852d0*/  ISETP.LT.AND P3, PT, R22, R12, !P0 ;  /* 0x0000000c1600720c */ /* 0x008fc40004761270 */
[----:B------:R-:W-:Y:S01]  /*852e0*/  ISETP.LT.AND P6, PT, R20, R9, !P0 ;  /* 0x000000091400720c */ /* 0x000fe200047c1270 */
[----:B------:R-:W1:Y:S01]  /*852f0*/  LDC R12, c[0x0][0x22c] ;  /* 0x00008b00ff0c7b82 */ /* 0x000e620000000800 */
[----:B--2---:R-:W-:-:S07]  /*85300*/  ISETP.LT.AND P5, PT, R21, R10, !P0 ;  /* 0x0000000a1500720c */ /* 0x004fce00047a1270 */
[----:B------:R-:W2:Y:S08]  /*85310*/  LDC R10, c[0x0][0x22c] ;  /* 0x00008b00ff0a7b82 */ /* 0x000eb00000000800 */
[----:B------:R-:W3:Y:S01]  /*85320*/  LDC R9, c[0x0][0x22c] ;  /* 0x00008b00ff097b82 */ /* 0x000ee20000000800 */
[----:B----4-:R-:W-:-:S07]  /*85330*/  ISETP.LT.AND P4, PT, R23, R8, !P0 ;  /* 0x000000081700720c */ /* 0x010fce0004781270 */
[----:B------:R-:W4:Y:S01]  /*85340*/  LDC R8, c[0x0][0x22c] ;  /* 0x00008b00ff087b82 */ /* 0x000f220000000800 */
[----:B------:R1:W-:Y:S05]  /*85350*/  @P2 STG.E desc[UR60][R54.64], R28 ;  /* 0x0000001c36002986 */ /* 0x0003ea000c10193c */
[----:B------:R2:W-:Y:S04]  /*85360*/  @P4 STG.E desc[UR60][R26.64], R24 ;  /* 0x000000181a004986 */ /* 0x0005e8000c10193c */
[----:B-1----:R-:W3:Y:S04]  /*85370*/  LDL.LU.64 R54, [R1+0x26d0] ;  /* 0x0026d00001367983 */ /* 0x002ee80000300a00 */
[----:B------:R-:W4:Y:S04]  /*85380*/  LDL.LU R20, [R1+0x2170] ;  /* 0x0021700001147983 */ /* 0x000f280000300800 */
[----:B------:R-:W3:Y:S04]  /*85390*/  LDL.LU R23, [R1+0x216c] ;  /* 0x00216c0001177983 */ /* 0x000ee80000300800 */
[----:B--2---:R-:W2:Y:S04]  /*853a0*/  LDL.LU.64 R26, [R1+0x26c8] ;  /* 0x0026c800011a7983 */ /* 0x004ea80000300a00 */
[----:B------:R-:W3:Y:S04]  /*853b0*/  LDL.LU R22, [R1+0x2164] ;  /* 0x0021640001167983 */ /* 0x000ee80000300800 */
[----:B------:R-:W3:Y:S04]  /*853c0*/  LDL.LU R21, [R1+0x2160] ;  /* 0x0021600001157983 */ /* 0x000ee80000300800 */
[----:B------:R-:W3:Y:S04]  /*853d0*/  LDL.LU R15, [R1+0x215c] ;  /* 0x00215c00010f7983 */ /* 0x000ee80000300800 */
[----:B------:R1:W-:Y:S04]  /*853e0*/  @P3 STG.E desc[UR60][R30.64], R29 ;  /* 0x0000001d1e003986 */ /* 0x0003e8000c10193c */
[----:B-1----:R-:W2:Y:S01]  /*853f0*/  LDL.LU.64 R30, [R1+0x26c0] ;  /* 0x0026c000011e7983 */ /* 0x002ea20000300a00 */
[----:B------:R-:W-:-:S02]  /*85400*/  ISETP.LT.AND P2, PT, R252, R11, !P0 ;  /* 0x0000000bfc00720c */ /* 0x000fc40004741270 */
[----:B------:R-:W-:Y:S01]  /*85410*/  ISETP.LT.AND P4, PT, R14, R0, !P0 ;  /* 0x000000000e00720c */ /* 0x000fe20004781270 */
[----:B------:R1:W-:Y:S01]  /*85420*/  @P6 STG.E desc[UR60][R40.64], R25 ;  /* 0x0000001928006986 */ /* 0x0003e2000c10193c */
[----:B------:R-:W3:Y:S08]  /*85430*/  LDC R11, c[0x0][0x22c] ;  /* 0x00008b00ff0b7b82 */ /* 0x000ef00000000800 */
[----:B------:R-:W3:Y:S01]  /*85440*/  LDC R0, c[0x0][0x22c] ;  /* 0x00008b00ff007b82 */ /* 0x000ee20000000800 */
[----:B-1----:R-:W3:Y:S04]  /*85450*/  LDL.LU.64 R40, [R1+0x26b8] ;  /* 0x0026b80001287983 */ /* 0x002ee80000300a00 */
[----:B------:R-:W3:Y:S01]  /*85460*/  LDL.LU R14, [R1+0x2158] ;  /* 0x00215800010e7983 */ /* 0x000ee20000300800 */
[----:B----4-:R-:W-:-:S02]  /*85470*/  ISETP.LT.AND P3, PT, R20, R13, !P0 ;  /* 0x0000000d1400720c */ /* 0x010fc40004761270 */
[----:B------:R-:W1:Y:S01]  /*85480*/  LDC R13, c[0x0][0x22c] ;  /* 0x00008b00ff0d7b82 */ /* 0x000e620000000800 */
[----:B--2---:R2:W-:Y:S04]  /*85490*/  @P2 STG.E desc[UR60][R42.64], R30 ;  /* 0x0000001e2a002986 */ /* 0x0045e8000c10193c */
[----:B------:R4:W-:Y:S04]  /*854a0*/  @P5 STG.E desc[UR60][R44.64], R26 ;  /* 0x0000001a2c005986 */ /* 0x0009e8000c10193c */
[----:B------:R1:W-:Y:S04]  /*854b0*/  @P4 STG.E desc[UR60][R36.64], R31 ;  /* 0x0000001f24004986 */ /* 0x0003e8000c10193c */
[----:B--2---:R-:W2:Y:S04]  /*854c0*/  LDL.LU.64 R42, [R1+0x26b0] ;  /* 0x0026b000012a7983 */ /* 0x004ea80000300a00 */
[----:B----4-:R-:W4:Y:S04]  /*854d0*/  LDL.LU.64 R44, [R1+0x26a8] ;  /* 0x0026a800012c7983 */ /* 0x010f280000300a00 */
[----:B------:R-:W2:Y:S04]  /*854e0*/  LDL.LU R20, [R1+0x2154] ;  /* 0x0021540001147983 */ /* 0x000ea80000300800 */
[----:B-1----:R-:W4:Y:S04]  /*854f0*/  LDL.LU.64 R36, [R1+0x26a0] ;  /* 0x0026a00001247983 */ /* 0x002f280000300a00 */
[----:B------:R1:W-:Y:S04]  /*85500*/  @P3 STG.E desc[UR60][R32.64], R27 ;  /* 0x0000001b20003986 */ /* 0x0003e8000c10193c */
[----:B-1----:R-:W2:Y:S01]  /*85510*/  LDL.LU.64 R32, [R1+0x2698] ;  /* 0x0026980001207983 */ /* 0x002ea20000300a00 */
[----:B---3--:R-:W-:-:S02]  /*85520*/  ISETP.LT.AND P2, PT, R23, R8, !P0 ;  /* 0x000000081700720c */ /* 0x008fc40004741270 */
[----:B------:R-:W-:Y:S01]  /*85530*/  ISETP.LT.AND P4, PT, R22, R12, !P0 ;  /* 0x0000000c1600720c */ /* 0x000fe20004781270 */
[----:B------:R-:W1:Y:S01]  /*85540*/  LDC R8, c[0x0][0x22c] ;  /* 0x00008b00ff087b82 */ /* 0x000e620000000800 */
[----:B------:R-:W-:Y:S02]  /*85550*/  ISETP.LT.AND P6, PT, R15, R11, !P0 ;  /* 0x0000000b0f00720c */ /* 0x000fe400047c1270 */
[----:B------:R-:W3:Y:S01]  /*85560*/  LDL.LU R15, [R1+0x2144] ;  /* 0x00214400010f7983 */ /* 0x000ee20000300800 */
[----:B------:R-:W-:Y:S02]  /*85570*/  ISETP.LT.AND P3, PT, R14, R10, !P0 ;  /* 0x0000000a0e00720c */ /* 0x000fe40004761270 */
[----:B------:R-:W-:Y:S02]  /*85580*/  ISETP.LT.AND P5, PT, R21, R9, !P0 ;  /* 0x000000091500720c */ /* 0x000fe400047a1270 */
[----:B------:R-:W1:Y:S08]  /*85590*/  LDC R9, c[0x0][0x22c] ;  /* 0x00008b00ff097b82 */ /* 0x000e700000000800 */
[----:B------:R-:W1:Y:S08]  /*855a0*/  LDC R11, c[0x0][0x22c] ;  /* 0x00008b00ff0b7b82 */ /* 0x000e700000000800 */
[----:B------:R-:W1:Y:S08]  /*855b0*/  LDC R12, c[0x0][0x22c] ;  /* 0x00008b00ff0c7b82 */ /* 0x000e700000000800 */
[----:B------:R-:W1:Y:S01]  /*855c0*/  LDC R10, c[0x0][0x22c] ;  /* 0x00008b00ff0a7b82 */ /* 0x000e620000000800 */
[----:B----4-:R4:W-:Y:S01]  /*855d0*/  @P2 STG.E desc[UR60][R46.64], R36 ;  /* 0x000000242e002986 */ /* 0x0109e2000c10193c */
[----:B--2---:R-:W-:-:S06]  /*855e0*/  ISETP.LT.AND P2, PT, R20, R0, !P0 ;  /* 0x000000001400720c */ /* 0x004fcc0004741270 */
[----:B------:R-:W2:Y:S01]  /*855f0*/  LDC R0, c[0x0][0x22c] ;  /* 0x00008b00ff007b82 */ /* 0x000ea20000000800 */
[----:B----4-:R-:W4:Y:S04]  /*85600*/  LDL.LU.64 R46, [R1+0x2690] ;  /* 0x00269000012e7983 */ /* 0x010f280000300a00 */
[----:B------:R-:W2:Y:S04]  /*85610*/  LDL.LU R14, [R1+0x2140] ;  /* 0x00214000010e7983 */ /* 0x000ea80000300800 */
[----:B------:R-:W1:Y:S04]  /*85620*/  LDL.LU R21, [R1+0x213c] ;  /* 0x00213c0001157983 */ /* 0x000e680000300800 */
[----:B------:R-:W4:Y:S04]  /*85630*/  LDL.LU R26, [R1+0x2134] ;  /* 0x00213400011a7983 */ /* 0x000f280000300800 */
[----:B------:R-:W2:Y:S04]  /*85640*/  LDL.LU R20, [R1+0x2130] ;  /* 0x0021300001147983 */ /* 0x000ea80000300800 */
[----:B------:R3:W-:Y:S04]  /*85650*/  @P4 STG.E desc[UR60][R38.64], R32 ;  /* 0x0000002026004986 */ /* 0x0007e8000c10193c */
[----:B---3--:R-:W3:Y:S04]  /*85660*/  LDL.LU.64 R38, [R1+0x2688] ;  /* 0x0026880001267983 */ /* 0x008ee80000300a00 */
[----:B------:R-:W4:Y:S04]  /*85670*/  LDL.LU R25, [R1+0x212c] ;  /* 0x00212c0001197983 */ /* 0x000f280000300800 */
[----:B------:R-:W4:Y:S04]  /*85680*/  LDL.LU R24, [R1+0x2128] ;  /* 0x0021280001187983 */ /* 0x000f280000300800 */
[----:B------:R1:W-:Y:S04]  /*85690*/  @P5 STG.E desc[UR60][R34.64], R37 ;  /* 0x0000002522005986 */ /* 0x0003e8000c10193c */
[----:B-1----:R-:W4:Y:S01]  /*856a0*/  LDL.LU.64 R34, [R1+0x2680] ;  /* 0x0026800001227983 */ /* 0x002f220000300a00 */
[----:B------:R-:W-:-:S03]  /*856b0*/  ISETP.LT.AND P4, PT, R15, R13, !P0 ;  /* 0x0000000d0f00720c */ /* 0x000fc60004781270 */
[----:B------:R-:W4:Y:S04]  /*856c0*/  LDL.LU R23, [R1+0x2120] ;  /* 0x0021200001177983 */ /* 0x000f280000300800 */
[----:B------:R-:W-:Y:S04]  /*856d0*/  @P6 STG.E desc[UR60][R250.64], R33 ;  /* 0x00000021fa006986 */ /* 0x000fe8000c10193c */
[----:B------:R-:W4:Y:S04]  /*856e0*/  LDL.LU R22, [R1+0x2118] ;  /* 0x0021180001167983 */ /* 0x000f280000300800 */
[----:B------:R-:W4:Y:S01]  /*856f0*/  LDL.LU R15, [R1+0x2114] ;  /* 0x00211400010f7983 */ /* 0x000f220000300800 */
[----:B------:R-:W-:-:S02]  /*85700*/  ISETP.LT.AND P6, PT, R21, R9, !P0 ;  /* 0x000000091500720c */ /* 0x000fc400047c1270 */
[----:B------:R-:W1:Y:S01]  /*85710*/  LDC R9, c[0x0][0x22c] ;  /* 0x00008b00ff097b82 */ /* 0x000e620000000800 */
[----:B--2---:R-:W-:Y:S01]  /*85720*/  ISETP.LT.AND P5, PT, R20, R11, !P0 ;  /* 0x0000000b1400720c */ /* 0x004fe200047a1270 */
[----:B---3--:R2:W-:Y:S01]  /*85730*/  @P3 STG.E desc[UR60][R4.64], R38 ;  /* 0x0000002604003986 */ /* 0x0085e2000c10193c */
[----:B------:R-:W-:-:S05]  /*85740*/  ISETP.LT.AND P3, PT, R14, R8, !P0 ;  /* 0x000000080e00720c */ /* 0x000fca0004761270 */
[----:B------:R-:W3:Y:S01]  /*85750*/  LDC R8, c[0x0][0x22c] ;  /* 0x00008b00ff087b82 */ /* 0x000ee20000000800 */
[----:B------:R-:W3:Y:S04]  /*85760*/  LDL.LU R14, [R1+0x2108] ;  /* 0x00210800010e7983 */ /* 0x000ee80000300800 */
[----:B------:R-:W3:Y:S04]  /*85770*/  LDL.LU R21, [R1+0x2104] ;  /* 0x0021040001157983 */ /* 0x000ee80000300800 */
[----:B------:R-:W3:Y:S01]  /*85780*/  LDL.LU R20, [R1+0x2100] ;  /* 0x0021000001147983 */ /* 0x000ee20000300800 */
[----:B--2---:R-:W2:Y:S03]  /*85790*/  LDC R4, c[0x0][0x22c] ;  /* 0x00008b00ff047b82 */ /* 0x004ea60000000800 */
[----:B------:R-:W2:Y:S05]  /*857a0*/  LDL.LU R13, [R1+0x20fc] ;  /* 0x0020fc00010d7983 */ /* 0x000eaa0000300800 */
[----:B------:R-:W2:Y:S01]  /*857b0*/  LDC R5, c[0x0][0x22c] ;  /* 0x00008b00ff057b82 */ /* 0x000ea20000000800 */
[----:B----4-:R4:W-:Y:S01]  /*857c0*/  @P2 STG.E desc[UR60][R6.64], R34 ;  /* 0x0000002206002986 */ /* 0x0109e2000c10193c */
[----:B------:R-:W-:-:S03]  /*857d0*/  ISETP.LT.AND P2, PT, R26, R12, !P0 ;  /* 0x0000000c1a00720c */ /* 0x000fc60004741270 */
[----:B------:R-:W-:Y:S04]  /*857e0*/  @P4 STG.E desc[UR60][R16.64], R39 ;  /* 0x0000002710004986 */ /* 0x000fe8000c10193c */
[----:B------:R1:W-:Y:S01]  /*857f0*/  @P3 STG.E desc[UR60][R18.64], R35 ;  /* 0x0000002312003986 */ /* 0x0003e2000c10193c */
[----:B----4-:R-:W4:Y:S03]  /*85800*/  LDC R7, c[0x0][0x22c] ;  /* 0x00008b00ff077b82 */ /* 0x010f260000000800 */
[----:B-1----:R-:W2:Y:S05]  /*85810*/  LDL.LU R18, [R1+0x20f8] ;  /* 0x0020f80001127983 */ /* 0x002eaa0000300800 */
[----:B------:R-:W1:Y:S01]  /*85820*/  LDC R6, c[0x0][0x22c] ;  /* 0x00008b00ff067b82 */ /* 0x000e620000000800 */
[----:B------:R-:W2:Y:S04]  /*85830*/  LDL.LU R17, [R1+0x20ec] ;  /* 0x0020ec0001117983 */ /* 0x000ea80000300800 */
[----:B------:R-:W2:Y:S01]  /*85840*/  LDL.LU R12, [R1+0x20e8] ;  /* 0x0020e800010c7983 */ /* 0x000ea20000300800 */
[----:B------:R-:W-:-:S02]  /*85850*/  ISETP.LT.AND P4, PT, R25, R0, !P0 ;  /* 0x000000001900720c */ /* 0x000fc40004781270 */
[----:B------:R-:W-:Y:S01]  /*85860*/  ISETP.LT.AND P3, PT, R24, R10, !P0 ;  /* 0x0000000a1800720c */ /* 0x000fe20004761270 */
[----:B------:R-:W2:Y:S01]  /*85870*/  LDC R0, c[0x0][0x22c] ;  /* 0x00008b00ff007b82 */ /* 0x000ea20000000800 */
[----:B------:R-:W-:Y:S04]  /*85880*/  @P6 STG.E desc[UR60][R64.64], R44 ;  /* 0x0000002c40006986 */ /* 0x000fe8000c10193c */
[----:B------:R-:W-:Y:S01]  /*85890*/  @P2 STG.E desc[UR60][R66.64], R40 ;  /* 0x0000002842002986 */ /* 0x000fe2000c10193c */
[----:B---3--:R-:W-:Y:S02]  /*858a0*/  ISETP.LT.AND P2, PT, R23, R8, !P0 ;  /* 0x000000081700720c */ /* 0x008fe40004741270 */
[----:B------:R-:W3:Y:S01]  /*858b0*/  LDC R8, c[0x0][0x22c] ;  /* 0x00008b00ff087b82 */ /* 0x000ee20000000800 */
[----:B------:R-:W-:Y:S01]  /*858c0*/  @P5 STG.E desc[UR60][R68.64], R45 ;  /* 0x0000002d44005986 */ /* 0x000fe2000c10193c */
[----:B----4-:R-:W-:-:S03]  /*858d0*/  ISETP.LT.AND P6, PT, R15, R7, !P0 ;  /* 0x000000070f00720c */ /* 0x010fc600047c1270 */
[----:B------:R-:W-:Y:S03]  /*858e0*/  @P4 STG.E desc[UR60][R70.64], R41 ;  /* 0x0000002946004986 */ /* 0x000fe6000c10193c */
[----:B------:R-:W4:Y:S01]  /*858f0*/  LDC R7, c[0x0][0x22c] ;  /* 0x00008b00ff077b82 */ /* 0x000f220000000800 */
[----:B------:R-:W-:Y:S04]  /*85900*/  @P3 STG.E desc[UR60][R72.64], R46 ;  /* 0x0000002e48003986 */ /* 0x000fe8000c10193c */
[----:B------:R-:W4:Y:S01]  /*85910*/  LDL.LU R15, [R1+0x20e0] ;  /* 0x0020e000010f7983 */ /* 0x000f220000300800 */
[----:B------:R-:W-:Y:S02]  /*85920*/  ISETP.LT.AND P4, PT, R22, R9, !P0 ;  /* 0x000000091600720c */ /* 0x000fe40004781270 */
[----:B------:R-:W4:Y:S01]  /*85930*/  LDC R9, c[0x0][0x22c] ;  /* 0x00008b00ff097b82 */ /* 0x000f220000000800 */
[----:B------:R-:W-:Y:S10]  /*85940*/  @P2 STG.E desc[UR60][R74.64], R42 ;  /* 0x0000002a4a002986 */ /* 0x000ff4000c10193c */
[----:B------:R-:W-:Y:S04]  /*85950*/  @P4 STG.E desc[UR60][R76.64], R47 ;  /* 0x0000002f4c004986 */ /* 0x000fe8000c10193c */
[----:B------:R-:W-:Y:S01]  /*85960*/  @P6 STG.E desc[UR60][R78.64], R43 ;  /* 0x0000002b4e006986 */ /* 0x000fe2000c10193c */
[----:B-1----:R-:W-:-:S03]  /*85970*/  ISETP.LT.AND P3, PT, R14, R6, !P0 ;  /* 0x000000060e00720c */ /* 0x002fc60004761270 */
[----:B------:R-:W4:Y:S01]  /*85980*/  LDL.LU R14, [R1+0x20dc] ;  /* 0x0020dc00010e7983 */ /* 0x000f220000300800 */
[----:B------:R-:W1:Y:S01]  /*85990*/  LDC R6, c[0x0][0x22c] ;  /* 0x00008b00ff067b82 */ /* 0x000e620000000800 */
[----:B--2---:R-:W-:Y:S02]  /*859a0*/  ISETP.LT.AND P5, PT, R21, R4, !P0 ;  /* 0x000000041500720c */ /* 0x004fe400047a1270 */
[----:B------:R-:W2:Y:S01]  /*859b0*/  LDL.LU R11, [R1+0x20d8] ;  /* 0x0020d800010b7983 */ /* 0x000ea20000300800 */
[----:B------:R-:W-:-:S03]  /*859c0*/  ISETP.LT.AND P2, PT, R20, R0, !P0 ;  /* 0x000000001400720c */ /* 0x000fc60004741270 */
[----:B------:R-:W2:Y:S01]  /*859d0*/  LDL.LU R10, [R1+0x20d0] ;  /* 0x0020d000010a7983 */ /* 0x000ea20000300800 */
[----:B------:R-:W1:Y:S01]  /*859e0*/  LDC R4, c[0x0][0x22c] ;  /* 0x00008b00ff047b82 */ /* 0x000e620000000800 */
[----:B------:R-:W-:Y:S02]  /*859f0*/  ISETP.LT.AND P4, PT, R13, R5, !P0 ;  /* 0x000000050d00720c */ /* 0x000fe40004781270 */
[----:B------:R-:W2:Y:S04]  /*85a00*/  LDL.LU R16, [R1+0x20cc] ;  /* 0x0020cc0001107983 */ /* 0x000ea80000300800 */
[----:B------:R-:W-:Y:S01]  /*85a10*/  @P3 STG.E desc[UR60][R80.64], R52 ;  /* 0x0000003450003986 */ /* 0x000fe2000c10193c */
[----:B------:R-:W2:Y:S03]  /*85a20*/  LDC R0, c[0x0][0x22c] ;  /* 0x00008b00ff007b82 */ /* 0x000ea60000000800 */
[----:B------:R-:W2:Y:S04]  /*85a30*/  LDL.LU R13, [R1+0x20c4] ;  /* 0x0020c400010d7983 */ /* 0x000ea80000300800 */
[----:B------:R-:W-:Y:S01]  /*85a40*/  @P5 STG.E desc[UR60][R82.64], R48 ;  /* 0x0000003052005986 */ /* 0x000fe2000c10193c */
[----:B------:R-:W2:Y:S03]  /*85a50*/  LDC R5, c[0x0][0x22c] ;  /* 0x00008b00ff057b82 */ /* 0x000ea60000000800 */
[----:B------:R-:W-:Y:S01]  /*85a60*/  @P2 STG.E desc[UR60][R84.64], R53 ;  /* 0x0000003554002986 */ /* 0x000fe2000c10193c */
[----:B---3--:R-:W-:-:S03]  /*85a70*/  ISETP.LT.AND P3, PT, R18, R8, !P0 ;  /* 0x000000081200720c */ /* 0x008fc60004761270 */
[----:B------:R-:W3:Y:S01]  /*85a80*/  LDL.LU R18, [R1+0x20bc] ;  /* 0x0020bc0001127983 */ /* 0x000ee20000300800 */
[----:B------:R-:W2:Y:S01]  /*85a90*/  LDC R8, c[0x0][0x22c] ;  /* 0x00008b00ff087b82 */ /* 0x000ea20000000800 */
[----:B----4-:R-:W-:Y:S02]  /*85aa0*/  ISETP.LT.AND P6, PT, R17, R7, !P0 ;  /* 0x000000071100720c */ /* 0x010fe400047c1270 */
[----:B------:R-:W4:Y:S01]  /*85ab0*/  LDL.LU R17, [R1+0x20b8] ;  /* 0x0020b80001117983 */ /* 0x000f220000300800 */
[----:B-1----:R-:W-:-:S03]  /*85ac0*/  ISETP.LT.AND P2, PT, R12, R6, !P0 ;  /* 0x000000060c00720c */ /* 0x002fc60004741270 */
[----:B------:R-:W3:Y:S01]  /*85ad0*/  LDL.LU R12, [R1+0x20b0] ;  /* 0x0020b000010c7983 */ /* 0x000ee20000300800 */
[----:B------:R-:W1:Y:S03]  /*85ae0*/  LDC R7, c[0x0][0x22c] ;  /* 0x00008b00ff077b82 */ /* 0x000e660000000800 */
[----:B------:R-:W-:Y:S04]  /*85af0*/  @P4 STG.E desc[UR60][R86.64], R49 ;  /* 0x0000003156004986 */ /* 0x000fe8000c10193c */
[----:B------:R-:W-:Y:S01]  /*85b00*/  @P3 STG.E desc[UR60][R88.64], R54 ;  /* 0x0000003658003986 */ /* 0x000fe2000c10193c */
[----:B------:R-:W4:Y:S03]  /*85b10*/  LDC R6, c[0x0][0x22c] ;  /* 0x00008b00ff067b82 */ /* 0x000f260000000800 */
[----:B------:R-:W-:Y:S01]  /*85b20*/  @P6 STG.E desc[UR60][R90.64], R50 ;  /* 0x000000325a006986 */ /* 0x000fe2000c10193c */
[----:B------:R-:W-:-:S03]  /*85b30*/  ISETP.LT.AND P5, PT, R15, R4, !P0 ;  /* 0x000000040f00720c */ /* 0x000fc600047a1270 */
[----:B------:R-:W4:Y:S01]  /*85b40*/  LDL.LU R15, [R1+0x20ac] ;  /* 0x0020ac00010f7983 */ /* 0x000f220000300800 */
[----:B------:R-:W3:Y:S03]  /*85b50*/  LDC R4, c[0x0][0x22c] ;  /* 0x00008b00ff047b82 */ /* 0x000ee60000000800 */
[----:B------:R-:W-:Y:S06]  /*85b60*/  @P2 STG.E desc[UR60][R92.64], R55 ;  /* 0x000000375c002986 */ /* 0x000fec000c10193c */
[----:B------:R-:W-:Y:S01]  /*85b70*/  @P5 STG.E desc[UR60][R94.64], R51 ;  /* 0x000000335e005986 */ /* 0x000fe2000c10193c */
[----:B--2---:R-:W-:-:S02]  /*85b80*/  ISETP.LT.AND P4, PT, R14, R0, !P0 ;  /* 0x000000000e00720c */ /* 0x004fc40004781270 */
[----:B------:R-:W3:Y:S01]  /*85b90*/  LDC R0, c[0x0][0x22c] ;  /* 0x00008b00ff007b82 */ /* 0x000ee20000000800 */
[----:B------:R-:W-:Y:S02]  /*85ba0*/  ISETP.LT.AND P3, PT, R11, R5, !P0 ;  /* 0x000000050b00720c */ /* 0x000fe40004761270 */
[----:B------:R-:W2:Y:S01]  /*85bb0*/  LDL.LU R11, [R1+0x20a4] ;  /* 0x0020a400010b7983 */ /* 0x000ea20000300800 */
[----:B------:R-:W-:-:S03]  /*85bc0*/  ISETP.LT.AND P2, PT, R10, R8, !P0 ;  /* 0x000000080a00720c */ /* 0x000fc60004741270 */
[----:B------:R-:W2:Y:S01]  /*85bd0*/  LDL.LU R14, [R1+0x20a0] ;  /* 0x0020a000010e7983 */ /* 0x000ea20000300800 */
[----:B------:R-:W4:Y:S03]  /*85be0*/  LDC R5, c[0x0][0x22c] ;  /* 0x00008b00ff057b82 */ /* 0x000f260000000800 */
[----:B------:R-:W-:Y:S01]  /*85bf0*/  @P4 STG.E desc[UR60][R96.64], R60 ;  /* 0x0000003c60004986 */ /* 0x000fe2000c10193c */
[----:B-1----:R-:W-:-:S03]  /*85c00*/  ISETP.LT.AND P4, PT, R16, R7, !P0 ;  /* 0x000000071000720c */ /* 0x002fc60004781270 */
[----:B------:R-:W2:Y:S01]  /*85c10*/  LDL.LU R10, [R1+0x209c] ;  /* 0x00209c00010a7983 */ /* 0x000ea20000300800 */
[----:B------:R-:W2:Y:S01]  /*85c20*/  LDC R8, c[0x0][0x22c] ;  /* 0x00008b00ff087b82 */ /* 0x000ea20000000800 */
[----:B------:R-:W-:Y:S02]  /*85c30*/  ISETP.LT.AND P6, PT, R13, R9, !P0 ;  /* 0x000000090d00720c */ /* 0x000fe400047c1270 */
[----:B------:R-:W-:Y:S04]  /*85c40*/  @P3 STG.E desc[UR60][R98.64], R56 ;  /* 0x0000003862003986 */ /* 0x000fe8000c10193c */
[----:B------:R-:W2:Y:S01]  /*85c50*/  LDL.LU R16, [R1+0x2090] ;  /* 0x0020900001107983 */ /* 0x000ea20000300800 */
[----:B------:R-:W1:Y:S03]  /*85c60*/  LDC R7, c[0x0][0x22c] ;  /* 0x00008b00ff077b82 */ /* 0x000e660000000800 */
[----:B------:R-:W-:Y:S04]  /*85c70*/  @P2 STG.E desc[UR60][R100.64], R61 ;  /* 0x0000003d64002986 */ /* 0x000fe8000c10193c */
[----:B------:R-:W2:Y:S01]  /*85c80*/  LDL.LU R13, [R1+0x208c] ;  /* 0x00208c00010d7983 */ /* 0x000ea20000300800 */
[----:B------:R-:W1:Y:S01]  /*85c90*/  LDC R9, c[0x0][0x22c] ;  /* 0x00008b00ff097b82 */ /* 0x000e620000000800 */
[----:B---3--:R-:W-:-:S02]  /*85ca0*/  ISETP.LT.AND P2, PT, R12, R0, !P0 ;  /* 0x000000000c00720c */ /* 0x008fc40004741270 */
[----:B------:R-:W3:Y:S01]  /*85cb0*/  LDL.LU R12, [R1+0x2088] ;  /* 0x00208800010c7983 */ /* 0x000ee20000300800 */
[----:B------:R-:W-:-:S04]  /*85cc0*/  ISETP.LT.AND P3, PT, R18, R4, !P0 ;  /* 0x000000041200720c */ /* 0x000fc80004761270 */
[----:B------:R-:W1:Y:S01]  /*85cd0*/  LDC R0, c[0x0][0x22c] ;  /* 0x00008b00ff007b82 */ /* 0x000e620000000800 */
[----:B------:R-:W-:Y:S04]  /*85ce0*/  @P4 STG.E desc[UR60][R102.64], R57 ;  /* 0x0000003966004986 */ /* 0x000fe8000c10193c */
[----:B------:R-:W3:Y:S01]  /*85cf0*/  LDL.LU R19, [R1+0x2080] ;  /* 0x0020800001137983 */ /* 0x000ee20000300800 */
[----:B----4-:R-:W-:Y:S02]  /*85d00*/  ISETP.LT.AND P5, PT, R17, R6, !P0 ;  /* 0x000000061100720c */ /* 0x010fe400047a1270 */
[----:B------:R-:W4:Y:S01]  /*85d10*/  LDC R4, c[0x0][0x22c] ;  /* 0x00008b00ff047b82 */ /* 0x000f220000000800 */
[----:B------:R-:W-:Y:S01]  /*85d20*/  @P6 STG.E desc[UR60][R104.64], R62 ;  /* 0x0000003e68006986 */ /* 0x000fe2000c10193c */
[----:B------:R-:W-:-:S06]  /*85d30*/  ISETP.LT.AND P4, PT, R15, R5, !P0 ;  /* 0x000000050f00720c */ /* 0x000fcc0004781270 */
[----:B------:R-:W3:Y:S01]  /*85d40*/  LDC R6, c[0x0][0x22c] ;  /* 0x00008b00ff067b82 */ /* 0x000ee20000000800 */
[----:B------:R-:W3:Y:S07]  /*85d50*/  LDL.LU R15, [R1+0x207c] ;  /* 0x00207c00010f7983 */ /* 0x000eee0000300800 */
[----:B------:R-:W3:Y:S01]  /*85d60*/  LDC R5, c[0x0][0x22c] ;  /* 0x00008b00ff057b82 */ /* 0x000ee20000000800 */
[----:B------:R-:W-:Y:S04]  /*85d70*/  @P3 STG.E desc[UR60][R106.64], R58 ;  /* 0x0000003a6a003986 */ /* 0x000fe8000c10193c */
[----:B------:R-:W-:Y:S04]  /*85d80*/  @P5 STG.E desc[UR60][R108.64], R63 ;  /* 0x0000003f6c005986 */ /* 0x000fe8000c10193c */
[----:B------:R-:W-:Y:S04]  /*85d90*/  @P2 STG.E desc[UR60][R110.64], R59 ;  /* 0x0000003b6e002986 */ /* 0x000fe8000c10193c */
[----:B------:R-:W-:Y:S01]  /*85da0*/  @P4 STG.E desc[UR60][R112.64], R124 ;  /* 0x0000007c70004986 */ /* 0x000fe2000c10193c */
[----:B--2---:R-:W-:-:S03]  /*85db0*/  ISETP.LT.AND P3, PT, R11, R8, !P0 ;  /* 0x000000080b00720c */ /* 0x004fc60004761270 */
[----:B------:R-:W2:Y:S01]  /*85dc0*/  LDL.LU R11, [R1+0x2078] ;  /* 0x00207800010b7983 */ /* 0x000ea20000300800 */
[----:B------:R-:W2:Y:S01]  /*85dd0*/  LDC R8, c[0x0][0x22c] ;  /* 0x00008b00ff087b82 */ /* 0x000ea20000000800 */
[----:B-1----:R-:W-:Y:S02]  /*85de0*/  ISETP.LT.AND P6, PT, R14, R7, !P0 ;  /* 0x000000070e00720c */ /* 0x002fe400047c1270 */
[----:B------:R-:W2:Y:S04]  /*85df0*/  LDL.LU R18, [R1+0x2074] ;  /* 0x0020740001127983 */ /* 0x000ea80000300800 */
[----:B------:R-:W2:Y:S01]  /*85e00*/  LDL.LU R14, [R1+0x2068] ;  /* 0x00206800010e7983 */ /* 0x000ea20000300800 */
[----:B------:R-:W1:Y:S01]  /*85e10*/  LDC R7, c[0x0][0x22c] ;  /* 0x00008b00ff077b82 */ /* 0x000e620000000800 */
[----:B------:R-:W-:-:S02]  /*85e20*/  ISETP.LT.AND P2, PT, R10, R9, !P0 ;  /* 0x000000090a00720c */ /* 0x000fc40004741270 */
[----:B------:R-:W2:Y:S04]  /*85e30*/  LDL.LU R10, [R1+0x2060] ;  /* 0x00206000010a7983 */ /* 0x000ea80000300800 */
[----:B------:R-:W2:Y:S01]  /*85e40*/  LDL.LU R17, [R1+0x205c] ;  /* 0x00205c0001117983 */ /* 0x000ea20000300800 */
[----:B------:R-:W2:Y:S03]  /*85e50*/  LDC R9, c[0x0][0x22c] ;  /* 0x00008b00ff097b82 */ /* 0x000ea60000000800 */
[----:B------:R-:W-:Y:S01]  /*85e60*/  @P3 STG.E desc[UR60][R114.64], R120 ;  /* 0x0000007872003986 */ /* 0x000fe2000c10193c */
[----:B------:R-:W-:-:S03]  /*85e70*/  ISETP.LT.AND P4, PT, R13, R0, !P0 ;  /* 0x000000000d00720c */ /* 0x000fc60004781270 */
[----:B------:R-:W2:Y:S01]  /*85e80*/  LDL.LU R13, [R1+0x2058] ;  /* 0x00205800010d7983 */ /* 0x000ea20000300800 */
[----:B----4-:R-:W-:Y:S01]  /*85e90*/  ISETP.LT.AND P5, PT, R16, R4, !P0 ;  /* 0x000000041000720c */ /* 0x010fe200047a1270 */
[----:B------:R-:W4:Y:S08]  /*85ea0*/  LDC R0, c[0x0][0x22c] ;  /* 0x00008b00ff007b82 */ /* 0x000f300000000800 */
[----:B------:R-:W4:Y:S01]  /*85eb0*/  LDC R4, c[0x0][0x22c] ;  /* 0x00008b00ff047b82 */ /* 0x000f220000000800 */
[----:B---3--:R-:W-:-:S02]  /*85ec0*/  ISETP.LT.AND P3, PT, R12, R5, !P0 ;  /* 0x000000050c00720c */ /* 0x008fc40004761270 */
[----:B------:R-:W3:Y:S05]  /*85ed0*/  LDL.LU R12, [R1+0x2054] ;  /* 0x00205400010c7983 */ /* 0x000eea0000300800 */
[----:B------:R-:W4:Y:S01]  /*85ee0*/  LDC R5, c[0x0][0x22c] ;  /* 0x00008b00ff057b82 */ /* 0x000f220000000800 */
[----:B------:R-:W-:Y:S04]  /*85ef0*/  @P6 STG.E desc[UR60][R116.64], R125 ;  /* 0x0000007d74006986 */ /* 0x000fe8000c10193c */
[----:B------:R-:W-:Y:S01]  /*85f00*/  @P2 STG.E desc[UR60][R118.64], R121 ;  /* 0x0000007976002986 */ /* 0x000fe2000c10193c */
[----:B------:R-:W-:-:S02]  /*85f10*/  ISETP.LT.AND P2, PT, R19, R6, !P0 ;  /* 0x000000061300720c */ /* 0x000fc40004741270 */
[----:B------:R-:W4:Y:S01]  /*85f20*/  LDC R6, c[0x0][0x22c] ;  /* 0x00008b00ff067b82 */ /* 0x000f220000000800 */
[----:B------:R-:W-:Y:S04]  /*85f30*/  @P5 STG.E desc[UR60][R148.64], R126 ;  /* 0x0000007e94005986 */ /* 0x000fe8000c10193c */
[----:B------:R-:W3:Y:S01]  /*85f40*/  LDL.LU R16, [R1+0x204c] ;  /* 0x00204c0001107983 */ /* 0x000ee20000300800 */
[----:B-1----:R-:W-:-:S03]  /*85f50*/  ISETP.LT.AND P5, PT, R15, R7, !P0 ;  /* 0x000000070f00720c */ /* 0x002fc600047a1270 */
[----:B------:R-:W3:Y:S01]  /*85f60*/  LDL.LU R15, [R1+0x2048] ;  /* 0x00204800010f7983 */ /* 0x000ee20000300800 */
[----:B------:R-:W3:Y:S03]  /*85f70*/  LDC R7, c[0x0][0x22c] ;  /* 0x00008b00ff077b82 */ /* 0x000ee60000000800 */
[----:B------:R-:W-:Y:S04]  /*85f80*/  @P4 STG.E desc[UR60][R150.64], R122 ;  /* 0x0000007a96004986 */ /* 0x000fe8000c10193c */
[----:B------:R-:W-:Y:S04]  /*85f90*/  @P3 STG.E desc[UR60][R168.64], R127 ;  /* 0x0000007fa8003986 */ /* 0x000fe8000c10193c */
[----:B------:R-:W-:Y:S04]  /*85fa0*/  @P2 STG.E desc[UR60][R170.64], R123 ;  /* 0x0000007baa002986 */ /* 0x000fe8000c10193c */
[----:B------:R-:W-:Y:S01]  /*85fb0*/  @P5 STG.E desc[UR60][R172.64], R132 ;  /* 0x00000084ac005986 */ /* 0x000fe2000c10193c */
[----:B--2---:R-:W-:-:S03]  /*85fc0*/  ISETP.LT.AND P6, PT, R11, R8, !P0 ;  /* 0x000000080b00720c */ /* 0x004fc600047c1270 */
[----:B------:R-:W2:Y:S01]  /*85fd0*/  LDL.LU R11, [R1+0x2044] ;  /* 0x00204400010b7983 */ /* 0x000ea20000300800 */
[----:B------:R-:W1:Y:S01]  /*85fe0*/  LDC R8, c[0x0][0x22c] ;  /* 0x00008b00ff087b82 */ /* 0x000e620000000800 */
[----:B----4-:R-:W-:Y:S02]  /*85ff0*/  ISETP.LT.AND P3, PT, R18, R4, !P0 ;  /* 0x000000041200720c */ /* 0x010fe40004761270 */
[----:B------:R-:W-:Y:S02]  /*86000*/  ISETP.LT.AND P4, PT, R14, R9, !P0 ;  /* 0x000000090e00720c */ /* 0x000fe40004781270 */
[----:B------:R-:W4:Y:S03]  /*86010*/  LDL.LU R14, [R1+0x203c] ;  /* 0x00203c00010e7983 */ /* 0x000f260000300800 */
[----:B------:R-:W1:Y:S01]  /*86020*/  LDC R4, c[0x0][0x22c] ;  /* 0x00008b00ff047b82 */ /* 0x000e620000000800 */
[----:B------:R-:W-:Y:S01]  /*86030*/  ISETP.LT.AND P2, PT, R10, R0, !P0 ;  /* 0x000000000a00720c */ /* 0x000fe20004741270 */
[----:B------:R-:W-:Y:S04]  /*86040*/  @P6 STG.E desc[UR60][R174.64], R128 ;  /* 0x00000080ae006986 */ /* 0x000fe8000c10193c */
[----:B------:R-:W-:Y:S02]  /*86050*/  @P3 STG.E desc[UR60][R176.64], R133 ;  /* 0x00000085b0003986 */ /* 0x000fe4000c10193c */
[----:B------:R-:W2:Y:S02]  /*86060*/  LDC R0, c[0x0][0x22c] ;  /* 0x00008b00ff007b82 */ /* 0x000ea40000000800 */
[----:B------:R-:W4:Y:S04]  /*86070*/  LDL.LU R10, [R1+0x2038] ;  /* 0x00203800010a7983 */ /* 0x000f280000300800 */
[----:B------:R-:W-:Y:S01]  /*86080*/  @P4 STG.E desc[UR60][R178.64], R129 ;  /* 0x00000081b2004986 */ /* 0x000fe2000c10193c */
[----:B------:R-:W-:Y:S01]  /*86090*/  ISETP.LT.AND P5, PT, R17, R5, !P0 ;  /* 0x000000051100720c */ /* 0x000fe200047a1270 */
[----:B------:R-:W4:Y:S01]  /*860a0*/  LDC R9, c[0x0][0x22c] ;  /* 0x00008b00ff097b82 */ /* 0x000f220000000800 */
[----:B------:R-:W-:-:S02]  /*860b0*/  ISETP.LT.AND P3, PT, R13, R6, !P0 ;  /* 0x000000060d00720c */ /* 0x000fc40004761270 */
[----:B------:R-:W4:Y:S05]  /*860c0*/  LDL.LU R13, [R1+0x202c] ;  /* 0x00202c00010d7983 */ /* 0x000f2a0000300800 */
[----:B------:R-:W4:Y:S01]  /*860d0*/  LDC R5, c[0x0][0x22c] ;  /* 0x00008b00ff057b82 */ /* 0x000f220000000800 */
[----:B---3--:R-:W-:Y:S01]  /*860e0*/  ISETP.LT.AND P4, PT, R12, R7, !P0 ;  /* 0x000000070c00720c */ /* 0x008fe20004781270 */
[----:B------:R-:W-:Y:S06]  /*860f0*/  @P2 STG.E desc[UR60][R180.64], R134 ;  /* 0x00000086b4002986 */ /* 0x000fec000c10193c */
[----:B------:R-:W3:Y:S01]  /*86100*/  LDC R7, c[0x0][0x22c] ;  /* 0x00008b00ff077b82 */ /* 0x000ee20000000800 */
[----:B------:R-:W3:Y:S04]  /*86110*/  LDL.LU R12, [R1+0x2028] ;  /* 0x00202800010c7983 */ /* 0x000ee80000300800 */
[----:B------:R-:W-:Y:S03]  /*86120*/  @P5 STG.E desc[UR60][R182.64], R130 ;  /* 0x00000082b6005986 */ /* 0x000fe6000c10193c */
[----:B------:R-:W3:Y:S01]  /*86130*/  LDC R6, c[0x0][0x22c] ;  /* 0x00008b00ff067b82 */ /* 0x000ee20000000800 */
[----:B------:R-:W-:Y:S01]  /*86140*/  @P3 STG.E desc[UR60][R184.64], R135 ;  /* 0x00000087b8003986 */ /* 0x000fe2000c10193c */
[----:B-1----:R-:W-:-:S03]  /*86150*/  ISETP.LT.AND P2, PT, R16, R8, !P0 ;  /* 0x000000081000720c */ /* 0x002fc60004741270 */
[----:B------:R-:W3:Y:S03]  /*86160*/  LDL.LU R18, [R1+0x2024] ;  /* 0x0020240001127983 */ /* 0x000ee60000300800 */
[----:B------:R-:W1:Y:S01]  /*86170*/  LDC R8, c[0x0][0x22c] ;  /* 0x00008b00ff087b82 */ /* 0x000e620000000800 */
[----:B------:R-:W-:Y:S01]  /*86180*/  ISETP.LT.AND P5, PT, R15, R4, !P0 ;  /* 0x000000040f00720c */ /* 0x000fe200047a1270 */
[----:B------:R-:W-:Y:S06]  /*86190*/  @P4 STG.E desc[UR60][R186.64], R131 ;  /* 0x00000083ba004986 */ /* 0x000fec000c10193c */
[----:B------:R-:W1:Y:S01]  /*861a0*/  LDC R4, c[0x0][0x22c] ;  /* 0x00008b00ff047b82 */ /* 0x000e620000000800 */
[----:B------:R-:W3:Y:S04]  /*861b0*/  LDL.LU R17, [R1+0x2018] ;  /* 0x0020180001117983 */ /* 0x000ee80000300800 */
[----:B------:R-:W3:Y:S04]  /*861c0*/  LDL.LU R16, [R1+0x2014] ;  /* 0x0020140001107983 */ /* 0x000ee80000300800 */
[----:B------:R-:W-:Y:S04]  /*861d0*/  @P2 STG.E desc[UR60][R188.64], R152 ;  /* 0x00000098bc002986 */ /* 0x000fe8000c10193c */
[----:B------:R-:W-:Y:S01]  /*861e0*/  @P5 STG.E desc[UR60][R190.64], R136 ;  /* 0x00000088be005986 */ /* 0x000fe2000c10193c */
[----:B--2---:R-:W-:-:S03]  /*861f0*/  ISETP.LT.AND P3, PT, R11, R0, !P0 ;  /* 0x000000000b00720c */ /* 0x004fc60004761270 */
[----:B------:R-:W2:Y:S01]  /*86200*/  LDL.LU R11, [R1+0x200c] ;  /* 0x00200c00010b7983 */ /* 0x000ea20000300800 */
[----:B------:R-:W1:Y:S03]  /*86210*/  LDC R0, c[0x0][0x22c] ;  /* 0x00008b00ff007b82 */ /* 0x000e660000000800 */
[----:B------:R-:W2:Y:S01]  /*86220*/  LDL.LU R15, [R1+0x2008] ;  /* 0x00200800010f7983 */ /* 0x000ea20000300800 */
[----:B----4-:R-:W-:-:S03]  /*86230*/  ISETP.LT.AND P4, PT, R14, R5, !P0 ;  /* 0x000000050e00720c */ /* 0x010fc60004781270 */
[----:B------:R-:W4:Y:S01]  /*86240*/  LDL.LU R14, [R1+0x2000] ;  /* 0x00200000010e7983 */ /* 0x000f220000300800 */
[----:B------:R-:W4:Y:S03]  /*86250*/  LDC R5, c[0x0][0x22c] ;  /* 0x00008b00ff057b82 */ /* 0x000f260000000800 */
[----:B------:R-:W-:Y:S06]  /*86260*/  @P3 STG.E desc[UR60][R192.64], R153 ;  /* 0x00000099c0003986 */ /* 0x000fec000c10193c */
[----:B------:R-:W-:Y:S01]  /*86270*/  @P4 STG.E desc[UR60][R194.64], R137 ;  /* 0x00000089c2004986 */ /* 0x000fe2000c10193c */
[----:B---3--:R-:W-:-:S03]  /*86280*/  ISETP.LT.AND P3, PT, R13, R7, !P0 ;  /* 0x000000070d00720c */ /* 0x008fc60004761270 */
[----:B------:R-:W3:Y:S01]  /*86290*/  LDL.LU R13, [R1+0x1ffc] ;  /* 0x001ffc00010d7983 */ /* 0x000ee20000300800 */
[----:B------:R-:W-:Y:S01]  /*862a0*/  ISETP.LT.AND P2, PT, R10, R6, !P0 ;  /* 0x000000060a00720c */ /* 0x000fe20004741270 */
[----:B------:R-:W3:Y:S08]  /*862b0*/  LDC R7, c[0x0][0x22c] ;  /* 0x00008b00ff077b82 */ /* 0x000ef00000000800 */
[----:B------:R-:W2:Y:S01]  /*862c0*/  LDC R6, c[0x0][0x22c] ;  /* 0x00008b00ff067b82 */ /* 0x000ea20000000800 */
[----:B-1----:R-:W-:-:S02]  /*862d0*/  ISETP.LT.AND P4, PT, R12, R4, !P0 ;  /* 0x000000040c00720c */ /* 0x002fc40004781270 */
[----:B------:R-:W3:Y:S05]  /*862e0*/  LDL.LU R12, [R1+0x1fec] ;  /* 0x001fec00010c7983 */ /* 0x000eea0000300800 */
[----:B------:R-:W4:Y:S01]  /*862f0*/  LDC R10, c[0x0][0x22c] ;  /* 0x00008b00ff0a7b82 */ /* 0x000f220000000800 */
[----:B------:R-:W3:Y:S04]  /*86300*/  LDL.LU R27, [R1+0x1fe8] ;  /* 0x001fe800011b7983 */ /* 0x000ee80000300800 */
[----:B------:R-:W3:Y:S03]  /*86310*/  LDL.LU R26, [R1+0x1fe4] ;  /* 0x001fe400011a7983 */ /* 0x000ee60000300800 */
[----:B------:R-:W1:Y:S01]  /*86320*/  LDC R4, c[0x0][0x22c] ;  /* 0x00008b00ff047b82 */ /* 0x000e620000000800 */
[----:B------:R-:W3:Y:S04]  /*86330*/  LDL.LU R25, [R1+0x1fdc] ;  /* 0x001fdc0001197983 */ /* 0x000ee80000300800 */
[----:B------:R-:W3:Y:S04]  /*86340*/  LDL.LU R20, [R1+0xe20] ;  /* 0x000e200001147983 */ /* 0x000ee80000300800 */
[----:B------:R-:W3:Y:S01]  /*86350*/  LDL.LU R24, [R1+0x1fd8] ;  /* 0x001fd80001187983 */ /* 0x000ee20000300800 */
[----:B------:R-:W-:-:S02]  /*86360*/  ISETP.LT.AND P5, PT, R18, R8, !P0 ;  /* 0x000000081200720c */ /* 0x000fc400047a1270 */
[----:B------:R-:W-:Y:S01]  /*86370*/  ISETP.LT.AND P6, PT, R17, R0, !P0 ;  /* 0x000000001100720c */ /* 0x000fe200047c1270 */
[----:B------:R-:W3:Y:S01]  /*86380*/  LDL.LU R23, [R1+0x1fc4] ;  /* 0x001fc40001177983 */ /* 0x000ee20000300800 */
[----:B------:R-:W1:Y:S03]  /*86390*/  LDC R8, c[0x0][0x22c] ;  /* 0x00008b00ff087b82 */ /* 0x000e660000000800 */
[----:B------:R-:W3:Y:S04]  /*863a0*/  LDL.LU R22, [R1+0x1fc0] ;  /* 0x001fc00001167983 */ /* 0x000ee80000300800 */
[----:B------:R-:W-:Y:S01]  /*863b0*/  @P2 STG.E desc[UR60][R196.64], R154 ;  /* 0x0000009ac4002986 */ /* 0x000fe2000c10193c */
[----:B------:R-:W-:Y:S01]  /*863c0*/  ISETP.LT.AND P2, PT, R16, R9, !P0 ;  /* 0x000000091000720c */ /* 0x000fe20004741270 */
[----:B------:R-:W1:Y:S02]  /*863d0*/  LDC R0, c[0x0][0x22c] ;  /* 0x00008b00ff007b82 */ /* 0x000e640000000800 */
[----:B------:R-:W3:Y:S04]  /*863e0*/  LDL.LU R21, [R1+0x1fbc] ;  /* 0x001fbc0001157983 */ /* 0x000ee80000300800 */
[----:B------:R-:W3:Y:S02]  /*863f0*/  LDL.LU R19, [R1+0x1fb8] ;  /* 0x001fb80001137983 */ /* 0x000ee40000300800 */
[----:B------:R-:W1:Y:S02]  /*86400*/  LDC R9, c[0x0][0x22c] ;  /* 0x00008b00ff097b82 */ /* 0x000e640000000800 */
[----:B------:R-:W3:Y:S04]  /*86410*/  LDL.LU R18, [R1+0x1fb0] ;  /* 0x001fb00001127983 */ /* 0x000ee80000300800 */
[----:B------:R-:W-:Y:S04]  /*86420*/  @P3 STG.E desc[UR60][R198.64], R138 ;  /* 0x0000008ac6003986 */ /* 0x000fe8000c10193c */
[----:B------:R-:W-:Y:S04]  /*86430*/  @P4 STG.E desc[UR60][R200.64], R155 ;  /* 0x0000009bc8004986 */ /* 0x000fe8000c10193c */
[----:B------:R-:W3:Y:S04]  /*86440*/  LDL.LU R17, [R1+0x1fac] ;  /* 0x001fac0001117983 */ /* 0x000ee80000300800 */
[----:B------:R-:W-:Y:S04]  /*86450*/  @P5 STG.E desc[UR60][R202.64], R139 ;  /* 0x0000008bca005986 */ /* 0x000fe8000c10193c */
[----:B------:R-:W3:Y:S04]  /*86460*/  LDL.LU R16, [R1+0x1fa8] ;  /* 0x001fa80001107983 */ /* 0x000ee80000300800 */
[----:B------:R-:W-:Y:S04]  /*86470*/  @P6 STG.E desc[UR60][R204.64], R140 ;  /* 0x0000008ccc006986 */ /* 0x000fe8000c10193c */
[----:B------:R-:W-:Y:S01]  /*86480*/  @P2 STG.E desc[UR60][R206.64], R160 ;  /* 0x000000a0ce002986 */ /* 0x000fe2000c10193c */
[----:B--2---:R-:W-:-:S03]  /*86490*/  ISETP.LT.AND P4, PT, R15, R6, !P0 ;  /* 0x000000060f00720c */ /* 0x004fc60004781270 */
[----:B------:R-:W2:Y:S01]  /*864a0*/  LDL.LU R15, [R1+0x1f9c] ;  /* 0x001f9c00010f7983 */ /* 0x000ea20000300800 */
[----:B----4-:R-:W-:-:S03]  /*864b0*/  ISETP.LT.AND P5, PT, R14, R10, !P0 ;  /* 0x0000000a0e00720c */ /* 0x010fc600047a1270 */
[----:B------:R-:W4:Y:S01]  /*864c0*/  LDL.LU R14, [R1+0x1f94] ;  /* 0x001f9400010e7983 */ /* 0x000f220000300800 */
[----:B---3--:R-:W-:-:S03]  /*864d0*/  ISETP.LT.AND P6, PT, R13, R7, !P0 ;  /* 0x000000070d00720c */ /* 0x008fc600047c1270 */
[----:B------:R-:W3:Y:S01]  /*864e0*/  LDL.LU R13, [R1+0x1f90] ;  /* 0x001f9000010d7983 */ /* 0x000ee20000300800 */
[----:B-1----:R-:W-:-:S03]  /*864f0*/  ISETP.LT.AND P2, PT, R12, R4, !P0 ;  /* 0x000000040c00720c */ /* 0x002fc60004741270 */
[----:B------:R-:W3:Y:S04]  /*86500*/  LDL.LU R12, [R1+0x1f88] ;  /* 0x001f8800010c7983 */ /* 0x000ee80000300800 */
[----:B------:R-:W3:Y:S01]  /*86510*/  LDL.LU R10, [R1+0x1f84] ;  /* 0x001f8400010a7983 */ /* 0x000ee20000300800 */
[----:B------:R-:W-:Y:S02]  /*86520*/  ISETP.LT.AND P3, PT, R11, R5, !P0 ;  /* 0x000000050b00720c */ /* 0x000fe40004761270 */
[----:B------:R-:W1:Y:S01]  /*86530*/  LDC R11, c[0x0][0x22c] ;  /* 0x00008b00ff0b7b82 */ /* 0x000e620000000800 */
[----:B------:R1:W1:Y:S07]  /*86540*/  LDS.128 R4, [R20] ;  /* 0x0000000014047984 */ /* 0x00026e0000000c00 */
[----:B-1----:R-:W1:Y:S03]  /*86550*/  LDC R20, c[0x0][0x22c] ;  /* 0x00008b00ff147b82 */ /* 0x002e660000000800 */
[----:B------:R1:W-:Y:S01]  /*86560*/  @P3 STG.E desc[UR60][R208.64], R141 ;  /* 0x0000008dd0003986 */ /* 0x0003e2000c10193c */
[----:B------:R-:W-:-:S03]  /*86570*/  ISETP.LT.AND P3, PT, R27, R8, !P0 ;  /* 0x000000081b00720c */ /* 0x000fc60004761270 */
[----:B------:R1:W-:Y:S01]  /*86580*/  @P4 STG.E desc[UR60][R210.64], R161 ;  /* 0x000000a1d2004986 */ /* 0x0003e2000c10193c */
[----:B------:R-:W-:-:S03]  /*86590*/  ISETP.LT.AND P4, PT, R26, R0, !P0 ;  /* 0x000000001a00720c */ /* 0x000fc60004781270 */
[----:B------:R1:W-:Y:S01]  /*865a0*/  @P5 STG.E desc[UR60][R212.64], R142 ;  /* 0x0000008ed4005986 */ /* 0x0003e2000c10193c */
[----:B------:R-:W-:-:S03]  /*865b0*/  ISETP.LT.AND P5, PT, R25, R9, !P0 ;  /* 0x000000091900720c */ /* 0x000fc600047a1270 */
[----:B------:R1:W-:Y:S01]  /*865c0*/  @P6 STG.E desc[UR60][R214.64], R162 ;  /* 0x000000a2d6006986 */ /* 0x0003e2000c10193c */
[----:B------:R-:W-:-:S03]  /*865d0*/  ISETP.LT.AND P6, PT, R24, R11, !P0 ;  /* 0x0000000b1800720c */ /* 0x000fc600047c1270 */
[----:B------:R1:W-:Y:S04]  /*865e0*/  @P2 STG.E desc[UR60][R216.64], R143 ;  /* 0x0000008fd8002986 */ /* 0x0003e8000c10193c */
[----:B------:R2:W-:Y:S01]  /*865f0*/  @P3 STG.E desc[UR60][R218.64], R163 ;  /* 0x000000a3da003986 */ /* 0x0005e2000c10193c */
[----:B-1----:R-:W-:-:S03]  /*86600*/  ISETP.LT.AND P2, PT, R23, R20, !P0 ;  /* 0x000000141700720c */ /* 0x002fc60004741270 */
[----:B------:R1:W-:Y:S01]  /*86610*/  @P4 STG.E desc[UR60][R220.64], R156 ;  /* 0x0000009cdc004986 */ /* 0x0003e2000c10193c */
[-C--:B------:R-:W-:Y:S02]  /*86620*/  ISETP.LT.AND P3, PT, R22, R20.reuse, !P0 ;  /* 0x000000141600720c */ /* 0x080fe40004761270 */
[-C--:B------:R-:W-:Y:S01]  /*86630*/  ISETP.LT.AND P4, PT, R21, R20.reuse, !P0 ;  /* 0x000000141500720c */ /* 0x080fe20004781270 */
        /* <DEDUP_REMOVED lines=9> */
[----:B------:R1:W-:Y:S04]  /*866d0*/  @P4 STG.E desc[UR60][R232.64], R159 ;  /* 0x0000009fe8004986 */ /* 0x0003e8000c10193c */
[----:B------:R1:W-:Y:S04]  /*866e0*/  @P5 STG.E desc[UR60][R234.64], R147 ;  /* 0x00000093ea005986 */ /* 0x0003e8000c10193c */
[----:B------:R1:W-:Y:S04]  /*866f0*/  @P6 STG.E desc[UR60][R236.64], R164 ;  /* 0x000000a4ec006986 */ /* 0x0003e8000c10193c */
[----:B------:R1:W-:Y:S04]  /*86700*/  @P1 STG.E desc[UR60][R238.64], R4 ;  /* 0x00000004ee001986 */ /* 0x0003e8000c10193c */
[----:B------:R1:W-:Y:S01]  /*86710*/  @P2 STG.E desc[UR60][R240.64], R165 ;  /* 0x000000a5f0002986 */ /* 0x0003e2000c10193c */
[----:B--2---:R-:W-:-:S02]  /*86720*/  ISETP.LT.AND P3, PT, R15, R20, !P0 ;  /* 0x000000140f00720c */ /* 0x004fc40004761270 */
[----:B----4-:R-:W-:-:S11]  /*86730*/  ISETP.LT.AND P4, PT, R14, R20, !P0 ;  /* 0x000000140e00720c */ /* 0x010fd60004781270 */
[----:B------:R1:W-:Y:S01]  /*86740*/  @P3 STG.E desc[UR60][R242.64], R5 ;  /* 0x00000005f2003986 */ /* 0x0003e2000c10193c */
[----:B---3--:R-:W-:-:S03]  /*86750*/  ISETP.LT.AND P5, PT, R13, R20, !P0 ;  /* 0x000000140d00720c */ /* 0x008fc600047a1270 */
[----:B------:R1:W-:Y:S01]  /*86760*/  @P4 STG.E desc[UR60][R244.64], R166 ;  /* 0x000000a6f4004986 */ /* 0x0003e2000c10193c */
[-C--:B------:R-:W-:Y:S02]  /*86770*/  ISETP.LT.AND P6, PT, R12, R20.reuse, !P0 ;  /* 0x000000140c00720c */ /* 0x080fe400047c1270 */
[----:B------:R-:W-:-:S07]  /*86780*/  ISETP.LT.AND P0, PT, R10, R20, !P0 ;  /* 0x000000140a00720c */ /* 0x000fce0004701270 */
[----:B------:R1:W-:Y:S04]  /*86790*/  @P5 STG.E desc[UR60][R246.64], R6 ;  /* 0x00000006f6005986 */ /* 0x0003e8000c10193c */
[----:B------:R1:W-:Y:S02]  /*867a0*/  @P6 STG.E desc[UR60][R248.64], R167 ;  /* 0x000000a7f8006986 */ /* 0x0003e4000c10193c */
[----:B------:R-:W-:Y:S05]  /*867b0*/  @!P0 EXIT ;  /* 0x000000000000894d */ /* 0x000fea0003800000 */
[----:B------:R-:W-:Y:S01]  /*867c0*/  STG.E desc[UR60][R2.64], R7 ;  /* 0x0000000702007986 */ /* 0x000fe2000c10193c */
[----:B------:R-:W-:Y:S05]  /*867d0*/  EXIT ;  /* 0x000000000000794d */ /* 0x000fea0003800000 */
.L_x_2:
[----:B------:R-:W-:-:S00]  /*867e0*/  BRA `(.L_x_2) ;  /* 0xfffffffc00fc7947 */ /* 0x000fc0000383ffff */
[----:B------:R-:W-:-:S00]  /*867f0*/  NOP ;  /* 0x0000000000007918 */ /* 0x000fc00000000000 */
        /* <DEDUP_REMOVED lines=8> */
.L_x_3:


//--------------------- .nv.shared.matmul_kernel  --------------------------
	.section	.nv.shared.matmul_kernel,"aw",@nobits
	.sectionflags	@""
	.align	16
	.zero		1024


//--------------------- .nv.shared.reserved.0     --------------------------
	.section	.nv.shared.reserved.0,"aw",@nobits
	.weak		__nv_reservedSMEM_offset_0_alias
	.size		__nv_reservedSMEM_offset_0_alias, 0, 0
	.other		__nv_reservedSMEM_offset_0_alias,@"STO_CUDA_RESERVED_SHARED STV_DEFAULT"
__nv_reservedSMEM_offset_0_alias:
	.zero		0


//--------------------- .nv.constant0.matmul_kernel --------------------------
	.section	.nv.constant0.matmul_kernel,"a",@progbits
	.sectionflags	@""
	.align	4
.nv.constant0.matmul_kernel:
	.zero		608


//--------------------- SYMBOLS --------------------------

	.type		.nv.reservedSmem.offset0,@object
	.size		.nv.reservedSmem.offset0,0x4
